	.target	sm_90a

	.elftype	@"ET_EXEC"


//--------------------- .note.nv.tkinfo           --------------------------
	.section	.note.nv.tkinfo,"",@"SHT_NOTE"
	.sectionflags	@"SHF_NOTE_NV_TKINFO"
	.tkinfo
        /*0018*/ 	.word	0x00000002
        /*0030*/ 	.string	""
        /*0030*/ 	.string	"ptxas"
        /*0030*/ 	.string	"Cuda compilation tools, release 13.0, V13.0.88"
        /*0030*/ 	.string	"Build cuda_13.0.r13.0/compiler.36424714_0"
        /*0030*/ 	.string	"-v  -suppress-debug-info  -lineinfo  -arch sm_90a "



//--------------------- .note.nv.cuinfo           --------------------------
	.section	.note.nv.cuinfo,"",@"SHT_NOTE"
	.sectionflags	@"SHF_NOTE_NV_CUINFO"
        /*0018*/ 	.short	0x0002
        /*001a*/ 	.short	0x005a
        /*001c*/ 	.short	0x0082
	.zero		2


//--------------------- .nv.info                  --------------------------
	.section	.nv.info,"",@"SHT_CUDA_INFO"
	.align	4


	//----- nvinfo : EIATTR_REGCOUNT
	.align		4
        /*0000*/ 	.byte	0x04, 0x2f
        /*0002*/ 	.short	(.L_1 - .L_0)
	.align		4
.L_0:
        /*0004*/ 	.word	index@(matmul_kernel)
        /*0008*/ 	.word	0x000000ff


	//----- nvinfo : EIATTR_FRAME_SIZE
	.align		4
.L_1:
        /*000c*/ 	.byte	0x04, 0x11
        /*000e*/ 	.short	(.L_3 - .L_2)
	.align		4
.L_2:
        /*0010*/ 	.word	index@(matmul_kernel)
        /*0014*/ 	.word	0x000008b8


	//----- nvinfo : EIATTR_MIN_STACK_SIZE
	.align		4
.L_3:
        /*0018*/ 	.byte	0x04, 0x12
        /*001a*/ 	.short	(.L_5 - .L_4)
	.align		4
.L_4:
        /*001c*/ 	.word	index@(matmul_kernel)
        /*0020*/ 	.word	0x000008b8
.L_5:


//--------------------- .nv.compat                --------------------------
	.section	.nv.compat,"",@"SHT_CUDA_COMPAT_INFO"
	.align	4
        /*0000*/ 	.byte	0x02, 0x09, 0x01, 0x00, 0x02, 0x02, 0x04, 0x00, 0x02, 0x05, 0x05, 0x00, 0x03, 0x07, 0x01, 0x01
        /*0010*/ 	.byte	0x02, 0x03, 0x00, 0x00, 0x02, 0x06, 0x01, 0x00, 0x04, 0x0b, 0x08, 0x00, 0x00, 0x00, 0x00, 0x00
        /*0020*/ 	.byte	0x00, 0x00, 0x00, 0x00


//--------------------- .nv.info.matmul_kernel    --------------------------
	.section	.nv.info.matmul_kernel,"",@"SHT_CUDA_INFO"
	.sectionflags	@""
	.align	4


	//----- nvinfo : EIATTR_CUDA_API_VERSION
	.align		4
        /*0000*/ 	.byte	0x04, 0x37
        /*0002*/ 	.short	(.L_7 - .L_6)
.L_6:
        /*0004*/ 	.word	0x00000082


	//----- nvinfo : EIATTR_KPARAM_INFO
	.align		4
.L_7:
        /*0008*/ 	.byte	0x04, 0x17
        /*000a*/ 	.short	(.L_9 - .L_8)
.L_8:
        /*000c*/ 	.word	0x00000000
        /*0010*/ 	.short	0x000d
        /*0012*/ 	.short	0x0048
        /*0014*/ 	.byte	0x00, 0xf4, 0x21, 0x00


	//----- nvinfo : EIATTR_KPARAM_INFO
	.align		4
.L_9:
        /*0018*/ 	.byte	0x04, 0x17
        /*001a*/ 	.short	(.L_11 - .L_10)
.L_10:
        /*001c*/ 	.word	0x00000000
        /*0020*/ 	.short	0x000c
        /*0022*/ 	.short	0x0040
        /*0024*/ 	.byte	0x00, 0xf4, 0x21, 0x00


	//----- nvinfo : EIATTR_KPARAM_INFO
	.align		4
.L_11:
        /*0028*/ 	.byte	0x04, 0x17
        /*002a*/ 	.short	(.L_13 - .L_12)
.L_12:
        /*002c*/ 	.word	0x00000000
        /*0030*/ 	.short	0x000b
        /*0032*/ 	.short	0x0038
        /*0034*/ 	.byte	0x00, 0xf0, 0x11, 0x00


	//----- nvinfo : EIATTR_KPARAM_INFO
	.align		4
.L_13:
        /*0038*/ 	.byte	0x04, 0x17
        /*003a*/ 	.short	(.L_15 - .L_14)
.L_14:
        /*003c*/ 	.word	0x00000000
        /*0040*/ 	.short	0x000a
        /*0042*/ 	.short	0x0034
        /*0044*/ 	.byte	0x00, 0xf0, 0x11, 0x00


	//----- nvinfo : EIATTR_KPARAM_INFO
	.align		4
.L_15:
        /*0048*/ 	.byte	0x04, 0x17
        /*004a*/ 	.short	(.L_17 - .L_16)
.L_16:
        /*004c*/ 	.word	0x00000000
        /*0050*/ 	.short	0x0009
        /*0052*/ 	.short	0x0030
        /*0054*/ 	.byte	0x00, 0xf0, 0x11, 0x00


	//----- nvinfo : EIATTR_KPARAM_INFO
	.align		4
.L_17:
        /*0058*/ 	.byte	0x04, 0x17
        /*005a*/ 	.short	(.L_19 - .L_18)
.L_18:
        /*005c*/ 	.word	0x00000000
        /*0060*/ 	.short	0x0008
        /*0062*/ 	.short	0x002c
        /*0064*/ 	.byte	0x00, 0xf0, 0x11, 0x00


	//----- nvinfo : EIATTR_KPARAM_INFO
	.align		4
.L_19:
        /*0068*/ 	.byte	0x04, 0x17
        /*006a*/ 	.short	(.L_21 - .L_20)
.L_20:
        /*006c*/ 	.word	0x00000000
        /*0070*/ 	.short	0x0007
        /*0072*/ 	.short	0x0028
        /*0074*/ 	.byte	0x00, 0xf0, 0x11, 0x00


	//----- nvinfo : EIATTR_KPARAM_INFO
	.align		4
.L_21:
        /*0078*/ 	.byte	0x04, 0x17
        /*007a*/ 	.short	(.L_23 - .L_22)
.L_22:
        /*007c*/ 	.word	0x00000000
        /*0080*/ 	.short	0x0006
        /*0082*/ 	.short	0x0024
        /*0084*/ 	.byte	0x00, 0xf0, 0x11, 0x00


	//----- nvinfo : EIATTR_KPARAM_INFO
	.align		4
.L_23:
        /*0088*/ 	.byte	0x04, 0x17
        /*008a*/ 	.short	(.L_25 - .L_24)
.L_24:
        /*008c*/ 	.word	0x00000000
        /*0090*/ 	.short	0x0005
        /*0092*/ 	.short	0x0020
        /*0094*/ 	.byte	0x00, 0xf0, 0x11, 0x00


	//----- nvinfo : EIATTR_KPARAM_INFO
	.align		4
.L_25:
        /*0098*/ 	.byte	0x04, 0x17
        /*009a*/ 	.short	(.L_27 - .L_26)
.L_26:
        /*009c*/ 	.word	0x00000000
        /*00a0*/ 	.short	0x0004
        /*00a2*/ 	.short	0x001c
        /*00a4*/ 	.byte	0x00, 0xf0, 0x11, 0x00


	//----- nvinfo : EIATTR_KPARAM_INFO
	.align		4
.L_27:
        /*00a8*/ 	.byte	0x04, 0x17
        /*00aa*/ 	.short	(.L_29 - .L_28)
.L_28:
        /*00ac*/ 	.word	0x00000000
        /*00b0*/ 	.short	0x0003
        /*00b2*/ 	.short	0x0018
        /*00b4*/ 	.byte	0x00, 0xf0, 0x11, 0x00


	//----- nvinfo : EIATTR_KPARAM_INFO
	.align		4
.L_29:
        /*00b8*/ 	.byte	0x04, 0x17
        /*00ba*/ 	.short	(.L_31 - .L_30)
.L_30:
        /*00bc*/ 	.word	0x00000000
        /*00c0*/ 	.short	0x0002
        /*00c2*/ 	.short	0x0010
        /*00c4*/ 	.byte	0x00, 0xf4, 0x21, 0x00


	//----- nvinfo : EIATTR_KPARAM_INFO
	.align		4
.L_31:
        /*00c8*/ 	.byte	0x04, 0x17
        /*00ca*/ 	.short	(.L_33 - .L_32)
.L_32:
        /*00cc*/ 	.word	0x00000000
        /*00d0*/ 	.short	0x0001
        /*00d2*/ 	.short	0x0008
        /*00d4*/ 	.byte	0x00, 0xf4, 0x21, 0x00


	//----- nvinfo : EIATTR_KPARAM_INFO
	.align		4
.L_33:
        /*00d8*/ 	.byte	0x04, 0x17
        /*00da*/ 	.short	(.L_35 - .L_34)
.L_34:
        /*00dc*/ 	.word	0x00000000
        /*00e0*/ 	.short	0x0000
        /*00e2*/ 	.short	0x0000
        /*00e4*/ 	.byte	0x00, 0xf4, 0x21, 0x00


	//----- nvinfo : EIATTR_SPARSE_MMA_MASK
	.align		4
.L_35:
        /*00e8*/ 	.byte	0x03, 0x50
        /*00ea*/ 	.short	0x0000


	//----- nvinfo : EIATTR_MAXREG_COUNT
	.align		4
        /*00ec*/ 	.byte	0x03, 0x1b
        /*00ee*/ 	.short	0x00ff


	//----- nvinfo : EIATTR_NUM_BARRIERS
	.align		4
        /*00f0*/ 	.byte	0x02, 0x4c
        /*00f2*/ 	.byte	0x01
	.zero		1


	//----- nvinfo : EIATTR_ANNOTATIONS
	.align		4
        /*00f4*/ 	.byte	0x04, 0x55
        /*00f6*/ 	.short	(.L_37 - .L_36)


	//   ....[0]....
.L_36:
        /*00f8*/ 	.word	0x00000001
        /*00fc*/ 	.byte	0x30, 0x09, 0x00, 0x00, 0x01, 0x00, 0x00, 0x00, 0x20, 0x76, 0x00, 0x00, 0x01, 0x00, 0x00, 0x00
        /* <DEDUP_REMOVED lines=634> */
        /*28ac*/ 	.byte	0x80, 0x3e, 0x01, 0x00, 0x01, 0x00, 0x00, 0x00, 0x30, 0x46, 0x01, 0x00


	//----- nvinfo : EIATTR_MERCURY_ISA_VERSION
	.align		4
.L_37:
        /*28b8*/ 	.byte	0x03, 0x5f
        /*28ba*/ 	.short	0x0101


	//----- nvinfo : EIATTR_EXIT_INSTR_OFFSETS
	.align		4
        /*28bc*/ 	.byte	0x04, 0x1c
        /*28be*/ 	.short	(.L_39 - .L_38)


	//   ....[0]....
.L_38:
        /*28c0*/ 	.word	0x0001d720


	//   ....[1]....
        /*28c4*/ 	.word	0x0001d750


	//----- nvinfo : EIATTR_REQNTID
	.align		4
.L_39:
        /*28c8*/ 	.byte	0x04, 0x10
        /*28ca*/ 	.short	(.L_41 - .L_40)
.L_40:
        /*28cc*/ 	.word	0x00000080
        /*28d0*/ 	.word	0x00000001
        /*28d4*/ 	.word	0x00000001


	//----- nvinfo : EIATTR_CBANK_PARAM_SIZE
	.align		4
.L_41:
        /*28d8*/ 	.byte	0x03, 0x19
        /*28da*/ 	.short	0x0050


	//----- nvinfo : EIATTR_PARAM_CBANK
	.align		4
        /*28dc*/ 	.byte	0x04, 0x0a
        /*28de*/ 	.short	(.L_43 - .L_42)
	.align		4
.L_42:
        /*28e0*/ 	.word	index@(.nv.constant0.matmul_kernel)
        /*28e4*/ 	.short	0x0210
        /*28e6*/ 	.short	0x0050


	//----- nvinfo : EIATTR_SW_WAR
	.align		4
.L_43:
        /*28e8*/ 	.byte	0x04, 0x36
        /*28ea*/ 	.short	(.L_45 - .L_44)
.L_44:
        /*28ec*/ 	.word	0x00000008
.L_45:


//--------------------- .nv.callgraph             --------------------------
	.section	.nv.callgraph,"",@"SHT_CUDA_CALLGRAPH"
	.align	4
	.sectionentsize	8
	.align		4
        /*0000*/ 	.word	0x00000000
	.align		4
        /*0004*/ 	.word	0xffffffff
	.align		4
        /*0008*/ 	.word	0x00000000
	.align		4
        /*000c*/ 	.word	0xfffffffe
	.align		4
        /*0010*/ 	.word	0x00000000
	.align		4
        /*0014*/ 	.word	0xfffffffd
	.align		4
        /*0018*/ 	.word	0x00000000
	.align		4
        /*001c*/ 	.word	0xfffffffc


//--------------------- .text.matmul_kernel       --------------------------
	.section	.text.matmul_kernel,"ax",@progbits
	.align	128
        .global         matmul_kernel
        .type           matmul_kernel,@function
        .size           matmul_kernel,(.L_x_3 - matmul_kernel)
        .other          matmul_kernel,@"STO_CUDA_ENTRY STV_DEFAULT"
matmul_kernel:
.text.matmul_kernel:
[----:B------:R-:W0:Y:S08]  /*0000*/  LDC R1, c[0x0][0x28] ;  /* 0x00000a00ff017b82 */ /* 0x000e300000000800 */
[----:B------:R-:W1:Y:S01]  /*0010*/  LDC.64 R8, c[0x0][0x228] ;  /* 0x00008a00ff087b82 */ /* 0x000e620000000a00 */
[----:B------:R-:W2:Y:S01]  /*0020*/  S2R R5, SR_CTAID.X ;  /* 0x0000000000057919 */ /* 0x000ea20000002500 */
[----:B0-----:R-:W-:Y:S01]  /*0030*/  VIADD R1, R1, 0xfffff748 ;  /* 0xfffff74801017836 */ /* 0x001fe20000000000 */
[----:B------:R-:W-:Y:S01]  /*0040*/  UMOV UR16, 0x400 ;  /* 0x0000040000107882 */ /* 0x000fe20000000000 */
[----:B------:R-:W-:Y:S01]  /*0050*/  ULDC.64 UR18, c[0x0][0x208] ;  /* 0x0000820000127ab9 */ /* 0x000fe20000000a00 */
[----:B------:R-:W0:Y:S01]  /*0060*/  S2R R125, SR_TID.X ;  /* 0x00000000007d7919 */ /* 0x000e220000002100 */
[----:B------:R-:W-:-:S02]  /*0070*/  CS2R R116, SRZ ;  /* 0x0000000000747805 */ /* 0x000fc4000001ff00 */
[----:B------:R-:W-:Y:S01]  /*0080*/  CS2R R118, SRZ ;  /* 0x0000000000767805 */ /* 0x000fe2000001ff00 */
[----:B------:R-:W3:Y:S01]  /*0090*/  LDC R180, c[0x0][0x230] ;  /* 0x00008c00ffb47b82 */ /* 0x000ee20000000800 */
[----:B------:R-:W-:Y:S02]  /*00a0*/  CS2R R140, SRZ ;  /* 0x00000000008c7805 */ /* 0x000fe4000001ff00 */
[----:B------:R-:W-:Y:S02]  /*00b0*/  CS2R R142, SRZ ;  /* 0x00000000008e7805 */ /* 0x000fe4000001ff00 */
[----:B------:R-:W-:Y:S02]  /*00c0*/  CS2R R148, SRZ ;  /* 0x0000000000947805 */ /* 0x000fe4000001ff00 */
[----:B------:R-:W-:Y:S02]  /*00d0*/  CS2R R150, SRZ ;  /* 0x0000000000967805 */ /* 0x000fe4000001ff00 */
[----:B------:R-:W-:-:S02]  /*00e0*/  CS2R R108, SRZ ;  /* 0x00000000006c7805 */ /* 0x000fc4000001ff00 */
[----:B------:R-:W-:Y:S02]  /*00f0*/  CS2R R110, SRZ ;  /* 0x00000000006e7805 */ /* 0x000fe4000001ff00 */
[----:B------:R-:W-:Y:S01]  /*0100*/  CS2R R100, SRZ ;  /* 0x0000000000647805 */ /* 0x000fe2000001ff00 */
[----:B------:R-:W4:Y:S01]  /*0110*/  S2UR UR4, SR_CgaCtaId ;  /* 0x00000000000479c3 */ /* 0x000f220000008800 */
[----:B------:R-:W-:Y:S02]  /*0120*/  CS2R R102, SRZ ;  /* 0x0000000000667805 */ /* 0x000fe4000001ff00 */
[----:B------:R-:W-:Y:S02]  /*0130*/  CS2R R92, SRZ ;  /* 0x00000000005c7805 */ /* 0x000fe4000001ff00 */
[----:B------:R-:W-:Y:S02]  /*0140*/  CS2R R94, SRZ ;  /* 0x00000000005e7805 */ /* 0x000fe4000001ff00 */
[----:B------:R-:W-:-:S02]  /*0150*/  CS2R R84, SRZ ;  /* 0x0000000000547805 */ /* 0x000fc4000001ff00 */
[----:B------:R-:W-:Y:S02]  /*0160*/  CS2R R86, SRZ ;  /* 0x0000000000567805 */ /* 0x000fe4000001ff00 */
[----:B------:R-:W-:Y:S02]  /*0170*/  CS2R R76, SRZ ;  /* 0x00000000004c7805 */ /* 0x000fe4000001ff00 */
[----:B------:R-:W-:Y:S01]  /*0180*/  CS2R R78, SRZ ;  /* 0x00000000004e7805 */ /* 0x000fe2000001ff00 */
[----:B-1----:R-:W-:Y:S01]  /*0190*/  VIADD R0, R9, 0x1ff ;  /* 0x000001ff09007836 */ /* 0x002fe20000000000 */
[----:B------:R-:W-:Y:S02]  /*01a0*/  CS2R R68, SRZ ;  /* 0x0000000000447805 */ /* 0x000fe4000001ff00 */
[----:B------:R-:W-:Y:S02]  /*01b0*/  CS2R R70, SRZ ;  /* 0x0000000000467805 */ /* 0x000fe4000001ff00 */
[----:B------:R-:W-:-:S02]  /*01c0*/  CS2R R60, SRZ ;  /* 0x00000000003c7805 */ /* 0x000fc4000001ff00 */
[----:B------:R-:W-:Y:S02]  /*01d0*/  CS2R R62, SRZ ;  /* 0x00000000003e7805 */ /* 0x000fe4000001ff00 */
[----:B------:R-:W-:Y:S02]  /*01e0*/  SHF.R.S32.HI R3, RZ, 0x1f, R0 ;  /* 0x0000001fff037819 */ /* 0x000fe40000011400 */
[----:B------:R-:W-:Y:S02]  /*01f0*/  CS2R R14, SRZ ;  /* 0x00000000000e7805 */ /* 0x000fe4000001ff00 */
[----:B------:R-:W-:Y:S01]  /*0200*/  CS2R R36, SRZ ;  /* 0x0000000000247805 */ /* 0x000fe2000001ff00 */
[----:B---3--:R-:W-:Y:S01]  /*0210*/  VIADD R180, R180, 0x1f ;  /* 0x0000001fb4b47836 */ /* 0x008fe20000000000 */
[----:B------:R-:W-:Y:S02]  /*0220*/  LEA.HI R3, R3, R0, RZ, 0x9 ;  /* 0x0000000003037211 */ /* 0x000fe400078f48ff */
[----:B------:R-:W-:-:S02]  /*0230*/  CS2R R38, SRZ ;  /* 0x0000000000267805 */ /* 0x000fc4000001ff00 */
[----:B--2---:R-:W-:Y:S02]  /*0240*/  IABS R10, R5 ;  /* 0x00000005000a7213 */ /* 0x004fe40000000000 */
[----:B------:R-:W-:Y:S02]  /*0250*/  CS2R R20, SRZ ;  /* 0x0000000000147805 */ /* 0x000fe4000001ff00 */
[----:B------:R-:W-:Y:S02]  /*0260*/  SHF.R.S32.HI R4, RZ, 0x9, R3 ;  /* 0x00000009ff047819 */ /* 0x000fe40000011403 */
[----:B------:R-:W-:Y:S02]  /*0270*/  CS2R R22, SRZ ;  /* 0x0000000000167805 */ /* 0x000fe4000001ff00 */
[----:B0-----:R-:W-:Y:S01]  /*0280*/  SHF.R.U32.HI R181, RZ, 0x6, R125 ;  /* 0x00000006ffb57819 */ /* 0x001fe2000001167d */
[----:B----4-:R-:W-:Y:S01]  /*0290*/  ULEA UR16, UR4, UR16, 0x18 ;  /* 0x0000001004107291 */ /* 0x010fe2000f8ec03f */
[----:B------:R-:W-:-:S02]  /*02a0*/  IABS R7, R4 ;  /* 0x0000000400077213 */ /* 0x000fc40000000000 */
[----:B------:R-:W-:Y:S02]  /*02b0*/  CS2R R16, SRZ ;  /* 0x0000000000107805 */ /* 0x000fe4000001ff00 */
[----:B------:R-:W-:Y:S02]  /*02c0*/  IABS R12, R4 ;  /* 0x00000004000c7213 */ /* 0x000fe40000000000 */
[----:B------:R-:W-:Y:S01]  /*02d0*/  CS2R R18, SRZ ;  /* 0x0000000000127805 */ /* 0x000fe2000001ff00 */
[----:B------:R-:W0:Y:S01]  /*02e0*/  I2F.RP R0, R7 ;  /* 0x0000000700007306 */ /* 0x000e220000209400 */
[----:B------:R-:W-:Y:S02]  /*02f0*/  CS2R R28, SRZ ;  /* 0x00000000001c7805 */ /* 0x000fe4000001ff00 */
[----:B------:R-:W-:Y:S02]  /*0300*/  CS2R R30, SRZ ;  /* 0x00000000001e7805 */ /* 0x000fe4000001ff00 */
[----:B------:R-:W-:-:S02]  /*0310*/  CS2R R24, SRZ ;  /* 0x0000000000187805 */ /* 0x000fc4000001ff00 */
[----:B------:R-:W-:Y:S02]  /*0320*/  CS2R R26, SRZ ;  /* 0x00000000001a7805 */ /* 0x000fe4000001ff00 */
[----:B------:R-:W-:Y:S02]  /*0330*/  CS2R R32, SRZ ;  /* 0x0000000000207805 */ /* 0x000fe4000001ff00 */
[----:B------:R-:W-:Y:S02]  /*0340*/  CS2R R34, SRZ ;  /* 0x0000000000227805 */ /* 0x000fe4000001ff00 */
[----:B------:R-:W-:Y:S02]  /*0350*/  CS2R R40, SRZ ;  /* 0x0000000000287805 */ /* 0x000fe4000001ff00 */
[----:B------:R-:W-:Y:S02]  /*0360*/  CS2R R42, SRZ ;  /* 0x00000000002a7805 */ /* 0x000fe4000001ff00 */
[----:B------:R-:W-:-:S02]  /*0370*/  CS2R R48, SRZ ;  /* 0x0000000000307805 */ /* 0x000fc4000001ff00 */
[----:B------:R-:W-:Y:S02]  /*0380*/  CS2R R50, SRZ ;  /* 0x0000000000327805 */ /* 0x000fe4000001ff00 */
[----:B------:R-:W-:Y:S02]  /*0390*/  CS2R R56, SRZ ;  /* 0x0000000000387805 */ /* 0x000fe4000001ff00 */
[----:B------:R-:W-:Y:S02]  /*03a0*/  CS2R R58, SRZ ;  /* 0x00000000003a7805 */ /* 0x000fe4000001ff00 */
[----:B------:R-:W-:Y:S02]  /*03b0*/  CS2R R64, SRZ ;  /* 0x0000000000407805 */ /* 0x000fe4000001ff00 */
[----:B------:R-:W-:Y:S01]  /*03c0*/  CS2R R66, SRZ ;  /* 0x0000000000427805 */ /* 0x000fe2000001ff00 */
[----:B0-----:R-:W0:Y:S01]  /*03d0*/  MUFU.RCP R0, R0 ;  /* 0x0000000000007308 */ /* 0x001e220000001000 */
        /* <DEDUP_REMOVED lines=15> */
[----:B------:R-:W-:Y:S01]  /*04d0*/  CS2R R130, SRZ ;  /* 0x0000000000827805 */ /* 0x000fe2000001ff00 */
[----:B0-----:R-:W-:Y:S01]  /*04e0*/  VIADD R2, R0, 0xffffffe ;  /* 0x0ffffffe00027836 */ /* 0x001fe20000000000 */
[----:B------:R-:W-:Y:S01]  /*04f0*/  CS2R R136, SRZ ;  /* 0x0000000000887805 */ /* 0x000fe2000001ff00 */
[----:B------:R-:W-:Y:S01]  /*0500*/  IMAD.MOV R0, RZ, RZ, -R12 ;  /* 0x000000ffff007224 */ /* 0x000fe200078e0a0c */
[----:B------:R-:W-:Y:S01]  /*0510*/  CS2R R138, SRZ ;  /* 0x00000000008a7805 */ /* 0x000fe2000001ff00 */
[----:B------:R0:W1:Y:S01]  /*0520*/  F2I.FTZ.U32.TRUNC.NTZ R3, R2 ;  /* 0x0000000200037305 */ /* 0x000062000021f000 */
[----:B------:R-:W-:-:S02]  /*0530*/  CS2R R144, SRZ ;  /* 0x0000000000907805 */ /* 0x000fc4000001ff00 */
[----:B------:R-:W-:Y:S02]  /*0540*/  CS2R R146, SRZ ;  /* 0x0000000000927805 */ /* 0x000fe4000001ff00 */
[----:B------:R-:W-:Y:S01]  /*0550*/  SGXT.U32 R181, R181, 0x1 ;  /* 0x00000001b5b5781a */ /* 0x000fe20000000000 */
[----:B0-----:R-:W-:Y:S02]  /*0560*/  IMAD.MOV.U32 R2, RZ, RZ, RZ ;  /* 0x000000ffff027224 */ /* 0x001fe400078e00ff */
[----:B-1----:R-:W-:-:S04]  /*0570*/  IMAD.MOV R6, RZ, RZ, -R3 ;  /* 0x000000ffff067224 */ /* 0x002fc800078e0a03 */
[----:B------:R-:W-:Y:S02]  /*0580*/  IMAD R11, R6, R7, RZ ;  /* 0x00000007060b7224 */ /* 0x000fe400078e02ff */
[----:B------:R-:W-:Y:S02]  /*0590*/  IMAD.MOV.U32 R6, RZ, RZ, R10 ;  /* 0x000000ffff067224 */ /* 0x000fe400078e000a */
[----:B------:R-:W-:-:S06]  /*05a0*/  IMAD.HI.U32 R3, R3, R11, R2 ;  /* 0x0000000b03037227 */ /* 0x000fcc00078e0002 */
[----:B------:R-:W-:-:S04]  /*05b0*/  IMAD.HI.U32 R3, R3, R6, RZ ;  /* 0x0000000603037227 */ /* 0x000fc800078e00ff */
[----:B------:R-:W-:-:S05]  /*05c0*/  IMAD R0, R3, R0, R6 ;  /* 0x0000000003007224 */ /* 0x000fca00078e0206 */
[----:B------:R-:W-:-:S13]  /*05d0*/  ISETP.GT.U32.AND P1, PT, R7, R0, PT ;  /* 0x000000000700720c */ /* 0x000fda0003f24070 */
[----:B------:R-:W-:Y:S02]  /*05e0*/  @!P1 IMAD.IADD R0, R0, 0x1, -R7 ;  /* 0x0000000100009824 */ /* 0x000fe400078e0a07 */
[----:B------:R-:W-:Y:S01]  /*05f0*/  @!P1 VIADD R3, R3, 0x1 ;  /* 0x0000000103039836 */ /* 0x000fe20000000000 */
[----:B------:R-:W-:Y:S02]  /*0600*/  ISETP.NE.AND P1, PT, R4, RZ, PT ;  /* 0x000000ff0400720c */ /* 0x000fe40003f25270 */
[----:B------:R-:W-:Y:S02]  /*0610*/  ISETP.GE.U32.AND P0, PT, R0, R7, PT ;  /* 0x000000070000720c */ /* 0x000fe40003f06070 */
[----:B------:R-:W-:-:S04]  /*0620*/  LOP3.LUT R0, R5, R4, RZ, 0x3c, !PT ;  /* 0x0000000405007212 */ /* 0x000fc800078e3cff */
[----:B------:R-:W-:Y:S01]  /*0630*/  ISETP.GE.AND P2, PT, R0, RZ, PT ;  /* 0x000000ff0000720c */ /* 0x000fe20003f46270 */
[----:B------:R-:W-:-:S06]  /*0640*/  VIADD R0, R8, 0x3f ;  /* 0x0000003f08007836 */ /* 0x000fcc0000000000 */
[----:B------:R-:W-:-:S04]  /*0650*/  @P0 VIADD R3, R3, 0x1 ;  /* 0x0000000103030836 */ /* 0x000fc80000000000 */
[----:B------:R-:W-:Y:S01]  /*0660*/  IMAD.MOV.U32 R11, RZ, RZ, R3 ;  /* 0x000000ffff0b7224 */ /* 0x000fe200078e0003 */
[----:B------:R-:W-:-:S03]  /*0670*/  SHF.R.S32.HI R3, RZ, 0x1f, R0 ;  /* 0x0000001fff037819 */ /* 0x000fc60000011400 */
[----:B------:R-:W-:Y:S01]  /*0680*/  @!P2 IMAD.MOV R11, RZ, RZ, -R11 ;  /* 0x000000ffff0ba224 */ /* 0x000fe200078e0a0b */
[----:B------:R-:W-:Y:S02]  /*0690*/  LEA.HI R3, R3, R0, RZ, 0x6 ;  /* 0x0000000003037211 */ /* 0x000fe400078f30ff */
[----:B------:R-:W-:-:S04]  /*06a0*/  @!P1 LOP3.LUT R11, RZ, R4, RZ, 0x33, !PT ;  /* 0x00000004ff0b9212 */ /* 0x000fc800078e33ff */
[----:B------:R-:W-:Y:S01]  /*06b0*/  LEA.HI.SX32 R3, R3, -R11, 0x1a ;  /* 0x8000000b03037211 */ /* 0x000fe200078fd2ff */
[----:B------:R-:W-:-:S03]  /*06c0*/  IMAD.MOV R6, RZ, RZ, -R11 ;  /* 0x000000ffff067224 */ /* 0x000fc600078e0a0b */
[----:B------:R-:W-:Y:S01]  /*06d0*/  VIMNMX R13, R3, 0x1, PT ;  /* 0x00000001030d7848 */ /* 0x000fe20003fe0100 */
[----:B------:R-:W-:-:S03]  /*06e0*/  IMAD R6, R4, R6, R5 ;  /* 0x0000000604067224 */ /* 0x000fc600078e0205 */
[-C--:B------:R-:W-:Y:S02]  /*06f0*/  IABS R7, R13.reuse ;  /* 0x0000000d00077213 */ /* 0x080fe40000000000 */
[----:B------:R-:W-:Y:S02]  /*0700*/  IABS R12, R13 ;  /* 0x0000000d000c7213 */ /* 0x000fe40000000000 */
[----:B------:R-:W0:Y:S08]  /*0710*/  I2F.RP R0, R7 ;  /* 0x0000000700007306 */ /* 0x000e300000209400 */
[----:B0-----:R-:W0:Y:S02]  /*0720*/  MUFU.RCP R0, R0 ;  /* 0x0000000000007308 */ /* 0x001e240000001000 */
[----:B0-----:R-:W-:-:S02]  /*0730*/  VIADD R2, R0, 0xffffffe ;  /* 0x0ffffffe00027836 */ /* 0x001fc40000000000 */
[----:B------:R-:W-:-:S04]  /*0740*/  IMAD.MOV R0, RZ, RZ, -R12 ;  /* 0x000000ffff007224 */ /* 0x000fc800078e0a0c */
[----:B------:R0:W1:Y:S02]  /*0750*/  F2I.FTZ.U32.TRUNC.NTZ R3, R2 ;  /* 0x0000000200037305 */ /* 0x000064000021f000 */
[----:B0-----:R-:W-:Y:S02]  /*0760*/  IMAD.MOV.U32 R2, RZ, RZ, RZ ;  /* 0x000000ffff027224 */ /* 0x001fe400078e00ff */
[----:B-1----:R-:W-:-:S04]  /*0770*/  IMAD.MOV R10, RZ, RZ, -R3 ;  /* 0x000000ffff0a7224 */ /* 0x002fc800078e0a03 */
[----:B------:R-:W-:Y:S01]  /*0780*/  IMAD.MOV.U32 R4, RZ, RZ, R10 ;  /* 0x000000ffff047224 */ /* 0x000fe200078e000a */
[----:B------:R-:W-:-:S03]  /*0790*/  IABS R10, R6 ;  /* 0x00000006000a7213 */ /* 0x000fc60000000000 */
[----:B------:R-:W-:Y:S02]  /*07a0*/  IMAD R5, R4, R7, RZ ;  /* 0x0000000704057224 */ /* 0x000fe400078e02ff */
[----:B------:R-:W-:Y:S02]  /*07b0*/  IMAD.MOV.U32 R4, RZ, RZ, R10 ;  /* 0x000000ffff047224 */ /* 0x000fe400078e000a */
[----:B------:R-:W-:-:S06]  /*07c0*/  IMAD.HI.U32 R3, R3, R5, R2 ;  /* 0x0000000503037227 */ /* 0x000fcc00078e0002 */
[----:B------:R-:W-:-:S04]  /*07d0*/  IMAD.HI.U32 R3, R3, R4, RZ ;  /* 0x0000000403037227 */ /* 0x000fc800078e00ff */
[----:B------:R-:W-:Y:S01]  /*07e0*/  IMAD R0, R3, R0, R4 ;  /* 0x0000000003007224 */ /* 0x000fe200078e0204 */
[----:B------:R-:W-:-:S04]  /*07f0*/  CS2R R4, SRZ ;  /* 0x0000000000047805 */ /* 0x000fc8000001ff00 */
[----:B------:R-:W-:-:S13]  /*0800*/  ISETP.GT.U32.AND P1, PT, R7, R0, PT ;  /* 0x000000000700720c */ /* 0x000fda0003f24070 */
[----:B------:R-:W-:Y:S02]  /*0810*/  @!P1 IMAD.IADD R0, R0, 0x1, -R7 ;  /* 0x0000000100009824 */ /* 0x000fe400078e0a07 */
[----:B------:R-:W-:Y:S01]  /*0820*/  @!P1 VIADD R3, R3, 0x1 ;  /* 0x0000000103039836 */ /* 0x000fe20000000000 */
[----:B------:R-:W-:Y:S02]  /*0830*/  ISETP.NE.AND P1, PT, R13, RZ, PT ;  /* 0x000000ff0d00720c */ /* 0x000fe40003f25270 */
[----:B------:R-:W-:Y:S02]  /*0840*/  ISETP.GE.U32.AND P0, PT, R0, R7, PT ;  /* 0x000000070000720c */ /* 0x000fe40003f06070 */
[----:B------:R-:W-:-:S04]  /*0850*/  LOP3.LUT R0, R6, R13, RZ, 0x3c, !PT ;  /* 0x0000000d06007212 */ /* 0x000fc800078e3cff */
[----:B------:R-:W-:-:S07]  /*0860*/  ISETP.GE.AND P2, PT, R0, RZ, PT ;  /* 0x000000ff0000720c */ /* 0x000fce0003f46270 */
[----:B------:R-:W-:Y:S01]  /*0870*/  @P0 VIADD R3, R3, 0x1 ;  /* 0x0000000103030836 */ /* 0x000fe20000000000 */
[----:B------:R-:W-:-:S05]  /*0880*/  ISETP.GE.AND P0, PT, R180, 0x20, PT ;  /* 0x00000020b400780c */ /* 0x000fca0003f06270 */
[----:B------:R-:W-:Y:S01]  /*0890*/  @!P2 IMAD.MOV R3, RZ, RZ, -R3 ;  /* 0x000000ffff03a224 */ /* 0x000fe200078e0a03 */
[----:B------:R-:W-:-:S05]  /*08a0*/  @!P1 LOP3.LUT R3, RZ, R13, RZ, 0x33, !PT ;  /* 0x0000000dff039212 */ /* 0x000fca00078e33ff */
[----:B------:R-:W-:Y:S02]  /*08b0*/  IMAD.MOV R0, RZ, RZ, -R3 ;  /* 0x000000ffff007224 */ /* 0x000fe400078e0a03 */
[----:B------:R-:W-:Y:S02]  /*08c0*/  IMAD.SHL.U32 R10, R3, 0x200, RZ ;  /* 0x00000200030a7824 */ /* 0x000fe400078e00ff */
[----:B------:R-:W-:Y:S01]  /*08d0*/  IMAD R0, R13, R0, R6 ;  /* 0x000000000d007224 */ /* 0x000fe200078e0206 */
[----:B------:R-:W-:Y:S02]  /*08e0*/  CS2R R12, SRZ ;  /* 0x00000000000c7805 */ /* 0x000fe4000001ff00 */
[----:B------:R-:W-:Y:S01]  /*08f0*/  CS2R R6, SRZ ;  /* 0x0000000000067805 */ /* 0x000fe2000001ff00 */
[----:B------:R-:W-:Y:S01]  /*0900*/  IMAD.IADD R11, R11, 0x1, R0 ;  /* 0x000000010b0b7824 */ /* 0x000fe200078e0200 */
[----:B------:R-:W-:-:S05]  /*0910*/  LOP3.LUT R0, R125, 0x3f, RZ, 0xc0, !PT ;  /* 0x0000003f7d007812 */ /* 0x000fca00078ec0ff */
[----:B------:R-:W-:-:S05]  /*0920*/  IMAD R44, R11, 0x40, R0 ;  /* 0x000000400b2c7824 */ /* 0x000fca00078e0200 */
[----:B------:R0:W-:Y:S01]  /*0930*/  STL [R1+0x4e8], R44 ;  /* 0x0004e82c01007387 */ /* 0x0001e20000100800 */
[----:B------:R-:W-:Y:S05]  /*0940*/  @!P0 BRA `(.L_x_0) ;  /* 0x0000013c00388947 */ /* 0x000fea0003800000 */
[----:B------:R-:W-:Y:S01]  /*0950*/  IABS R18, R8 ;  /* 0x0000000800127213 */ /* 0x000fe20000000000 */
[----:B------:R-:W-:Y:S01]  /*0960*/  ULDC UR4, c[0x0][0x234] ;  /* 0x00008d0000047ab9 */ /* 0x000fe20000000800 */
[----:B------:R-:W-:Y:S01]  /*0970*/  IABS R5, R9 ;  /* 0x0000000900057213 */ /* 0x000fe20000000000 */
[----:B------:R-:W-:Y:S01]  /*0980*/  ULDC.64 UR6, c[0x0][0x210] ;  /* 0x0000840000067ab9 */ /* 0x000fe20000000a00 */
[----:B------:R-:W1:Y:S01]  /*0990*/  I2F.RP R4, R18 ;  /* 0x0000001200047306 */ /* 0x000e620000209400 */
[----:B------:R-:W-:Y:S01]  /*09a0*/  SHF.R.U32.HI R3, RZ, 0x5, R125 ;  /* 0x00000005ff037819 */ /* 0x000fe2000001167d */
[----:B------:R-:W-:Y:S01]  /*09b0*/  ULDC UR5, c[0x0][0x240] ;  /* 0x0000900000057ab9 */ /* 0x000fe20000000800 */
[----:B------:R-:W-:Y:S01]  /*09c0*/  IABS R14, R44 ;  /* 0x0000002c000e7213 */ /* 0x000fe20000000000 */
[----:B------:R-:W-:Y:S01]  /*09d0*/  USHF.R.U32.HI UR22, URZ, 0x4, UR16 ;  /* 0x000000043f167899 */ /* 0x000fe20008011610 */
[----:B------:R-:W-:Y:S01]  /*09e0*/  SGXT.U32 R3, R3, 0x2 ;  /* 0x000000020303781a */ /* 0x000fe20000000000 */
[----:B------:R-:W-:Y:S01]  /*09f0*/  ULDC UR12, c[0x0][0x238] ;  /* 0x00008e00000c7ab9 */ /* 0x000fe20000000800 */
[----:B------:R-:W-:Y:S01]  /*0a00*/  ULDC UR20, c[0x0][0x238] ;  /* 0x00008e0000147ab9 */ /* 0x000fe20000000800 */
[----:B------:R-:W2:Y:S01]  /*0a10*/  I2F.RP R2, R5 ;  /* 0x0000000500027306 */ /* 0x000ea20000209400 */
[----:B------:R-:W-:Y:S01]  /*0a20*/  USGXT.U32 UR22, UR22, 0xe ;  /* 0x0000000e1616789a */ /* 0x000fe20008000000 */
[----:B------:R-:W-:Y:S01]  /*0a30*/  ULDC UR24, c[0x0][0x238] ;  /* 0x00008e0000187ab9 */ /* 0x000fe20000000800 */
[----:B------:R-:W-:-:S02]  /*0a40*/  ULDC UR25, c[0x0][0x238] ;  /* 0x00008e0000197ab9 */ /* 0x000fc40000000800 */
[----:B------:R-:W-:Y:S01]  /*0a50*/  UIADD3 UR10, UP0, UR22, 0x2, URZ ;  /* 0x00000002160a7890 */ /* 0x000fe2000ff1e03f */
[----:B------:R-:W-:Y:S02]  /*0a60*/  ULDC UR26, c[0x0][0x238] ;  /* 0x00008e00001a7ab9 */ /* 0x000fe40000000800 */
[----:B-1----:R-:W1:Y:S01]  /*0a70*/  MUFU.RCP R4, R4 ;  /* 0x0000000400047308 */ /* 0x002e620000001000 */
[----:B------:R-:W-:Y:S01]  /*0a80*/  ULDC UR27, c[0x0][0x238] ;  /* 0x00008e00001b7ab9 */ /* 0x000fe20000000800 */
[----:B------:R-:W-:Y:S01]  /*0a90*/  ULDC UR13, c[0x0][0x238] ;  /* 0x00008e00000d7ab9 */ /* 0x000fe20000000800 */
[----:B------:R-:W-:Y:S01]  /*0aa0*/  ULDC UR23, c[0x0][0x238] ;  /* 0x00008e0000177ab9 */ /* 0x000fe20000000800 */
[----:B------:R-:W-:Y:S01]  /*0ab0*/  ULDC UR17, c[0x0][0x238] ;  /* 0x00008e0000117ab9 */ /* 0x000fe20000000800 */
[----:B------:R-:W-:Y:S01]  /*0ac0*/  ULDC UR21, c[0x0][0x238] ;  /* 0x00008e0000157ab9 */ /* 0x000fe20000000800 */
[----:B------:R-:W-:Y:S01]  /*0ad0*/  UMOV UR8, 0x80 ;  /* 0x0000008000087882 */ /* 0x000fe20000000000 */
[----:B------:R-:W-:Y:S01]  /*0ae0*/  UMOV UR9, 0x40000040 ;  /* 0x4000004000097882 */ /* 0x000fe20000000000 */
[----:B--2---:R-:W2:Y:S01]  /*0af0*/  MUFU.RCP R2, R2 ;  /* 0x0000000200027308 */ /* 0x004ea20000001000 */
[----:B-1----:R-:W-:-:S07]  /*0b00*/  VIADD R12, R4, 0xffffffe ;  /* 0x0ffffffe040c7836 */ /* 0x002fce0000000000 */
[----:B------:R1:W3:Y:S01]  /*0b10*/  F2I.FTZ.U32.TRUNC.NTZ R13, R12 ;  /* 0x0000000c000d7305 */ /* 0x0002e2000021f000 */
[----:B--2---:R-:W-:Y:S01]  /*0b20*/  VIADD R6, R2, 0xffffffe ;  /* 0x0ffffffe02067836 */ /* 0x004fe20000000000 */
[----:B------:R-:W-:-:S06]  /*0b30*/  LOP3.LUT R2, R10, R3, RZ, 0xfc, !PT ;  /* 0x000000030a027212 */ /* 0x000fcc00078efcff */
[----:B------:R2:W4:Y:S01]  /*0b40*/  F2I.FTZ.U32.TRUNC.NTZ R7, R6 ;  /* 0x0000000600077305 */ /* 0x000522000021f000 */
[----:B-1----:R-:W-:Y:S01]  /*0b50*/  IMAD.MOV.U32 R12, RZ, RZ, RZ ;  /* 0x000000ffff0c7224 */ /* 0x002fe200078e00ff */
[C---:B------:R-:W-:Y:S02]  /*0b60*/  LOP3.LUT R15, R2.reuse, 0x1e8, RZ, 0xfc, !PT ;  /* 0x000001e8020f7812 */ /* 0x040fe400078efcff */
[C---:B------:R-:W-:Y:S02]  /*0b70*/  LOP3.LUT R17, R2.reuse, 0x1e4, RZ, 0xfc, !PT ;  /* 0x000001e402117812 */ /* 0x040fe400078efcff */
[----:B------:R-:W-:Y:S01]  /*0b80*/  IABS R184, R15 ;  /* 0x0000000f00b87213 */ /* 0x000fe20000000000 */
[----:B---3--:R-:W-:Y:S01]  /*0b90*/  IMAD.MOV R11, RZ, RZ, -R13 ;  /* 0x000000ffff0b7224 */ /* 0x008fe200078e0a0d */
[----:B------:R-:W-:Y:S01]  /*0ba0*/  IABS R22, R17 ;  /* 0x0000001100167213 */ /* 0x000fe20000000000 */
[----:B--2---:R-:W-:Y:S01]  /*0bb0*/  IMAD.MOV.U32 R6, RZ, RZ, RZ ;  /* 0x000000ffff067224 */ /* 0x004fe200078e00ff */
[C---:B------:R-:W-:Y:S01]  /*0bc0*/  LOP3.LUT R19, R2.reuse, 0xe8, RZ, 0xfc, !PT ;  /* 0x000000e802137812 */ /* 0x040fe200078efcff */
[----:B------:R-:W-:Y:S01]  /*0bd0*/  IMAD R11, R11, R18, RZ ;  /* 0x000000120b0b7224 */ /* 0x000fe200078e02ff */
[----:B------:R-:W-:-:S02]  /*0be0*/  LOP3.LUT R21, R2, 0xe4, RZ, 0xfc, !PT ;  /* 0x000000e402157812 */ /* 0x000fc400078efcff */
[----:B------:R-:W-:Y:S01]  /*0bf0*/  IABS R128, R19 ;  /* 0x0000001300807213 */ /* 0x000fe20000000000 */
[----:B----4-:R-:W-:Y:S01]  /*0c00*/  IMAD.MOV R4, RZ, RZ, -R7 ;  /* 0x000000ffff047224 */ /* 0x010fe200078e0a07 */
[----:B------:R-:W-:Y:S01]  /*0c10*/  IABS R130, R21 ;  /* 0x0000001500827213 */ /* 0x000fe20000000000 */
[----:B------:R-:W-:Y:S01]  /*0c20*/  IMAD.HI.U32 R12, R13, R11, R12 ;  /* 0x0000000b0d0c7227 */ /* 0x000fe200078e000c */
[C---:B------:R-:W-:Y:S02]  /*0c30*/  LOP3.LUT R29, R2.reuse, 0x2c, RZ, 0xfc, !PT ;  /* 0x0000002c021d7812 */ /* 0x040fe400078efcff */
[----:B------:R-:W-:Y:S01]  /*0c40*/  LOP3.LUT R33, R2, 0x24, RZ, 0xfc, !PT ;  /* 0x0000002402217812 */ /* 0x000fe200078efcff */
[----:B------:R-:W-:Y:S01]  /*0c50*/  IMAD R3, R4, R5, RZ ;  /* 0x0000000504037224 */ /* 0x000fe200078e02ff */
[----:B------:R-:W-:Y:S01]  /*0c60*/  IABS R74, R29 ;  /* 0x0000001d004a7213 */ /* 0x000fe20000000000 */
[----:B------:R-:W-:Y:S01]  /*0c70*/  IMAD.MOV.U32 R13, RZ, RZ, R14 ;  /* 0x000000ffff0d7224 */ /* 0x000fe200078e000e */
[----:B------:R-:W-:Y:S01]  /*0c80*/  IABS R14, R2 ;  /* 0x00000002000e7213 */ /* 0x000fe20000000000 */
[----:B------:R-:W-:Y:S01]  /*0c90*/  IMAD.HI.U32 R3, R7, R3, R6 ;  /* 0x0000000307037227 */ /* 0x000fe200078e0006 */
[----:B------:R-:W-:-:S02]  /*0ca0*/  LEA.HI R6, R125, R10, RZ, 0x1b ;  /* 0x0000000a7d067211 */ /* 0x000fc400078fd8ff */
[----:B------:R-:W-:Y:S01]  /*0cb0*/  LOP3.LUT R27, R2, 0x30, RZ, 0xfc, !PT ;  /* 0x00000030021b7812 */ /* 0x000fe200078efcff */
[----:B------:R-:W-:Y:S01]  /*0cc0*/  IMAD.HI.U32 R12, R12, R13, RZ ;  /* 0x0000000d0c0c7227 */ /* 0x000fe200078e00ff */
[----:B------:R-:W-:Y:S02]  /*0cd0*/  LOP3.LUT R35, R2, 0x20, RZ, 0xfc, !PT ;  /* 0x0000002002237812 */ /* 0x000fe400078efcff */
[----:B------:R-:W-:Y:S01]  /*0ce0*/  IABS R72, R27 ;  /* 0x0000001b00487213 */ /* 0x000fe20000000000 */
[----:B------:R-:W-:Y:S01]  /*0cf0*/  VIADD R11, R6, 0x1fc ;  /* 0x000001fc060b7836 */ /* 0x000fe20000000000 */
[C---:B------:R-:W-:Y:S01]  /*0d00*/  LOP3.LUT R31, R2.reuse, 0x28, RZ, 0xfc, !PT ;  /* 0x00000028021f7812 */ /* 0x040fe200078efcff */
[----:B------:R-:W-:Y:S01]  /*0d10*/  IMAD.HI.U32 R4, R3, R14, RZ ;  /* 0x0000000e03047227 */ /* 0x000fe200078e00ff */
[C---:B------:R-:W-:Y:S02]  /*0d20*/  LOP3.LUT R37, R2.reuse, 0x18, RZ, 0xfc, !PT ;  /* 0x0000001802257812 */ /* 0x040fe400078efcff */
[----:B------:R-:W-:Y:S01]  /*0d30*/  IABS R7, R11 ;  /* 0x0000000b00077213 */ /* 0x000fe20000000000 */
[----:B------:R-:W-:Y:S01]  /*0d40*/  IMAD.MOV R12, RZ, RZ, -R12 ;  /* 0x000000ffff0c7224 */ /* 0x000fe200078e0a0c */
[----:B------:R-:W-:Y:S01]  /*0d50*/  IABS R240, R31 ;  /* 0x0000001f00f07213 */ /* 0x000fe20000000000 */
[----:B------:R-:W-:Y:S01]  /*0d60*/  IMAD.MOV R4, RZ, RZ, -R4 ;  /* 0x000000ffff047224 */ /* 0x000fe200078e0a04 */
[----:B------:R-:W-:Y:S01]  /*0d70*/  LOP3.LUT R39, R2, 0x14, RZ, 0xfc, !PT ;  /* 0x0000001402277812 */ /* 0x000fe200078efcff */
[----:B------:R-:W-:Y:S01]  /*0d80*/  IMAD R13, R18, R12, R13 ;  /* 0x0000000c120d7224 */ /* 0x000fe200078e020d */
[----:B------:R-:W-:Y:S01]  /*0d90*/  IABS R242, R37 ;  /* 0x0000002500f27213 */ /* 0x000fe20000000000 */
[----:B------:R-:W-:Y:S01]  /*0da0*/  IMAD R12, R5, R4, R14 ;  /* 0x00000004050c7224 */ /* 0x000fe200078e020e */
[----:B------:R-:W-:Y:S01]  /*0db0*/  LOP3.LUT R41, R2, 0x10, RZ, 0xfc, !PT ;  /* 0x0000001002297812 */ /* 0x000fe200078efcff */
[----:B------:R-:W-:Y:S01]  /*0dc0*/  IMAD.MOV.U32 R14, RZ, RZ, R7 ;  /* 0x000000ffff0e7224 */ /* 0x000fe200078e0007 */
[----:B------:R-:W-:-:S02]  /*0dd0*/  ISETP.GT.U32.AND P1, PT, R18, R13, PT ;  /* 0x0000000d1200720c */ /* 0x000fc40003f24070 */
[----:B------:R-:W-:Y:S01]  /*0de0*/  ISETP.GT.U32.AND P0, PT, R5, R12, PT ;  /* 0x0000000c0500720c */ /* 0x000fe20003f04070 */
[----:B------:R-:W-:Y:S01]  /*0df0*/  IMAD.HI.U32 R4, R3, R14, RZ ;  /* 0x0000000e03047227 */ /* 0x000fe200078e00ff */
[----:B------:R-:W-:Y:S02]  /*0e00*/  SHF.R.S32.HI R7, RZ, 0x1f, R180 ;  /* 0x0000001fff077819 */ /* 0x000fe400000114b4 */
[C---:B------:R-:W-:Y:S01]  /*0e10*/  LOP3.LUT R43, R2.reuse, 0xc, RZ, 0xfc, !PT ;  /* 0x0000000c022b7812 */ /* 0x040fe200078efcff */
[----:B------:R-:W-:Y:S01]  /*0e20*/  IMAD.MOV R4, RZ, RZ, -R4 ;  /* 0x000000ffff047224 */ /* 0x000fe200078e0a04 */
[----:B------:R-:W-:Y:S02]  /*0e30*/  LEA.HI R180, R7, R180, RZ, 0x5 ;  /* 0x000000b407b47211 */ /* 0x000fe400078f28ff */
[C---:B------:R-:W-:Y:S01]  /*0e40*/  LOP3.LUT R7, R2.reuse, 0x1f8, RZ, 0xfc, !PT ;  /* 0x000001f802077812 */ /* 0x040fe200078efcff */
[----:B------:R-:W-:Y:S01]  /*0e50*/  IMAD R14, R5, R4, R14 ;  /* 0x00000004050e7224 */ /* 0x000fe200078e020e */
[----:B------:R-:W-:Y:S01]  /*0e60*/  LOP3.LUT R4, R2, 0x1f4, RZ, 0xfc, !PT ;  /* 0x000001f402047812 */ /* 0x000fe200078efcff */
[----:B------:R-:W-:Y:S01]  /*0e70*/  @!P1 IMAD.IADD R13, R13, 0x1, -R18 ;  /* 0x000000010d0d9824 */ /* 0x000fe200078e0a12 */
[----:B------:R-:W-:Y:S01]  /*0e80*/  IABS R182, R7 ;  /* 0x0000000700b67213 */ /* 0x000fe20000000000 */
[----:B------:R-:W-:Y:S01]  /*0e90*/  @!P0 IMAD.IADD R12, R12, 0x1, -R5 ;  /* 0x000000010c0c8824 */ /* 0x000fe200078e0a05 */
[----:B------:R-:W-:-:S02]  /*0ea0*/  ISETP.GT.U32.AND P5, PT, R5, R14, PT ;  /* 0x0000000e0500720c */ /* 0x000fc40003fa4070 */
[----:B------:R-:W-:Y:S02]  /*0eb0*/  ISETP.GT.U32.AND P3, PT, R18, R13, PT ;  /* 0x0000000d1200720c */ /* 0x000fe40003f64070 */
[----:B------:R-:W-:Y:S02]  /*0ec0*/  ISETP.GT.U32.AND P0, PT, R5, R12, PT ;  /* 0x0000000c0500720c */ /* 0x000fe40003f04070 */
[----:B------:R-:W-:Y:S02]  /*0ed0*/  IABS R16, R4 ;  /* 0x0000000400107213 */ /* 0x000fe40000000000 */
[----:B------:R-:W-:Y:S01]  /*0ee0*/  ISETP.GE.AND P2, PT, R4, RZ, PT ;  /* 0x000000ff0400720c */ /* 0x000fe20003f46270 */
[----:B------:R-:W-:Y:S01]  /*0ef0*/  IMAD.HI.U32 R4, R3, R182, RZ ;  /* 0x000000b603047227 */ /* 0x000fe200078e00ff */
[----:B------:R-:W-:Y:S02]  /*0f00*/  ISETP.GE.AND P1, PT, R11, RZ, PT ;  /* 0x000000ff0b00720c */ /* 0x000fe40003f26270 */
[----:B------:R-:W-:Y:S01]  /*0f10*/  ISETP.GE.AND P6, PT, R7, RZ, PT ;  /* 0x000000ff0700720c */ /* 0x000fe20003fc6270 */
[--C-:B------:R-:W-:Y:S01]  /*0f20*/  @!P5 IMAD.IADD R14, R14, 0x1, -R5.reuse ;  /* 0x000000010e0ed824 */ /* 0x100fe200078e0a05 */
[----:B------:R-:W-:Y:S01]  /*0f30*/  LOP3.LUT R11, R2, 0x1f0, RZ, 0xfc, !PT ;  /* 0x000001f0020b7812 */ /* 0x000fe200078efcff */
[----:B------:R-:W-:Y:S01]  /*0f40*/  @!P3 IMAD.IADD R13, R13, 0x1, -R18 ;  /* 0x000000010d0db824 */ /* 0x000fe200078e0a12 */
[----:B------:R-:W-:Y:S01]  /*0f50*/  ISETP.GE.AND P3, PT, R44, RZ, PT ;  /* 0x000000ff2c00720c */ /* 0x000fe20003f66270 */
[----:B------:R-:W-:Y:S01]  /*0f60*/  @!P0 IMAD.IADD R12, R12, 0x1, -R5 ;  /* 0x000000010c0c8824 */ /* 0x000fe200078e0a05 */
[----:B------:R-:W-:Y:S01]  /*0f70*/  ISETP.GT.U32.AND P5, PT, R5, R14, PT ;  /* 0x0000000e0500720c */ /* 0x000fe20003fa4070 */
[----:B------:R-:W-:Y:S01]  /*0f80*/  IMAD.HI.U32 R7, R3, R16, RZ ;  /* 0x0000001003077227 */ /* 0x000fe200078e00ff */
[----:B------:R-:W-:-:S02]  /*0f90*/  ISETP.NE.AND P0, PT, R8, RZ, PT ;  /* 0x000000ff0800720c */ /* 0x000fc40003f05270 */
[----:B------:R-:W-:Y:S01]  /*0fa0*/  IABS R18, R11 ;  /* 0x0000000b00127213 */ /* 0x000fe20000000000 */
[----:B------:R-:W-:Y:S01]  /*0fb0*/  IMAD.MOV R4, RZ, RZ, -R4 ;  /* 0x000000ffff047224 */ /* 0x000fe200078e0a04 */
[----:B------:R-:W-:Y:S01]  /*0fc0*/  ISETP.GE.AND P4, PT, R11, RZ, PT ;  /* 0x000000ff0b00720c */ /* 0x000fe20003f86270 */
[----:B------:R-:W-:Y:S01]  /*0fd0*/  IMAD.MOV R7, RZ, RZ, -R7 ;  /* 0x000000ffff077224 */ /* 0x000fe200078e0a07 */
[C---:B------:R-:W-:Y:S01]  /*0fe0*/  LOP3.LUT R45, R2.reuse, 0x8, RZ, 0xfc, !PT ;  /* 0x00000008022d7812 */ /* 0x040fe200078efcff */
[C---:B------:R-:W-:Y:S01]  /*0ff0*/  IMAD R182, R5.reuse, R4, R182 ;  /* 0x0000000405b67224 */ /* 0x040fe200078e02b6 */
[----:B------:R-:W-:Y:S01]  /*1000*/  IABS R244, R43 ;  /* 0x0000002b00f47213 */ /* 0x000fe20000000000 */
[----:B------:R-:W-:Y:S01]  /*1010*/  IMAD.MOV.U32 R4, RZ, RZ, R13 ;  /* 0x000000ffff047224 */ /* 0x000fe200078e000d */
[----:B------:R-:W-:Y:S01]  /*1020*/  LOP3.LUT R13, R2, 0x1ec, RZ, 0xfc, !PT ;  /* 0x000001ec020d7812 */ /* 0x000fe200078efcff */
[----:B------:R-:W-:Y:S01]  /*1030*/  @!P5 IMAD.IADD R14, R14, 0x1, -R5 ;  /* 0x000000010e0ed824 */ /* 0x000fe200078e0a05 */
[----:B------:R-:W-:Y:S01]  /*1040*/  ISETP.GE.AND P5, PT, R2, RZ, PT ;  /* 0x000000ff0200720c */ /* 0x000fe20003fa6270 */
[----:B------:R-:W-:Y:S01]  /*1050*/  IMAD R16, R5, R7, R16 ;  /* 0x0000000705107224 */ /* 0x000fe200078e0210 */
[----:B------:R-:W-:Y:S01]  /*1060*/  IABS R20, R13 ;  /* 0x0000000d00147213 */ /* 0x000fe20000000000 */
[----:B------:R-:W-:Y:S01]  /*1070*/  IMAD.HI.U32 R7, R3, R18, RZ ;  /* 0x0000001203077227 */ /* 0x000fe200078e00ff */
[----:B------:R-:W-:-:S02]  /*1080*/  IABS R23, R45 ;  /* 0x0000002d00177213 */ /* 0x000fc40000000000 */
[----:B------:R-:W-:Y:S01]  /*1090*/  SHF.R.S32.HI R180, RZ, 0x5, R180 ;  /* 0x00000005ffb47819 */ /* 0x000fe200000114b4 */
[----:B------:R-:W-:Y:S01]  /*10a0*/  @!P3 IMAD.MOV R4, RZ, RZ, -R4 ;  /* 0x000000ffff04b224 */ /* 0x000fe200078e0a04 */
[----:B------:R-:W-:Y:S01]  /*10b0*/  ISETP.GT.U32.AND P3, PT, R5, R182, PT ;  /* 0x000000b60500720c */ /* 0x000fe20003f64070 */
[----:B------:R-:W-:Y:S01]  /*10c0*/  IMAD.MOV R7, RZ, RZ, -R7 ;  /* 0x000000ffff077224 */ /* 0x000fe200078e0a07 */
[----:B------:R-:W-:Y:S01]  /*10d0*/  @!P0 LOP3.LUT R4, RZ, R8, RZ, 0x33, !PT ;  /* 0x00000008ff048212 */ /* 0x000fe200078e33ff */
[----:B------:R-:W-:Y:S01]  /*10e0*/  IMAD.HI.U32 R8, R3, R184, RZ ;  /* 0x000000b803087227 */ /* 0x000fe200078e00ff */
[----:B------:R-:W-:-:S03]  /*10f0*/  ISETP.GT.U32.AND P0, PT, R5, R16, PT ;  /* 0x000000100500720c */ /* 0x000fc60003f04070 */
[----:B------:R-:W-:Y:S02]  /*1100*/  IMAD R18, R5, R7, R18 ;  /* 0x0000000705127224 */ /* 0x000fe400078e0212 */
[----:B------:R-:W-:Y:S02]  /*1110*/  @!P5 IMAD.MOV R12, RZ, RZ, -R12 ;  /* 0x000000ffff0cd224 */ /* 0x000fe400078e0a0c */
[----:B------:R-:W-:Y:S01]  /*1120*/  IMAD.HI.U32 R7, R3, R20, RZ ;  /* 0x0000001403077227 */ /* 0x000fe200078e00ff */
[----:B------:R-:W-:-:S03]  /*1130*/  ISETP.GT.U32.AND P5, PT, R5, R18, PT ;  /* 0x000000120500720c */ /* 0x000fc60003fa4070 */
[--C-:B------:R-:W-:Y:S02]  /*1140*/  @!P3 IMAD.IADD R182, R182, 0x1, -R5.reuse ;  /* 0x00000001b6b6b824 */ /* 0x100fe400078e0a05 */
[----:B------:R-:W-:Y:S02]  /*1150*/  @!P0 IMAD.IADD R16, R16, 0x1, -R5 ;  /* 0x0000000110108824 */ /* 0x000fe400078e0a05 */
[----:B------:R-:W-:Y:S01]  /*1160*/  IMAD.MOV R7, RZ, RZ, -R7 ;  /* 0x000000ffff077224 */ /* 0x000fe200078e0a07 */
[C---:B------:R-:W-:Y:S01]  /*1170*/  ISETP.GT.U32.AND P3, PT, R5.reuse, R182, PT ;  /* 0x000000b60500720c */ /* 0x040fe20003f64070 */
[----:B------:R-:W-:Y:S01]  /*1180*/  IMAD.MOV R8, RZ, RZ, -R8 ;  /* 0x000000ffff087224 */ /* 0x000fe200078e0a08 */
[----:B------:R-:W-:Y:S01]  /*1190*/  ISETP.GT.U32.AND P0, PT, R5, R16, PT ;  /* 0x000000100500720c */ /* 0x000fe20003f04070 */
[----:B------:R-:W-:-:S04]  /*11a0*/  IMAD.HI.U32 R11, R3, R22, RZ ;  /* 0x00000016030b7227 */ /* 0x000fc800078e00ff */
[--C-:B------:R-:W-:Y:S02]  /*11b0*/  @!P5 IMAD.IADD R18, R18, 0x1, -R5.reuse ;  /* 0x000000011212d824 */ /* 0x100fe400078e0a05 */
[C---:B------:R-:W-:Y:S02]  /*11c0*/  IMAD R20, R5.reuse, R7, R20 ;  /* 0x0000000705147224 */ /* 0x040fe400078e0214 */
[C---:B------:R-:W-:Y:S01]  /*11d0*/  IMAD R184, R5.reuse, R8, R184 ;  /* 0x0000000805b87224 */ /* 0x040fe200078e02b8 */
[----:B------:R-:W-:Y:S01]  /*11e0*/  ISETP.GT.U32.AND P5, PT, R5, R18, PT ;  /* 0x000000120500720c */ /* 0x000fe20003fa4070 */
[----:B------:R-:W-:Y:S01]  /*11f0*/  @!P3 IMAD.IADD R182, R182, 0x1, -R5 ;  /* 0x00000001b6b6b824 */ /* 0x000fe200078e0a05 */
[----:B------:R-:W-:Y:S01]  /*1200*/  ISETP.GE.AND P3, PT, R15, RZ, PT ;  /* 0x000000ff0f00720c */ /* 0x000fe20003f66270 */
[----:B------:R-:W-:Y:S01]  /*1210*/  IMAD.MOV R11, RZ, RZ, -R11 ;  /* 0x000000ffff0b7224 */ /* 0x000fe200078e0a0b */
[----:B------:R-:W-:Y:S01]  /*1220*/  LOP3.LUT R15, R2, 0x1d8, RZ, 0xfc, !PT ;  /* 0x000001d8020f7812 */ /* 0x000fe200078efcff */
[--C-:B------:R-:W-:Y:S01]  /*1230*/  @!P0 IMAD.IADD R16, R16, 0x1, -R5.reuse ;  /* 0x0000000110108824 */ /* 0x100fe200078e0a05 */
[C---:B------:R-:W-:Y:S01]  /*1240*/  ISETP.GT.U32.AND P0, PT, R5.reuse, R20, PT ;  /* 0x000000140500720c */ /* 0x040fe20003f04070 */
[----:B------:R-:W-:Y:S01]  /*1250*/  @!P6 IMAD.MOV R182, RZ, RZ, -R182 ;  /* 0x000000ffffb6e224 */ /* 0x000fe200078e0ab6 */
[C---:B------:R-:W-:Y:S01]  /*1260*/  ISETP.GT.U32.AND P6, PT, R5.reuse, R184, PT ;  /* 0x000000b80500720c */ /* 0x040fe20003fc4070 */
[----:B------:R-:W-:Y:S01]  /*1270*/  IMAD R22, R5, R11, R22 ;  /* 0x0000000b05167224 */ /* 0x000fe200078e0216 */
[----:B------:R-:W-:Y:S01]  /*1280*/  IABS R186, R15 ;  /* 0x0000000f00ba7213 */ /* 0x000fe20000000000 */
[----:B------:R-:W-:Y:S01]  /*1290*/  @!P1 IMAD.MOV R14, RZ, RZ, -R14 ;  /* 0x000000ffff0e9224 */ /* 0x000fe200078e0a0e */
[----:B------:R-:W-:Y:S01]  /*12a0*/  ISETP.GE.AND P1, PT, R13, RZ, PT ;  /* 0x000000ff0d00720c */ /* 0x000fe20003f26270 */
[----:B------:R-:W-:Y:S01]  /*12b0*/  @!P5 IMAD.IADD R18, R18, 0x1, -R5 ;  /* 0x000000011212d824 */ /* 0x000fe200078e0a05 */
[----:B------:R-:W-:Y:S01]  /*12c0*/  ISETP.GT.U32.AND P5, PT, R5, R22, PT ;  /* 0x000000160500720c */ /* 0x000fe20003fa4070 */
[----:B------:R-:W-:Y:S01]  /*12d0*/  VIADD R7, R6, 0x1dc ;  /* 0x000001dc06077836 */ /* 0x000fe20000000000 */
[----:B------:R-:W-:Y:S01]  /*12e0*/  LOP3.LUT R13, R2, 0x1e0, RZ, 0xfc, !PT ;  /* 0x000001e0020d7812 */ /* 0x000fe200078efcff */
[----:B------:R-:W-:-:S02]  /*12f0*/  @!P2 IMAD.MOV R16, RZ, RZ, -R16 ;  /* 0x000000ffff10a224 */ /* 0x000fc400078e0a10 */
[--C-:B------:R-:W-:Y:S01]  /*1300*/  @!P0 IMAD.IADD R20, R20, 0x1, -R5.reuse ;  /* 0x0000000114148824 */ /* 0x100fe200078e0a05 */
[----:B------:R-:W-:Y:S01]  /*1310*/  IABS R24, R13 ;  /* 0x0000000d00187213 */ /* 0x000fe20000000000 */
[--C-:B------:R-:W-:Y:S01]  /*1320*/  @!P6 IMAD.IADD R184, R184, 0x1, -R5.reuse ;  /* 0x00000001b8b8e824 */ /* 0x100fe200078e0a05 */
[----:B------:R-:W-:Y:S01]  /*1330*/  IABS R26, R7 ;  /* 0x00000007001a7213 */ /* 0x000fe20000000000 */
[----:B------:R-:W-:Y:S01]  /*1340*/  IMAD.HI.U32 R11, R3, R186, RZ ;  /* 0x000000ba030b7227 */ /* 0x000fe200078e00ff */
[----:B------:R-:W-:Y:S02]  /*1350*/  ISETP.GT.U32.AND P0, PT, R5, R20, PT ;  /* 0x000000140500720c */ /* 0x000fe40003f04070 */
[----:B------:R-:W-:Y:S01]  /*1360*/  ISETP.GE.AND P2, PT, R7, RZ, PT ;  /* 0x000000ff0700720c */ /* 0x000fe20003f46270 */
[----:B------:R-:W-:Y:S01]  /*1370*/  @!P5 IMAD.IADD R22, R22, 0x1, -R5 ;  /* 0x000000011616d824 */ /* 0x000fe200078e0a05 */
[----:B------:R-:W-:Y:S01]  /*1380*/  ISETP.GT.U32.AND P6, PT, R5, R184, PT ;  /* 0x000000b80500720c */ /* 0x000fe20003fc4070 */
[----:B------:R-:W-:-:S03]  /*1390*/  IMAD.HI.U32 R7, R3, R24, RZ ;  /* 0x0000001803077227 */ /* 0x000fc600078e00ff */
[----:B------:R-:W-:Y:S01]  /*13a0*/  ISETP.GT.U32.AND P5, PT, R5, R22, PT ;  /* 0x000000160500720c */ /* 0x000fe20003fa4070 */
[----:B------:R-:W-:-:S04]  /*13b0*/  IMAD.HI.U32 R8, R3, R26, RZ ;  /* 0x0000001a03087227 */ /* 0x000fc800078e00ff */
[----:B------:R-:W-:Y:S02]  /*13c0*/  IMAD.MOV R7, RZ, RZ, -R7 ;  /* 0x000000ffff077224 */ /* 0x000fe400078e0a07 */
[----:B------:R-:W-:Y:S02]  /*13d0*/  IMAD.MOV R8, RZ, RZ, -R8 ;  /* 0x000000ffff087224 */ /* 0x000fe400078e0a08 */
[----:B------:R-:W-:Y:S01]  /*13e0*/  IMAD R24, R5, R7, R24 ;  /* 0x0000000705187224 */ /* 0x000fe200078e0218 */
[----:B------:R-:W-:Y:S01]  /*13f0*/  LOP3.LUT R7, R2, 0x1d4, RZ, 0xfc, !PT ;  /* 0x000001d402077812 */ /* 0x000fe200078efcff */
[----:B------:R-:W-:Y:S01]  /*1400*/  @!P0 IMAD.IADD R20, R20, 0x1, -R5 ;  /* 0x0000000114148824 */ /* 0x000fe200078e0a05 */
[----:B------:R-:W-:Y:S01]  /*1410*/  ISETP.GE.AND P0, PT, R13, RZ, PT ;  /* 0x000000ff0d00720c */ /* 0x000fe20003f06270 */
[----:B------:R-:W-:Y:S01]  /*1420*/  IMAD.MOV R11, RZ, RZ, -R11 ;  /* 0x000000ffff0b7224 */ /* 0x000fe200078e0a0b */
[----:B------:R-:W-:Y:S01]  /*1430*/  IABS R64, R7 ;  /* 0x0000000700407213 */ /* 0x000fe20000000000 */
[C---:B------:R-:W-:Y:S01]  /*1440*/  IMAD R26, R5.reuse, R8, R26 ;  /* 0x00000008051a7224 */ /* 0x040fe200078e021a */
[----:B------:R-:W-:Y:S01]  /*1450*/  LOP3.LUT R13, R2, 0x1cc, RZ, 0xfc, !PT ;  /* 0x000001cc020d7812 */ /* 0x000fe200078efcff */
[--C-:B------:R-:W-:Y:S01]  /*1460*/  @!P6 IMAD.IADD R184, R184, 0x1, -R5.reuse ;  /* 0x00000001b8b8e824 */ /* 0x100fe200078e0a05 */
[C---:B------:R-:W-:Y:S01]  /*1470*/  ISETP.GT.U32.AND P6, PT, R5.reuse, R24, PT ;  /* 0x000000180500720c */ /* 0x040fe20003fc4070 */
[C---:B------:R-:W-:Y:S01]  /*1480*/  IMAD R186, R5.reuse, R11, R186 ;  /* 0x0000000b05ba7224 */ /* 0x040fe200078e02ba */
[----:B------:R-:W-:Y:S01]  /*1490*/  LOP3.LUT R11, R2, 0x1d0, RZ, 0xfc, !PT ;  /* 0x000001d0020b7812 */ /* 0x000fe200078efcff */
[----:B------:R-:W-:Y:S01]  /*14a0*/  @!P1 IMAD.MOV R20, RZ, RZ, -R20 ;  /* 0x000000ffff149224 */ /* 0x000fe200078e0a14 */
[C---:B------:R-:W-:Y:S01]  /*14b0*/  ISETP.GT.U32.AND P1, PT, R5.reuse, R26, PT ;  /* 0x0000001a0500720c */ /* 0x040fe20003f24070 */
[--C-:B------:R-:W-:Y:S01]  /*14c0*/  @!P5 IMAD.IADD R22, R22, 0x1, -R5.reuse ;  /* 0x000000011616d824 */ /* 0x100fe200078e0a05 */
[----:B------:R-:W-:Y:S01]  /*14d0*/  ISETP.GT.U32.AND P5, PT, R5, R186, PT ;  /* 0x000000ba0500720c */ /* 0x000fe20003fa4070 */
[----:B------:R-:W-:Y:S01]  /*14e0*/  @!P4 IMAD.MOV R18, RZ, RZ, -R18 ;  /* 0x000000ffff12c224 */ /* 0x000fe200078e0a12 */
[----:B------:R-:W-:Y:S01]  /*14f0*/  IABS R28, R11 ;  /* 0x0000000b001c7213 */ /* 0x000fe20000000000 */
[----:B------:R-:W-:Y:S01]  /*1500*/  @!P3 IMAD.MOV R184, RZ, RZ, -R184 ;  /* 0x000000ffffb8b224 */ /* 0x000fe200078e0ab8 */
[----:B------:R-:W-:Y:S01]  /*1510*/  ISETP.GE.AND P4, PT, R17, RZ, PT ;  /* 0x000000ff1100720c */ /* 0x000fe20003f86270 */
[----:B------:R-:W-:Y:S01]  /*1520*/  IMAD R4, R4, UR4, RZ ;  /* 0x0000000404047c24 */ /* 0x000fe2000f8e02ff */
[----:B------:R-:W-:Y:S01]  /*1530*/  IABS R30, R13 ;  /* 0x0000000d001e7213 */ /* 0x000fe20000000000 */
[--C-:B------:R-:W-:Y:S01]  /*1540*/  @!P6 IMAD.IADD R24, R24, 0x1, -R5.reuse ;  /* 0x000000011818e824 */ /* 0x100fe200078e0a05 */
[----:B------:R-:W-:Y:S01]  /*1550*/  ISETP.GE.AND P6, PT, R7, RZ, PT ;  /* 0x000000ff0700720c */ /* 0x000fe20003fc6270 */
[----:B------:R-:W-:Y:S01]  /*1560*/  IMAD.HI.U32 R7, R3, R64, RZ ;  /* 0x0000004003077227 */ /* 0x000fe200078e00ff */
[----:B------:R-:W-:Y:S01]  /*1570*/  ISETP.GE.AND P3, PT, R15, RZ, PT ;  /* 0x000000ff0f00720c */ /* 0x000fe20003f66270 */
[----:B------:R-:W-:Y:S01]  /*1580*/  UIADD3 UR4, UR16, 0x8000, URZ ;  /* 0x0000800010047890 */ /* 0x000fe2000fffe03f */
[----:B------:R-:W-:Y:S01]  /*1590*/  LOP3.LUT R15, R2, 0x1c8, RZ, 0xfc, !PT ;  /* 0x000001c8020f7812 */ /* 0x000fe200078efcff */
[--C-:B------:R-:W-:Y:S01]  /*15a0*/  @!P1 IMAD.IADD R26, R26, 0x1, -R5.reuse ;  /* 0x000000011a1a9824 */ /* 0x100fe200078e0a05 */
[C---:B------:R-:W-:Y:S01]  /*15b0*/  ISETP.GT.U32.AND P1, PT, R5.reuse, R24, PT ;  /* 0x000000180500720c */ /* 0x040fe20003f24070 */
[----:B------:R-:W-:Y:S01]  /*15c0*/  @!P5 IMAD.IADD R186, R186, 0x1, -R5 ;  /* 0x00000001babad824 */ /* 0x000fe200078e0a05 */
[----:B------:R-:W-:Y:S01]  /*15d0*/  LOP3.LUT R17, R2, 0x1c4, RZ, 0xfc, !PT ;  /* 0x000001c402117812 */ /* 0x000fe200078efcff */
[----:B------:R-:W-:Y:S01]  /*15e0*/  IMAD.MOV R8, RZ, RZ, -R7 ;  /* 0x000000ffff087224 */ /* 0x000fe200078e0a07 */
[----:B------:R-:W-:Y:S01]  /*15f0*/  ISETP.GT.U32.AND P5, PT, R5, R26, PT ;  /* 0x0000001a0500720c */ /* 0x000fe20003fa4070 */
[----:B------:R-:W-:Y:S01]  /*1600*/  IMAD.HI.U32 R7, R3, R28, RZ ;  /* 0x0000001c03077227 */ /* 0x000fe200078e00ff */
[----:B------:R-:W-:Y:S01]  /*1610*/  IABS R188, R15 ;  /* 0x0000000f00bc7213 */ /* 0x000fe20000000000 */
[----:B------:R-:W-:Y:S01]  /*1620*/  USHF.R.U32.HI UR4, URZ, 0x4, UR4 ;  /* 0x000000043f047899 */ /* 0x000fe20008011604 */
[----:B------:R-:W-:Y:S01]  /*1630*/  IABS R62, R17 ;  /* 0x00000011003e7213 */ /* 0x000fe20000000000 */
[----:B------:R-:W-:-:S02]  /*1640*/  IMAD.MOV R7, RZ, RZ, -R7 ;  /* 0x000000ffff077224 */ /* 0x000fc400078e0a07 */
[C---:B------:R-:W-:Y:S01]  /*1650*/  IMAD R64, R5.reuse, R8, R64 ;  /* 0x0000000805407224 */ /* 0x040fe200078e0240 */
[----:B------:R-:W-:Y:S01]  /*1660*/  USGXT.U32 UR4, UR4, 0xe ;  /* 0x0000000e0404789a */ /* 0x000fe20008000000 */
[C---:B------:R-:W-:Y:S02]  /*1670*/  IMAD R28, R5.reuse, R7, R28 ;  /* 0x00000007051c7224 */ /* 0x040fe400078e021c */
[--C-:B------:R-:W-:Y:S01]  /*1680*/  @!P1 IMAD.IADD R24, R24, 0x1, -R5.reuse ;  /* 0x0000000118189824 */ /* 0x100fe200078e0a05 */
[C---:B------:R-:W-:Y:S01]  /*1690*/  ISETP.GT.U32.AND P1, PT, R5.reuse, R64, PT ;  /* 0x000000400500720c */ /* 0x040fe20003f24070 */
[----:B------:R-:W-:Y:S01]  /*16a0*/  @!P5 IMAD.IADD R26, R26, 0x1, -R5 ;  /* 0x000000011a1ad824 */ /* 0x000fe200078e0a05 */
[C---:B------:R-:W-:Y:S01]  /*16b0*/  ISETP.GT.U32.AND P5, PT, R5.reuse, R28, PT ;  /* 0x0000001c0500720c */ /* 0x040fe20003fa4070 */
[----:B------:R-:W-:Y:S01]  /*16c0*/  @!P4 IMAD.MOV R22, RZ, RZ, -R22 ;  /* 0x000000ffff16c224 */ /* 0x000fe200078e0a16 */
[----:B------:R-:W-:Y:S01]  /*16d0*/  ISETP.GT.U32.AND P4, PT, R5, R186, PT ;  /* 0x000000ba0500720c */ /* 0x000fe20003f84070 */
[----:B------:R-:W-:-:S04]  /*16e0*/  IMAD.HI.U32 R7, R3, R30, RZ ;  /* 0x0000001e03077227 */ /* 0x000fc800078e00ff */
[----:B------:R-:W-:Y:S02]  /*16f0*/  IMAD.MOV R7, RZ, RZ, -R7 ;  /* 0x000000ffff077224 */ /* 0x000fe400078e0a07 */
[----:B------:R-:W-:Y:S02]  /*1700*/  @!P0 IMAD.MOV R24, RZ, RZ, -R24 ;  /* 0x000000ffff188224 */ /* 0x000fe400078e0a18 */
[--C-:B------:R-:W-:Y:S01]  /*1710*/  @!P1 IMAD.IADD R64, R64, 0x1, -R5.reuse ;  /* 0x0000000140409824 */ /* 0x100fe200078e0a05 */
[----:B------:R-:W-:Y:S01]  /*1720*/  ISETP.GE.AND P1, PT, R13, RZ, PT ;  /* 0x000000ff0d00720c */ /* 0x000fe20003f26270 */
[----:B------:R-:W-:Y:S01]  /*1730*/  @!P5 IMAD.IADD R28, R28, 0x1, -R5 ;  /* 0x000000011c1cd824 */ /* 0x000fe200078e0a05 */
[----:B------:R-:W-:Y:S01]  /*1740*/  LOP3.LUT R13, R2, 0x1b8, RZ, 0xfc, !PT ;  /* 0x000001b8020d7812 */ /* 0x000fe200078efcff */
[C---:B------:R-:W-:Y:S01]  /*1750*/  IMAD R30, R5.reuse, R7, R30 ;  /* 0x00000007051e7224 */ /* 0x040fe200078e021e */
[----:B------:R-:W-:Y:S01]  /*1760*/  ISETP.GT.U32.AND P0, PT, R5, R64, PT ;  /* 0x000000400500720c */ /* 0x000fe20003f04070 */
[----:B------:R-:W-:Y:S01]  /*1770*/  IMAD.HI.U32 R7, R3, R188, RZ ;  /* 0x000000bc03077227 */ /* 0x000fe200078e00ff */
[----:B------:R-:W-:-:S02]  /*1780*/  ISETP.GT.U32.AND P5, PT, R5, R28, PT ;  /* 0x0000001c0500720c */ /* 0x000fc40003fa4070 */
[----:B------:R-:W-:Y:S01]  /*1790*/  IABS R190, R13 ;  /* 0x0000000d00be7213 */ /* 0x000fe20000000000 */
[----:B------:R-:W-:Y:S01]  /*17a0*/  @!P2 IMAD.MOV R26, RZ, RZ, -R26 ;  /* 0x000000ffff1aa224 */ /* 0x000fe200078e0a1a */
[----:B------:R-:W-:Y:S01]  /*17b0*/  ISETP.GT.U32.AND P2, PT, R5, R30, PT ;  /* 0x0000001e0500720c */ /* 0x000fe20003f44070 */
[----:B------:R-:W-:Y:S01]  /*17c0*/  @!P4 IMAD.IADD R186, R186, 0x1, -R5 ;  /* 0x00000001babac824 */ /* 0x000fe200078e0a05 */
[----:B------:R-:W-:Y:S01]  /*17d0*/  ISETP.GE.AND P4, PT, R11, RZ, PT ;  /* 0x000000ff0b00720c */ /* 0x000fe20003f86270 */
[----:B------:R-:W-:-:S04]  /*17e0*/  IMAD.HI.U32 R8, R3, R62, RZ ;  /* 0x0000003e03087227 */ /* 0x000fc800078e00ff */
[----:B------:R-:W-:Y:S02]  /*17f0*/  IMAD.MOV R11, RZ, RZ, -R7 ;  /* 0x000000ffff0b7224 */ /* 0x000fe400078e0a07 */
[----:B------:R-:W-:Y:S02]  /*1800*/  IMAD.MOV R8, RZ, RZ, -R8 ;  /* 0x000000ffff087224 */ /* 0x000fe400078e0a08 */
[C---:B------:R-:W-:Y:S02]  /*1810*/  IMAD R188, R5.reuse, R11, R188 ;  /* 0x0000000b05bc7224 */ /* 0x040fe400078e02bc */
[C---:B------:R-:W-:Y:S01]  /*1820*/  IMAD R62, R5.reuse, R8, R62 ;  /* 0x00000008053e7224 */ /* 0x040fe200078e023e */
[----:B------:R-:W-:Y:S01]  /*1830*/  LOP3.LUT R8, R2, 0x1c0, RZ, 0xfc, !PT ;  /* 0x000001c002087812 */ /* 0x000fe200078efcff */
[--C-:B------:R-:W-:Y:S02]  /*1840*/  @!P0 IMAD.IADD R64, R64, 0x1, -R5.reuse ;  /* 0x0000000140408824 */ /* 0x100fe400078e0a05 */
[--C-:B------:R-:W-:Y:S01]  /*1850*/  @!P5 IMAD.IADD R28, R28, 0x1, -R5.reuse ;  /* 0x000000011c1cd824 */ /* 0x100fe200078e0a05 */
[C---:B------:R-:W-:Y:S01]  /*1860*/  ISETP.GT.U32.AND P5, PT, R5.reuse, R188, PT ;  /* 0x000000bc0500720c */ /* 0x040fe20003fa4070 */
[----:B------:R-:W-:Y:S01]  /*1870*/  @!P2 IMAD.IADD R30, R30, 0x1, -R5 ;  /* 0x000000011e1ea824 */ /* 0x000fe200078e0a05 */
[----:B------:R-:W-:Y:S01]  /*1880*/  IABS R32, R8 ;  /* 0x0000000800207213 */ /* 0x000fe20000000000 */
[----:B------:R-:W-:Y:S01]  /*1890*/  @!P6 IMAD.MOV R64, RZ, RZ, -R64 ;  /* 0x000000ffff40e224 */ /* 0x000fe200078e0a40 */
[C---:B------:R-:W-:Y:S01]  /*18a0*/  ISETP.GT.U32.AND P6, PT, R5.reuse, R62, PT ;  /* 0x0000003e0500720c */ /* 0x040fe20003fc4070 */
[----:B------:R-:W-:Y:S01]  /*18b0*/  VIADD R7, R6, 0x1bc ;  /* 0x000001bc06077836 */ /* 0x000fe20000000000 */
[----:B------:R-:W-:Y:S01]  /*18c0*/  ISETP.GT.U32.AND P2, PT, R5, R30, PT ;  /* 0x0000001e0500720c */ /* 0x000fe20003f44070 */
[----:B------:R-:W-:-:S02]  /*18d0*/  @!P4 IMAD.MOV R28, RZ, RZ, -R28 ;  /* 0x000000ffff1cc224 */ /* 0x000fc400078e0a1c */
[----:B------:R-:W-:Y:S01]  /*18e0*/  @!P3 IMAD.MOV R186, RZ, RZ, -R186 ;  /* 0x000000ffffbab224 */ /* 0x000fe200078e0aba */
[----:B------:R-:W-:Y:S02]  /*18f0*/  ISETP.GE.AND P0, PT, R7, RZ, PT ;  /* 0x000000ff0700720c */ /* 0x000fe40003f06270 */
[----:B------:R-:W-:Y:S01]  /*1900*/  IABS R34, R7 ;  /* 0x0000000700227213 */ /* 0x000fe20000000000 */
[--C-:B------:R-:W-:Y:S01]  /*1910*/  @!P5 IMAD.IADD R188, R188, 0x1, -R5.reuse ;  /* 0x00000001bcbcd824 */ /* 0x100fe200078e0a05 */
[----:B------:R-:W-:Y:S01]  /*1920*/  ISETP.GE.AND P3, PT, R15, RZ, PT ;  /* 0x000000ff0f00720c */ /* 0x000fe20003f66270 */
[----:B------:R-:W-:Y:S01]  /*1930*/  IMAD.HI.U32 R7, R3, R32, RZ ;  /* 0x0000002003077227 */ /* 0x000fe200078e00ff */
[----:B------:R-:W-:Y:S02]  /*1940*/  ISETP.GE.AND P5, PT, R17, RZ, PT ;  /* 0x000000ff1100720c */ /* 0x000fe40003fa6270 */
[C---:B------:R-:W-:Y:S01]  /*1950*/  ISETP.GT.U32.AND P4, PT, R5.reuse, R188, PT ;  /* 0x000000bc0500720c */ /* 0x040fe20003f84070 */
[--C-:B------:R-:W-:Y:S01]  /*1960*/  @!P6 IMAD.IADD R62, R62, 0x1, -R5.reuse ;  /* 0x000000013e3ee824 */ /* 0x100fe200078e0a05 */
[----:B------:R-:W-:Y:S01]  /*1970*/  LOP3.LUT R15, R2, 0x1ac, RZ, 0xfc, !PT ;  /* 0x000001ac020f7812 */ /* 0x000fe200078efcff */
[----:B------:R-:W-:Y:S01]  /*1980*/  @!P2 IMAD.IADD R30, R30, 0x1, -R5 ;  /* 0x000000011e1ea824 */ /* 0x000fe200078e0a05 */
[----:B------:R-:W-:Y:S01]  /*1990*/  ISETP.GE.AND P2, PT, R8, RZ, PT ;  /* 0x000000ff0800720c */ /* 0x000fe20003f46270 */
[----:B------:R-:W-:Y:S01]  /*19a0*/  IMAD.MOV R11, RZ, RZ, -R7 ;  /* 0x000000ffff0b7224 */ /* 0x000fe200078e0a07 */
[----:B------:R-:W-:Y:S01]  /*19b0*/  ISETP.GT.U32.AND P6, PT, R5, R62, PT ;  /* 0x0000003e0500720c */ /* 0x000fe20003fc4070 */
[----:B------:R-:W-:Y:S01]  /*19c0*/  IMAD.HI.U32 R8, R3, R190, RZ ;  /* 0x000000be03087227 */ /* 0x000fe200078e00ff */
[----:B------:R-:W-:-:S02]  /*19d0*/  LOP3.LUT R17, R2, 0x1a8, RZ, 0xfc, !PT ;  /* 0x000001a802117812 */ /* 0x000fc400078efcff */
[----:B------:R-:W-:Y:S01]  /*19e0*/  IABS R38, R15 ;  /* 0x0000000f00267213 */ /* 0x000fe20000000000 */
[----:B------:R-:W-:Y:S01]  /*19f0*/  IMAD.HI.U32 R7, R3, R34, RZ ;  /* 0x0000002203077227 */ /* 0x000fe200078e00ff */
[----:B------:R-:W-:-:S03]  /*1a00*/  IABS R192, R17 ;  /* 0x0000001100c07213 */ /* 0x000fc60000000000 */
[----:B------:R-:W-:Y:S02]  /*1a10*/  IMAD.MOV R8, RZ, RZ, -R8 ;  /* 0x000000ffff087224 */ /* 0x000fe400078e0a08 */
[----:B------:R-:W-:Y:S02]  /*1a20*/  IMAD.MOV R7, RZ, RZ, -R7 ;  /* 0x000000ffff077224 */ /* 0x000fe400078e0a07 */
[C---:B------:R-:W-:Y:S02]  /*1a30*/  IMAD R32, R5.reuse, R11, R32 ;  /* 0x0000000b05207224 */ /* 0x040fe400078e0220 */
[C---:B------:R-:W-:Y:S02]  /*1a40*/  IMAD R190, R5.reuse, R8, R190 ;  /* 0x0000000805be7224 */ /* 0x040fe400078e02be */
[--C-:B------:R-:W-:Y:S01]  /*1a50*/  @!P4 IMAD.IADD R188, R188, 0x1, -R5.reuse ;  /* 0x00000001bcbcc824 */ /* 0x100fe200078e0a05 */
[C---:B------:R-:W-:Y:S01]  /*1a60*/  ISETP.GT.U32.AND P4, PT, R5.reuse, R32, PT ;  /* 0x000000200500720c */ /* 0x040fe20003f84070 */
[C---:B------:R-:W-:Y:S01]  /*1a70*/  IMAD R34, R5.reuse, R7, R34 ;  /* 0x0000000705227224 */ /* 0x040fe200078e0222 */
[----:B------:R-:W-:Y:S01]  /*1a80*/  LOP3.LUT R7, R2, 0x1b4, RZ, 0xfc, !PT ;  /* 0x000001b402077812 */ /* 0x000fe200078efcff */
[----:B------:R-:W-:Y:S01]  /*1a90*/  @!P6 IMAD.IADD R62, R62, 0x1, -R5 ;  /* 0x000000013e3ee824 */ /* 0x000fe200078e0a05 */
[C---:B------:R-:W-:Y:S01]  /*1aa0*/  ISETP.GT.U32.AND P6, PT, R5.reuse, R190, PT ;  /* 0x000000be0500720c */ /* 0x040fe20003fc4070 */
[----:B------:R-:W-:Y:S01]  /*1ab0*/  @!P3 IMAD.MOV R188, RZ, RZ, -R188 ;  /* 0x000000ffffbcb224 */ /* 0x000fe200078e0abc */
[----:B------:R-:W-:Y:S01]  /*1ac0*/  ISETP.GT.U32.AND P3, PT, R5, R34, PT ;  /* 0x000000220500720c */ /* 0x000fe20003f64070 */
[----:B------:R-:W-:Y:S01]  /*1ad0*/  @!P1 IMAD.MOV R30, RZ, RZ, -R30 ;  /* 0x000000ffff1e9224 */ /* 0x000fe200078e0a1e */
[----:B------:R-:W-:Y:S01]  /*1ae0*/  ISETP.GE.AND P1, PT, R13, RZ, PT ;  /* 0x000000ff0d00720c */ /* 0x000fe20003f26270 */
[----:B------:R-:W-:Y:S01]  /*1af0*/  @!P5 IMAD.MOV R62, RZ, RZ, -R62 ;  /* 0x000000ffff3ed224 */ /* 0x000fe200078e0a3e */
[----:B------:R-:W-:-:S02]  /*1b00*/  IABS R60, R7 ;  /* 0x00000007003c7213 */ /* 0x000fc40000000000 */
[----:B------:R-:W-:Y:S01]  /*1b10*/  LOP3.LUT R13, R2, 0x1b0, RZ, 0xfc, !PT ;  /* 0x000001b0020d7812 */ /* 0x000fe200078efcff */
[----:B------:R-:W-:Y:S01]  /*1b20*/  @!P4 IMAD.IADD R32, R32, 0x1, -R5 ;  /* 0x000000012020c824 */ /* 0x000fe200078e0a05 */
[----:B------:R-:W-:Y:S01]  /*1b30*/  ISETP.GE.AND P4, PT, R7, RZ, PT ;  /* 0x000000ff0700720c */ /* 0x000fe20003f86270 */
[----:B------:R-:W-:Y:S01]  /*1b40*/  IMAD.HI.U32 R7, R3, R60, RZ ;  /* 0x0000003c03077227 */ /* 0x000fe200078e00ff */
[----:B------:R-:W-:-:S03]  /*1b50*/  IABS R36, R13 ;  /* 0x0000000d00247213 */ /* 0x000fc60000000000 */
[--C-:B------:R-:W-:Y:S02]  /*1b60*/  @!P6 IMAD.IADD R190, R190, 0x1, -R5.reuse ;  /* 0x00000001bebee824 */ /* 0x100fe400078e0a05 */
[----:B------:R-:W-:Y:S01]  /*1b70*/  @!P3 IMAD.IADD R34, R34, 0x1, -R5 ;  /* 0x000000012222b824 */ /* 0x000fe200078e0a05 */
[C---:B------:R-:W-:Y:S01]  /*1b80*/  ISETP.GT.U32.AND P3, PT, R5.reuse, R32, PT ;  /* 0x000000200500720c */ /* 0x040fe20003f64070 */
[----:B------:R-:W-:Y:S01]  /*1b90*/  IMAD.MOV R8, RZ, RZ, -R7 ;  /* 0x000000ffff087224 */ /* 0x000fe200078e0a07 */
[----:B------:R-:W-:Y:S01]  /*1ba0*/  ISETP.GT.U32.AND P6, PT, R5, R190, PT ;  /* 0x000000be0500720c */ /* 0x000fe20003fc4070 */
[----:B------:R-:W-:Y:S01]  /*1bb0*/  IMAD.HI.U32 R7, R3, R36, RZ ;  /* 0x0000002403077227 */ /* 0x000fe200078e00ff */
[----:B------:R-:W-:-:S03]  /*1bc0*/  ISETP.GT.U32.AND P5, PT, R5, R34, PT ;  /* 0x000000220500720c */ /* 0x000fc60003fa4070 */
[----:B------:R-:W-:Y:S02]  /*1bd0*/  IMAD.MOV R11, RZ, RZ, -R7 ;  /* 0x000000ffff0b7224 */ /* 0x000fe400078e0a07 */
[----:B------:R-:W-:-:S04]  /*1be0*/  IMAD.HI.U32 R7, R3, R38, RZ ;  /* 0x0000002603077227 */ /* 0x000fc800078e00ff */
[C---:B------:R-:W-:Y:S02]  /*1bf0*/  IMAD R60, R5.reuse, R8, R60 ;  /* 0x00000008053c7224 */ /* 0x040fe400078e023c */
[----:B------:R-:W-:Y:S01]  /*1c00*/  IMAD R36, R5, R11, R36 ;  /* 0x0000000b05247224 */ /* 0x000fe200078e0224 */
[----:B------:R-:W-:Y:S01]  /*1c10*/  LOP3.LUT R11, R2, 0x1a4, RZ, 0xfc, !PT ;  /* 0x000001a4020b7812 */ /* 0x000fe200078efcff */
[----:B------:R-:W-:-:S03]  /*1c20*/  IMAD.HI.U32 R8, R3, R192, RZ ;  /* 0x000000c003087227 */ /* 0x000fc600078e00ff */
[----:B------:R-:W-:Y:S01]  /*1c30*/  IABS R58, R11 ;  /* 0x0000000b003a7213 */ /* 0x000fe20000000000 */
[----:B------:R-:W-:Y:S02]  /*1c40*/  IMAD.MOV R7, RZ, RZ, -R7 ;  /* 0x000000ffff077224 */ /* 0x000fe400078e0a07 */
[--C-:B------:R-:W-:Y:S01]  /*1c50*/  @!P3 IMAD.IADD R32, R32, 0x1, -R5.reuse ;  /* 0x000000012020b824 */ /* 0x100fe200078e0a05 */
[C---:B------:R-:W-:Y:S01]  /*1c60*/  ISETP.GT.U32.AND P3, PT, R5.reuse, R60, PT ;  /* 0x0000003c0500720c */ /* 0x040fe20003f64070 */
[--C-:B------:R-:W-:Y:S01]  /*1c70*/  @!P6 IMAD.IADD R190, R190, 0x1, -R5.reuse ;  /* 0x00000001bebee824 */ /* 0x100fe200078e0a05 */
[----:B------:R-:W-:Y:S01]  /*1c80*/  ISETP.GT.U32.AND P6, PT, R5, R36, PT ;  /* 0x000000240500720c */ /* 0x000fe20003fc4070 */
[----:B------:R-:W-:Y:S01]  /*1c90*/  @!P5 IMAD.IADD R34, R34, 0x1, -R5 ;  /* 0x000000012222d824 */ /* 0x000fe200078e0a05 */
[----:B------:R-:W-:Y:S01]  /*1ca0*/  ISETP.GE.AND P5, PT, R13, RZ, PT ;  /* 0x000000ff0d00720c */ /* 0x000fe20003fa6270 */
[----:B------:R-:W-:Y:S01]  /*1cb0*/  IMAD.MOV R8, RZ, RZ, -R8 ;  /* 0x000000ffff087224 */ /* 0x000fe200078e0a08 */
[----:B------:R-:W-:Y:S01]  /*1cc0*/  LOP3.LUT R13, R2, 0x1a0, RZ, 0xfc, !PT ;  /* 0x000001a0020d7812 */ /* 0x000fe200078efcff */
[----:B------:R-:W-:-:S02]  /*1cd0*/  IMAD R38, R5, R7, R38 ;  /* 0x0000000705267224 */ /* 0x000fc400078e0226 */
[C---:B------:R-:W-:Y:S01]  /*1ce0*/  IMAD R192, R5.reuse, R8, R192 ;  /* 0x0000000805c07224 */ /* 0x040fe200078e02c0 */
[----:B------:R-:W-:Y:S01]  /*1cf0*/  IABS R40, R13 ;  /* 0x0000000d00287213 */ /* 0x000fe20000000000 */
[----:B------:R-:W-:Y:S01]  /*1d00*/  @!P0 IMAD.MOV R34, RZ, RZ, -R34 ;  /* 0x000000ffff228224 */ /* 0x000fe200078e0a22 */
[C---:B------:R-:W-:Y:S01]  /*1d10*/  ISETP.GT.U32.AND P0, PT, R5.reuse, R38, PT ;  /* 0x000000260500720c */ /* 0x040fe20003f04070 */
[----:B------:R-:W-:Y:S01]  /*1d20*/  @!P1 IMAD.MOV R190, RZ, RZ, -R190 ;  /* 0x000000ffffbe9224 */ /* 0x000fe200078e0abe */
[----:B------:R-:W-:Y:S01]  /*1d30*/  ISETP.GT.U32.AND P1, PT, R5, R192, PT ;  /* 0x000000c00500720c */ /* 0x000fe20003f24070 */
[----:B------:R-:W-:Y:S02]  /*1d40*/  VIADD R7, R6, 0x19c ;  /* 0x0000019c06077836 */ /* 0x000fe40000000000 */
[--C-:B------:R-:W-:Y:S02]  /*1d50*/  @!P3 IMAD.IADD R60, R60, 0x1, -R5.reuse ;  /* 0x000000013c3cb824 */ /* 0x100fe400078e0a05 */
[----:B------:R-:W-:Y:S01]  /*1d60*/  @!P6 IMAD.IADD R36, R36, 0x1, -R5 ;  /* 0x000000012424e824 */ /* 0x000fe200078e0a05 */
[----:B------:R-:W-:Y:S01]  /*1d70*/  ISETP.GE.AND P3, PT, R7, RZ, PT ;  /* 0x000000ff0700720c */ /* 0x000fe20003f66270 */
[----:B------:R-:W-:Y:S01]  /*1d80*/  @!P2 IMAD.MOV R32, RZ, RZ, -R32 ;  /* 0x000000ffff20a224 */ /* 0x000fe200078e0a20 */
[----:B------:R-:W-:Y:S01]  /*1d90*/  IABS R42, R7 ;  /* 0x00000007002a7213 */ /* 0x000fe20000000000 */
[----:B------:R-:W-:Y:S01]  /*1da0*/  IMAD.HI.U32 R7, R3, R58, RZ ;  /* 0x0000003a03077227 */ /* 0x000fe200078e00ff */
[----:B------:R-:W-:-:S02]  /*1db0*/  ISETP.GT.U32.AND P6, PT, R5, R36, PT ;  /* 0x000000240500720c */ /* 0x000fc40003fc4070 */
[----:B------:R-:W-:Y:S01]  /*1dc0*/  ISETP.GT.U32.AND P2, PT, R5, R60, PT ;  /* 0x0000003c0500720c */ /* 0x000fe20003f44070 */
[----:B------:R-:W-:Y:S01]  /*1dd0*/  @!P0 IMAD.IADD R38, R38, 0x1, -R5 ;  /* 0x0000000126268824 */ /* 0x000fe200078e0a05 */
[----:B------:R-:W-:Y:S01]  /*1de0*/  ISETP.GE.AND P0, PT, R17, RZ, PT ;  /* 0x000000ff1100720c */ /* 0x000fe20003f06270 */
[----:B------:R-:W-:Y:S01]  /*1df0*/  IMAD.MOV R7, RZ, RZ, -R7 ;  /* 0x000000ffff077224 */ /* 0x000fe200078e0a07 */
[----:B------:R-:W-:Y:S01]  /*1e00*/  LOP3.LUT R17, R2, 0x194, RZ, 0xfc, !PT ;  /* 0x0000019402117812 */ /* 0x000fe200078efcff */
[----:B------:R-:W-:Y:S01]  /*1e10*/  @!P1 IMAD.IADD R192, R192, 0x1, -R5 ;  /* 0x00000001c0c09824 */ /* 0x000fe200078e0a05 */
[C---:B------:R-:W-:Y:S01]  /*1e20*/  ISETP.GT.U32.AND P1, PT, R5.reuse, R38, PT ;  /* 0x000000260500720c */ /* 0x040fe20003f24070 */
[----:B------:R-:W-:Y:S01]  /*1e30*/  IMAD R58, R5, R7, R58 ;  /* 0x00000007053a7224 */ /* 0x000fe200078e023a */
[----:B------:R-:W-:Y:S01]  /*1e40*/  IABS R194, R17 ;  /* 0x0000001100c27213 */ /* 0x000fe20000000000 */
[----:B------:R-:W-:-:S04]  /*1e50*/  IMAD.HI.U32 R7, R3, R40, RZ ;  /* 0x0000002803077227 */ /* 0x000fc800078e00ff */
[----:B------:R-:W-:Y:S02]  /*1e60*/  IMAD.MOV R7, RZ, RZ, -R7 ;  /* 0x000000ffff077224 */ /* 0x000fe400078e0a07 */
[--C-:B------:R-:W-:Y:S01]  /*1e70*/  @!P6 IMAD.IADD R36, R36, 0x1, -R5.reuse ;  /* 0x000000012424e824 */ /* 0x100fe200078e0a05 */
[----:B------:R-:W-:Y:S01]  /*1e80*/  ISETP.GT.U32.AND P6, PT, R5, R58, PT ;  /* 0x0000003a0500720c */ /* 0x000fe20003fc4070 */
[--C-:B------:R-:W-:Y:S01]  /*1e90*/  @!P2 IMAD.IADD R60, R60, 0x1, -R5.reuse ;  /* 0x000000013c3ca824 */ /* 0x100fe200078e0a05 */
[----:B------:R-:W-:Y:S01]  /*1ea0*/  ISETP.GE.AND P2, PT, R15, RZ, PT ;  /* 0x000000ff0f00720c */ /* 0x000fe20003f46270 */
[C---:B------:R-:W-:Y:S01]  /*1eb0*/  IMAD R40, R5.reuse, R7, R40 ;  /* 0x0000000705287224 */ /* 0x040fe200078e0228 */
[----:B------:R-:W-:Y:S01]  /*1ec0*/  LOP3.LUT R15, R2, 0x198, RZ, 0xfc, !PT ;  /* 0x00000198020f7812 */ /* 0x000fe200078efcff */
[----:B------:R-:W-:Y:S01]  /*1ed0*/  @!P4 IMAD.MOV R60, RZ, RZ, -R60 ;  /* 0x000000ffff3cc224 */ /* 0x000fe200078e0a3c */
[C---:B------:R-:W-:Y:S01]  /*1ee0*/  ISETP.GT.U32.AND P4, PT, R5.reuse, R192, PT ;  /* 0x000000c00500720c */ /* 0x040fe20003f84070 */
[----:B------:R-:W-:Y:S01]  /*1ef0*/  @!P1 IMAD.IADD R38, R38, 0x1, -R5 ;  /* 0x0000000126269824 */ /* 0x000fe200078e0a05 */
[----:B------:R-:W-:Y:S01]  /*1f00*/  ISETP.GT.U32.AND P1, PT, R5, R40, PT ;  /* 0x000000280500720c */ /* 0x000fe20003f24070 */
[----:B------:R-:W-:Y:S01]  /*1f10*/  IMAD.HI.U32 R8, R3, R42, RZ ;  /* 0x0000002a03087227 */ /* 0x000fe200078e00ff */
[----:B------:R-:W-:-:S03]  /*1f20*/  IABS R56, R15 ;  /* 0x0000000f00387213 */ /* 0x000fc60000000000 */
[----:B------:R-:W-:Y:S02]  /*1f30*/  IMAD.MOV R8, RZ, RZ, -R8 ;  /* 0x000000ffff087224 */ /* 0x000fe400078e0a08 */
[----:B------:R-:W-:Y:S02]  /*1f40*/  @!P6 IMAD.IADD R58, R58, 0x1, -R5 ;  /* 0x000000013a3ae824 */ /* 0x000fe400078e0a05 */
[----:B------:R-:W-:Y:S02]  /*1f50*/  IMAD R42, R5, R8, R42 ;  /* 0x00000008052a7224 */ /* 0x000fe400078e022a */
[----:B------:R-:W-:Y:S01]  /*1f60*/  IMAD.HI.U32 R8, R3, R194, RZ ;  /* 0x000000c203087227 */ /* 0x000fe200078e00ff */
[----:B------:R-:W-:-:S03]  /*1f70*/  ISETP.GT.U32.AND P6, PT, R5, R58, PT ;  /* 0x0000003a0500720c */ /* 0x000fc60003fc4070 */
[--C-:B------:R-:W-:Y:S01]  /*1f80*/  @!P4 IMAD.IADD R192, R192, 0x1, -R5.reuse ;  /* 0x00000001c0c0c824 */ /* 0x100fe200078e0a05 */
[----:B------:R-:W-:Y:S01]  /*1f90*/  ISETP.GE.AND P4, PT, R13, RZ, PT ;  /* 0x000000ff0d00720c */ /* 0x000fe20003f86270 */
[----:B------:R-:W-:Y:S01]  /*1fa0*/  IMAD.MOV R8, RZ, RZ, -R8 ;  /* 0x000000ffff087224 */ /* 0x000fe200078e0a08 */
[----:B------:R-:W-:Y:S01]  /*1fb0*/  LOP3.LUT R13, R2, 0x18c, RZ, 0xfc, !PT ;  /* 0x0000018c020d7812 */ /* 0x000fe200078efcff */
[----:B------:R-:W-:Y:S01]  /*1fc0*/  @!P1 IMAD.IADD R40, R40, 0x1, -R5 ;  /* 0x0000000128289824 */ /* 0x000fe200078e0a05 */
[----:B------:R-:W-:Y:S01]  /*1fd0*/  ISETP.GE.AND P1, PT, R17, RZ, PT ;  /* 0x000000ff1100720c */ /* 0x000fe20003f26270 */
[----:B------:R-:W-:Y:S01]  /*1fe0*/  @!P5 IMAD.MOV R36, RZ, RZ, -R36 ;  /* 0x000000ffff24d224 */ /* 0x000fe200078e0a24 */
[----:B------:R-:W-:Y:S01]  /*1ff0*/  ISETP.GE.AND P5, PT, R11, RZ, PT ;  /* 0x000000ff0b00720c */ /* 0x000fe20003fa6270 */
[C---:B------:R-:W-:Y:S01]  /*2000*/  IMAD R194, R5.reuse, R8, R194 ;  /* 0x0000000805c27224 */ /* 0x040fe200078e02c2 */
[----:B------:R-:W-:Y:S01]  /*2010*/  LOP3.LUT R8, R2, 0x190, RZ, 0xfc, !PT ;  /* 0x0000019002087812 */ /* 0x000fe200078efcff */
[----:B------:R-:W-:Y:S01]  /*2020*/  @!P0 IMAD.MOV R192, RZ, RZ, -R192 ;  /* 0x000000ffffc08224 */ /* 0x000fe200078e0ac0 */
[----:B------:R-:W-:Y:S01]  /*2030*/  ISETP.GT.U32.AND P0, PT, R5, R40, PT ;  /* 0x000000280500720c */ /* 0x000fe20003f04070 */
[----:B------:R-:W-:Y:S01]  /*2040*/  IMAD.HI.U32 R7, R3, R56, RZ ;  /* 0x0000003803077227 */ /* 0x000fe200078e00ff */
[----:B0-----:R-:W-:-:S02]  /*2050*/  IABS R44, R8 ;  /* 0x00000008002c7213 */ /* 0x001fc40000000000 */
[----:B------:R-:W-:Y:S01]  /*2060*/  IABS R46, R13 ;  /* 0x0000000d002e7213 */ /* 0x000fe20000000000 */
[----:B------:R-:W-:Y:S01]  /*2070*/  @!P2 IMAD.MOV R38, RZ, RZ, -R38 ;  /* 0x000000ffff26a224 */ /* 0x000fe200078e0a26 */
[----:B------:R-:W-:Y:S01]  /*2080*/  ISETP.GT.U32.AND P2, PT, R5, R42, PT ;  /* 0x0000002a0500720c */ /* 0x000fe20003f44070 */
[----:B------:R-:W-:Y:S01]  /*2090*/  IMAD.MOV R7, RZ, RZ, -R7 ;  /* 0x000000ffff077224 */ /* 0x000fe200078e0a07 */
[----:B------:R-:W-:Y:S01]  /*20a0*/  LOP3.LUT R17, R2, 0x184, RZ, 0xfc, !PT ;  /* 0x0000018402117812 */ /* 0x000fe200078efcff */
[----:B------:R-:W-:Y:S01]  /*20b0*/  @!P6 IMAD.IADD R58, R58, 0x1, -R5 ;  /* 0x000000013a3ae824 */ /* 0x000fe200078e0a05 */
[----:B------:R-:W-:Y:S01]  /*20c0*/  ISETP.GE.AND P6, PT, R15, RZ, PT ;  /* 0x000000ff0f00720c */ /* 0x000fe20003fc6270 */
[----:B------:R-:W-:Y:S01]  /*20d0*/  IMAD R56, R5, R7, R56 ;  /* 0x0000000705387224 */ /* 0x000fe200078e0238 */
[----:B------:R-:W-:Y:S01]  /*20e0*/  LOP3.LUT R15, R2, 0x188, RZ, 0xfc, !PT ;  /* 0x00000188020f7812 */ /* 0x000fe200078efcff */
[----:B------:R-:W-:Y:S01]  /*20f0*/  IMAD.HI.U32 R7, R3, R44, RZ ;  /* 0x0000002c03077227 */ /* 0x000fe200078e00ff */
[----:B------:R-:W-:-:S02]  /*2100*/  IABS R196, R17 ;  /* 0x0000001100c47213 */ /* 0x000fc40000000000 */
[----:B------:R-:W-:Y:S01]  /*2110*/  IABS R54, R15 ;  /* 0x0000000f00367213 */ /* 0x000fe20000000000 */
[----:B------:R-:W-:Y:S01]  /*2120*/  @!P5 IMAD.MOV R58, RZ, RZ, -R58 ;  /* 0x000000ffff3ad224 */ /* 0x000fe200078e0a3a */
[C---:B------:R-:W-:Y:S01]  /*2130*/  ISETP.GT.U32.AND P5, PT, R5.reuse, R56, PT ;  /* 0x000000380500720c */ /* 0x040fe20003fa4070 */
[----:B------:R-:W-:Y:S01]  /*2140*/  @!P0 IMAD.IADD R40, R40, 0x1, -R5 ;  /* 0x0000000128288824 */ /* 0x000fe200078e0a05 */
[C---:B------:R-:W-:Y:S01]  /*2150*/  ISETP.GT.U32.AND P0, PT, R5.reuse, R194, PT ;  /* 0x000000c20500720c */ /* 0x040fe20003f04070 */
[----:B------:R-:W-:Y:S02]  /*2160*/  IMAD.MOV R7, RZ, RZ, -R7 ;  /* 0x000000ffff077224 */ /* 0x000fe400078e0a07 */
[----:B------:R-:W-:Y:S02]  /*2170*/  @!P2 IMAD.IADD R42, R42, 0x1, -R5 ;  /* 0x000000012a2aa824 */ /* 0x000fe400078e0a05 */
[C---:B------:R-:W-:Y:S02]  /*2180*/  IMAD R44, R5.reuse, R7, R44 ;  /* 0x00000007052c7224 */ /* 0x040fe400078e022c */
[----:B------:R-:W-:Y:S01]  /*2190*/  @!P4 IMAD.MOV R40, RZ, RZ, -R40 ;  /* 0x000000ffff28c224 */ /* 0x000fe200078e0a28 */
[----:B------:R-:W-:Y:S01]  /*21a0*/  ISETP.GT.U32.AND P2, PT, R5, R42, PT ;  /* 0x0000002a0500720c */ /* 0x000fe20003f44070 */
[----:B------:R-:W-:Y:S01]  /*21b0*/  IMAD.HI.U32 R7, R3, R46, RZ ;  /* 0x0000002e03077227 */ /* 0x000fe200078e00ff */
[----:B------:R-:W-:-:S03]  /*21c0*/  ISETP.GT.U32.AND P4, PT, R5, R44, PT ;  /* 0x0000002c0500720c */ /* 0x000fc60003f84070 */
[--C-:B------:R-:W-:Y:S02]  /*21d0*/  @!P5 IMAD.IADD R56, R56, 0x1, -R5.reuse ;  /* 0x000000013838d824 */ /* 0x100fe400078e0a05 */
[----:B------:R-:W-:Y:S02]  /*21e0*/  @!P0 IMAD.IADD R194, R194, 0x1, -R5 ;  /* 0x00000001c2c28824 */ /* 0x000fe400078e0a05 */
[----:B------:R-:W-:Y:S01]  /*21f0*/  IMAD.MOV R7, RZ, RZ, -R7 ;  /* 0x000000ffff077224 */ /* 0x000fe200078e0a07 */
[----:B------:R-:W-:Y:S01]  /*2200*/  ISETP.GT.U32.AND P5, PT, R5, R56, PT ;  /* 0x000000380500720c */ /* 0x000fe20003fa4070 */
[----:B------:R-:W-:Y:S01]  /*2210*/  IMAD.HI.U32 R11, R3, R196, RZ ;  /* 0x000000c4030b7227 */ /* 0x000fe200078e00ff */
[----:B------:R-:W-:-:S03]  /*2220*/  ISETP.GT.U32.AND P0, PT, R5, R194, PT ;  /* 0x000000c20500720c */ /* 0x000fc60003f04070 */
[--C-:B------:R-:W-:Y:S01]  /*2230*/  @!P2 IMAD.IADD R42, R42, 0x1, -R5.reuse ;  /* 0x000000012a2aa824 */ /* 0x100fe200078e0a05 */
[----:B------:R-:W-:Y:S01]  /*2240*/  ISETP.GE.AND P2, PT, R8, RZ, PT ;  /* 0x000000ff0800720c */ /* 0x000fe20003f46270 */
[----:B------:R-:W-:Y:S02]  /*2250*/  @!P4 IMAD.IADD R44, R44, 0x1, -R5 ;  /* 0x000000012c2cc824 */ /* 0x000fe400078e0a05 */
[----:B------:R-:W-:-:S03]  /*2260*/  IMAD.HI.U32 R8, R3, R54, RZ ;  /* 0x0000003603087227 */ /* 0x000fc600078e00ff */
[C---:B------:R-:W-:Y:S01]  /*2270*/  ISETP.GT.U32.AND P4, PT, R5.reuse, R44, PT ;  /* 0x0000002c0500720c */ /* 0x040fe20003f84070 */
[----:B------:R-:W-:Y:S02]  /*2280*/  IMAD.MOV R8, RZ, RZ, -R8 ;  /* 0x000000ffff087224 */ /* 0x000fe400078e0a08 */
[----:B------:R-:W-:Y:S02]  /*2290*/  IMAD R46, R5, R7, R46 ;  /* 0x00000007052e7224 */ /* 0x000fe400078e022e */
[----:B------:R-:W-:Y:S01]  /*22a0*/  @!P5 IMAD.IADD R56, R56, 0x1, -R5 ;  /* 0x000000013838d824 */ /* 0x000fe200078e0a05 */
[----:B------:R-:W-:Y:S01]  /*22b0*/  ISETP.GE.AND P5, PT, R15, RZ, PT ;  /* 0x000000ff0f00720c */ /* 0x000fe20003fa6270 */
[C---:B------:R-:W-:Y:S01]  /*22c0*/  IMAD R54, R5.reuse, R8, R54 ;  /* 0x0000000805367224 */ /* 0x040fe200078e0236 */
[----:B------:R-:W-:Y:S01]  /*22d0*/  LOP3.LUT R15, R2, 0x178, RZ, 0xfc, !PT ;  /* 0x00000178020f7812 */ /* 0x000fe200078efcff */
[----:B------:R-:W-:Y:S02]  /*22e0*/  IMAD.MOV R11, RZ, RZ, -R11 ;  /* 0x000000ffff0b7224 */ /* 0x000fe400078e0a0b */
[--C-:B------:R-:W-:Y:S01]  /*22f0*/  @!P0 IMAD.IADD R194, R194, 0x1, -R5.reuse ;  /* 0x00000001c2c28824 */ /* 0x100fe200078e0a05 */
[C---:B------:R-:W-:Y:S01]  /*2300*/  ISETP.GT.U32.AND P0, PT, R5.reuse, R46, PT ;  /* 0x0000002e0500720c */ /* 0x040fe20003f04070 */
[----:B------:R-:W-:Y:S01]  /*2310*/  @!P6 IMAD.MOV R56, RZ, RZ, -R56 ;  /* 0x000000ffff38e224 */ /* 0x000fe200078e0a38 */
[C---:B------:R-:W-:Y:S01]  /*2320*/  ISETP.GT.U32.AND P6, PT, R5.reuse, R54, PT ;  /* 0x000000360500720c */ /* 0x040fe20003fc4070 */
[----:B------:R-:W-:Y:S01]  /*2330*/  IMAD R196, R5, R11, R196 ;  /* 0x0000000b05c47224 */ /* 0x000fe200078e02c4 */
[----:B------:R-:W-:Y:S01]  /*2340*/  IABS R52, R15 ;  /* 0x0000000f00347213 */ /* 0x000fe20000000000 */
[----:B------:R-:W-:-:S02]  /*2350*/  @!P4 IMAD.IADD R44, R44, 0x1, -R5 ;  /* 0x000000012c2cc824 */ /* 0x000fc400078e0a05 */
[----:B------:R-:W-:Y:S01]  /*2360*/  @!P3 IMAD.MOV R42, RZ, RZ, -R42 ;  /* 0x000000ffff2ab224 */ /* 0x000fe200078e0a2a */
[----:B------:R-:W-:Y:S01]  /*2370*/  ISETP.GT.U32.AND P4, PT, R5, R196, PT ;  /* 0x000000c40500720c */ /* 0x000fe20003f84070 */
[----:B------:R-:W-:Y:S01]  /*2380*/  VIADD R7, R6, 0x17c ;  /* 0x0000017c06077836 */ /* 0x000fe20000000000 */
[----:B------:R-:W-:Y:S01]  /*2390*/  ISETP.GE.AND P3, PT, R13, RZ, PT ;  /* 0x000000ff0d00720c */ /* 0x000fe20003f66270 */
[----:B------:R-:W-:Y:S01]  /*23a0*/  @!P1 IMAD.MOV R194, RZ, RZ, -R194 ;  /* 0x000000ffffc29224 */ /* 0x000fe200078e0ac2 */
[----:B------:R-:W-:Y:S01]  /*23b0*/  LOP3.LUT R13, R2, 0x180, RZ, 0xfc, !PT ;  /* 0x00000180020d7812 */ /* 0x000fe200078efcff */
[--C-:B------:R-:W-:Y:S01]  /*23c0*/  @!P0 IMAD.IADD R46, R46, 0x1, -R5.reuse ;  /* 0x000000012e2e8824 */ /* 0x100fe200078e0a05 */
[----:B------:R-:W-:Y:S01]  /*23d0*/  IABS R50, R7 ;  /* 0x0000000700327213 */ /* 0x000fe20000000000 */
[----:B------:R-:W-:Y:S01]  /*23e0*/  @!P6 IMAD.IADD R54, R54, 0x1, -R5 ;  /* 0x000000013636e824 */ /* 0x000fe200078e0a05 */
[----:B------:R-:W-:Y:S01]  /*23f0*/  IABS R48, R13 ;  /* 0x0000000d00307213 */ /* 0x000fe20000000000 */
[----:B------:R-:W-:Y:S01]  /*2400*/  IMAD.HI.U32 R11, R3, R52, RZ ;  /* 0x00000034030b7227 */ /* 0x000fe200078e00ff */
[----:B------:R-:W-:-:S02]  /*2410*/  ISETP.GT.U32.AND P0, PT, R5, R46, PT ;  /* 0x0000002e0500720c */ /* 0x000fc40003f04070 */
        /* <DEDUP_REMOVED lines=22> */
[----:B------:R-:W-:Y:S01]  /*2580*/  @!P4 IMAD.IADD R196, R196, 0x1, -R5 ;  /* 0x00000001c4c4c824 */ /* 0x000fe200078e0a05 */
[----:B------:R-:W-:Y:S01]  /*2590*/  ISETP.GT.U32.AND P4, PT, R5, R52, PT ;  /* 0x000000340500720c */ /* 0x000fe20003f84070 */
[----:B------:R-:W-:Y:S01]  /*25a0*/  @!P2 IMAD.MOV R44, RZ, RZ, -R44 ;  /* 0x000000ffff2ca224 */ /* 0x000fe200078e0a2c */
[----:B------:R-:W-:Y:S01]  /*25b0*/  IABS R78, R11 ;  /* 0x0000000b004e7213 */ /* 0x000fe20000000000 */
[----:B------:R-:W-:Y:S01]  /*25c0*/  @!P5 IMAD.MOV R54, RZ, RZ, -R54 ;  /* 0x000000ffff36d224 */ /* 0x000fe200078e0a36 */
[----:B------:R-:W-:-:S02]  /*25d0*/  ISETP.GE.AND P2, PT, R17, RZ, PT ;  /* 0x000000ff1100720c */ /* 0x000fc40003f46270 */
[----:B------:R-:W-:Y:S01]  /*25e0*/  IABS R80, R13 ;  /* 0x0000000d00507213 */ /* 0x000fe20000000000 */
[--C-:B------:R-:W-:Y:S01]  /*25f0*/  @!P6 IMAD.IADD R48, R48, 0x1, -R5.reuse ;  /* 0x000000013030e824 */ /* 0x100fe200078e0a05 */
[----:B------:R-:W-:Y:S01]  /*2600*/  ISETP.GE.AND P6, PT, R7, RZ, PT ;  /* 0x000000ff0700720c */ /* 0x000fe20003fc6270 */
[----:B------:R-:W-:Y:S01]  /*2610*/  IMAD.HI.U32 R7, R3, R198, RZ ;  /* 0x000000c603077227 */ /* 0x000fe200078e00ff */
[----:B------:R-:W-:Y:S02]  /*2620*/  ISETP.GE.AND P5, PT, R15, RZ, PT ;  /* 0x000000ff0f00720c */ /* 0x000fe40003fa6270 */
[----:B------:R-:W-:Y:S01]  /*2630*/  LOP3.LUT R15, R2, 0x168, RZ, 0xfc, !PT ;  /* 0x00000168020f7812 */ /* 0x000fe200078efcff */
[--C-:B------:R-:W-:Y:S01]  /*2640*/  @!P3 IMAD.IADD R50, R50, 0x1, -R5.reuse ;  /* 0x000000013232b824 */ /* 0x100fe200078e0a05 */
[C---:B------:R-:W-:Y:S01]  /*2650*/  ISETP.GT.U32.AND P3, PT, R5.reuse, R48, PT ;  /* 0x000000300500720c */ /* 0x040fe20003f64070 */
[----:B------:R-:W-:Y:S01]  /*2660*/  @!P4 IMAD.IADD R52, R52, 0x1, -R5 ;  /* 0x000000013434c824 */ /* 0x000fe200078e0a05 */
[----:B------:R-:W-:Y:S01]  /*2670*/  IABS R82, R15 ;  /* 0x0000000f00527213 */ /* 0x000fe20000000000 */
[----:B------:R-:W-:Y:S01]  /*2680*/  IMAD.MOV R8, RZ, RZ, -R7 ;  /* 0x000000ffff087224 */ /* 0x000fe200078e0a07 */
[----:B------:R-:W-:Y:S01]  /*2690*/  ISETP.GT.U32.AND P4, PT, R5, R50, PT ;  /* 0x000000320500720c */ /* 0x000fe20003f84070 */
[----:B------:R-:W-:Y:S01]  /*26a0*/  IMAD.HI.U32 R7, R3, R78, RZ ;  /* 0x0000004e03077227 */ /* 0x000fe200078e00ff */
[----:B------:R-:W-:-:S03]  /*26b0*/  LOP3.LUT R17, R2, 0x164, RZ, 0xfc, !PT ;  /* 0x0000016402117812 */ /* 0x000fc600078efcff */
[----:B------:R-:W-:Y:S01]  /*26c0*/  IMAD.MOV R7, RZ, RZ, -R7 ;  /* 0x000000ffff077224 */ /* 0x000fe200078e0a07 */
[----:B------:R-:W-:Y:S01]  /*26d0*/  IABS R200, R17 ;  /* 0x0000001100c87213 */ /* 0x000fe20000000000 */
[C---:B------:R-:W-:Y:S02]  /*26e0*/  IMAD R198, R5.reuse, R8, R198 ;  /* 0x0000000805c67224 */ /* 0x040fe400078e02c6 */
        /* <DEDUP_REMOVED lines=19> */
[----:B------:R-:W-:Y:S01]  /*2820*/  @!P2 IMAD.IADD R52, R52, 0x1, -R5 ;  /* 0x000000013434a824 */ /* 0x000fe200078e0a05 */
[----:B------:R-:W-:Y:S01]  /*2830*/  ISETP.GE.AND P2, PT, R11, RZ, PT ;  /* 0x000000ff0b00720c */ /* 0x000fe20003f46270 */
[----:B------:R-:W-:Y:S01]  /*2840*/  @!P1 IMAD.MOV R50, RZ, RZ, -R50 ;  /* 0x000000ffff329224 */ /* 0x000fe200078e0a32 */
[----:B------:R-:W-:Y:S01]  /*2850*/  ISETP.GT.U32.AND P1, PT, R5, R80, PT ;  /* 0x000000500500720c */ /* 0x000fe20003f24070 */
[----:B------:R-:W-:Y:S02]  /*2860*/  IMAD.MOV R11, RZ, RZ, -R7 ;  /* 0x000000ffff0b7224 */ /* 0x000fe400078e0a07 */
[----:B------:R-:W-:-:S04]  /*2870*/  IMAD.HI.U32 R8, R3, R200, RZ ;  /* 0x000000c803087227 */ /* 0x000fc800078e00ff */
[C---:B------:R-:W-:Y:S02]  /*2880*/  IMAD R82, R5.reuse, R11, R82 ;  /* 0x0000000b05527224 */ /* 0x040fe400078e0252 */
[----:B------:R-:W-:Y:S02]  /*2890*/  IMAD.MOV R8, RZ, RZ, -R8 ;  /* 0x000000ffff087224 */ /* 0x000fe400078e0a08 */
[--C-:B------:R-:W-:Y:S01]  /*28a0*/  @!P4 IMAD.IADD R78, R78, 0x1, -R5.reuse ;  /* 0x000000014e4ec824 */ /* 0x100fe200078e0a05 */
[C---:B------:R-:W-:Y:S01]  /*28b0*/  ISETP.GT.U32.AND P4, PT, R5.reuse, R82, PT ;  /* 0x000000520500720c */ /* 0x040fe20003f84070 */
[C---:B------:R-:W-:Y:S01]  /*28c0*/  IMAD R200, R5.reuse, R8, R200 ;  /* 0x0000000805c87224 */ /* 0x040fe200078e02c8 */
[----:B------:R-:W-:Y:S01]  /*28d0*/  LOP3.LUT R8, R2, 0x160, RZ, 0xfc, !PT ;  /* 0x0000016002087812 */ /* 0x000fe200078efcff */
[--C-:B------:R-:W-:Y:S02]  /*28e0*/  @!P0 IMAD.IADD R198, R198, 0x1, -R5.reuse ;  /* 0x00000001c6c68824 */ /* 0x100fe400078e0a05 */
[--C-:B------:R-:W-:Y:S01]  /*28f0*/  @!P1 IMAD.IADD R80, R80, 0x1, -R5.reuse ;  /* 0x0000000150509824 */ /* 0x100fe200078e0a05 */
[----:B------:R-:W-:Y:S01]  /*2900*/  IABS R84, R8 ;  /* 0x0000000800547213 */ /* 0x000fe20000000000 */
[----:B------:R-:W-:Y:S01]  /*2910*/  @!P6 IMAD.MOV R198, RZ, RZ, -R198 ;  /* 0x000000ffffc6e224 */ /* 0x000fe200078e0ac6 */
[C---:B------:R-:W-:Y:S01]  /*2920*/  ISETP.GT.U32.AND P6, PT, R5.reuse, R200, PT ;  /* 0x000000c80500720c */ /* 0x040fe20003fc4070 */
[----:B------:R-:W-:Y:S01]  /*2930*/  VIADD R7, R6, 0x15c ;  /* 0x0000015c06077836 */ /* 0x000fe20000000000 */
[----:B------:R-:W-:Y:S01]  /*2940*/  ISETP.GT.U32.AND P1, PT, R5, R80, PT ;  /* 0x000000500500720c */ /* 0x000fe20003f24070 */
[----:B------:R-:W-:Y:S01]  /*2950*/  @!P5 IMAD.MOV R52, RZ, RZ, -R52 ;  /* 0x000000ffff34d224 */ /* 0x000fe200078e0a34 */
[----:B------:R-:W-:Y:S01]  /*2960*/  ISETP.GE.AND P5, PT, R15, RZ, PT ;  /* 0x000000ff0f00720c */ /* 0x000fe20003fa6270 */
[----:B------:R-:W-:Y:S01]  /*2970*/  @!P4 IMAD.IADD R82, R82, 0x1, -R5 ;  /* 0x000000015252c824 */ /* 0x000fe200078e0a05 */
[----:B------:R-:W-:Y:S01]  /*2980*/  ISETP.GE.AND P0, PT, R7, RZ, PT ;  /* 0x000000ff0700720c */ /* 0x000fe20003f06270 */
[----:B------:R-:W-:Y:S01]  /*2990*/  @!P2 IMAD.MOV R78, RZ, RZ, -R78 ;  /* 0x000000ffff4ea224 */ /* 0x000fe200078e0a4e */
[----:B------:R-:W-:Y:S01]  /*29a0*/  IABS R86, R7 ;  /* 0x0000000700567213 */ /* 0x000fe20000000000 */
[----:B------:R-:W-:Y:S01]  /*29b0*/  IMAD.HI.U32 R7, R3, R84, RZ ;  /* 0x0000005403077227 */ /* 0x000fe200078e00ff */
[----:B------:R-:W-:-:S02]  /*29c0*/  ISETP.GT.U32.AND P4, PT, R5, R82, PT ;  /* 0x000000520500720c */ /* 0x000fc40003f84070 */
[----:B------:R-:W-:Y:S01]  /*29d0*/  ISETP.GE.AND P2, PT, R17, RZ, PT ;  /* 0x000000ff1100720c */ /* 0x000fe20003f46270 */
[----:B------:R-:W-:Y:S01]  /*29e0*/  @!P6 IMAD.IADD R200, R200, 0x1, -R5 ;  /* 0x00000001c8c8e824 */ /* 0x000fe200078e0a05 */
[C---:B------:R-:W-:Y:S01]  /*29f0*/  LOP3.LUT R15, R2.reuse, 0x14c, RZ, 0xfc, !PT ;  /* 0x0000014c020f7812 */ /* 0x040fe200078efcff */
[----:B------:R-:W-:Y:S01]  /*2a00*/  IMAD.MOV R11, RZ, RZ, -R7 ;  /* 0x000000ffff0b7224 */ /* 0x000fe200078e0a07 */
[----:B------:R-:W-:Y:S01]  /*2a10*/  LOP3.LUT R17, R2, 0x148, RZ, 0xfc, !PT ;  /* 0x0000014802117812 */ /* 0x000fe200078efcff */
[----:B------:R-:W-:Y:S01]  /*2a20*/  @!P1 IMAD.IADD R80, R80, 0x1, -R5 ;  /* 0x0000000150509824 */ /* 0x000fe200078e0a05 */
[----:B------:R-:W-:Y:S01]  /*2a30*/  ISETP.GE.AND P1, PT, R8, RZ, PT ;  /* 0x000000ff0800720c */ /* 0x000fe20003f26270 */
[----:B------:R-:W-:Y:S01]  /*2a40*/  IMAD.HI.U32 R7, R3, R86, RZ ;  /* 0x0000005603077227 */ /* 0x000fe200078e00ff */
[----:B------:R-:W-:Y:S02]  /*2a50*/  ISETP.GT.U32.AND P6, PT, R5, R200, PT ;  /* 0x000000c80500720c */ /* 0x000fe40003fc4070 */
[----:B------:R-:W-:Y:S01]  /*2a60*/  IABS R92, R15 ;  /* 0x0000000f005c7213 */ /* 0x000fe20000000000 */
[----:B------:R-:W-:Y:S01]  /*2a70*/  IMAD.HI.U32 R8, R3, R88, RZ ;  /* 0x0000005803087227 */ /* 0x000fe200078e00ff */
[----:B------:R-:W-:-:S03]  /*2a80*/  IABS R94, R17 ;  /* 0x00000011005e7213 */ /* 0x000fc60000000000 */
[C---:B------:R-:W-:Y:S02]  /*2a90*/  IMAD R84, R5.reuse, R11, R84 ;  /* 0x0000000b05547224 */ /* 0x040fe400078e0254 */
[----:B------:R-:W-:Y:S02]  /*2aa0*/  IMAD.MOV R7, RZ, RZ, -R7 ;  /* 0x000000ffff077224 */ /* 0x000fe400078e0a07 */
[----:B------:R-:W-:Y:S02]  /*2ab0*/  IMAD.MOV R8, RZ, RZ, -R8 ;  /* 0x000000ffff087224 */ /* 0x000fe400078e0a08 */
[----:B------:R-:W-:Y:S01]  /*2ac0*/  @!P4 IMAD.IADD R82, R82, 0x1, -R5 ;  /* 0x000000015252c824 */ /* 0x000fe200078e0a05 */
[C---:B------:R-:W-:Y:S01]  /*2ad0*/  ISETP.GT.U32.AND P4, PT, R5.reuse, R84, PT ;  /* 0x000000540500720c */ /* 0x040fe20003f84070 */
[C---:B------:R-:W-:Y:S01]  /*2ae0*/  IMAD R86, R5.reuse, R7, R86 ;  /* 0x0000000705567224 */ /* 0x040fe200078e0256 */
[----:B------:R-:W-:Y:S01]  /*2af0*/  LOP3.LUT R7, R2, 0x154, RZ, 0xfc, !PT ;  /* 0x0000015402077812 */ /* 0x000fe200078efcff */
[----:B------:R-:W-:-:S02]  /*2b00*/  IMAD R88, R5, R8, R88 ;  /* 0x0000000805587224 */ /* 0x000fc400078e0258 */
[----:B------:R-:W-:Y:S01]  /*2b10*/  @!P5 IMAD.MOV R82, RZ, RZ, -R82 ;  /* 0x000000ffff52d224 */ /* 0x000fe200078e0a52 */
[C---:B------:R-:W-:Y:S01]  /*2b20*/  ISETP.GT.U32.AND P5, PT, R5.reuse, R86, PT ;  /* 0x000000560500720c */ /* 0x040fe20003fa4070 */
[--C-:B------:R-:W-:Y:S01]  /*2b30*/  @!P6 IMAD.IADD R200, R200, 0x1, -R5.reuse ;  /* 0x00000001c8c8e824 */ /* 0x100fe200078e0a05 */
[----:B------:R-:W-:Y:S01]  /*2b40*/  ISETP.GT.U32.AND P6, PT, R5, R88, PT ;  /* 0x000000580500720c */ /* 0x000fe20003fc4070 */
[----:B------:R-:W-:Y:S01]  /*2b50*/  @!P3 IMAD.MOV R80, RZ, RZ, -R80 ;  /* 0x000000ffff50b224 */ /* 0x000fe200078e0a50 */
[----:B------:R-:W-:Y:S01]  /*2b60*/  ISETP.GE.AND P3, PT, R13, RZ, PT ;  /* 0x000000ff0d00720c */ /* 0x000fe20003f66270 */
[----:B------:R-:W-:Y:S01]  /*2b70*/  @!P2 IMAD.MOV R200, RZ, RZ, -R200 ;  /* 0x000000ffffc8a224 */ /* 0x000fe200078e0ac8 */
[----:B------:R-:W-:Y:S01]  /*2b80*/  IABS R202, R7 ;  /* 0x0000000700ca7213 */ /* 0x000fe20000000000 */
[----:B------:R-:W-:Y:S01]  /*2b90*/  @!P4 IMAD.IADD R84, R84, 0x1, -R5 ;  /* 0x000000015454c824 */ /* 0x000fe200078e0a05 */
[----:B------:R-:W-:Y:S02]  /*2ba0*/  LOP3.LUT R13, R2, 0x150, RZ, 0xfc, !PT ;  /* 0x00000150020d7812 */ /* 0x000fe400078efcff */
[----:B------:R-:W-:Y:S01]  /*2bb0*/  ISETP.GE.AND P4, PT, R7, RZ, PT ;  /* 0x000000ff0700720c */ /* 0x000fe20003f86270 */
[----:B------:R-:W-:Y:S01]  /*2bc0*/  IMAD.HI.U32 R7, R3, R202, RZ ;  /* 0x000000ca03077227 */ /* 0x000fe200078e00ff */
[----:B------:R-:W-:-:S03]  /*2bd0*/  IABS R90, R13 ;  /* 0x0000000d005a7213 */ /* 0x000fc60000000000 */
[--C-:B------:R-:W-:Y:S01]  /*2be0*/  @!P5 IMAD.IADD R86, R86, 0x1, -R5.reuse ;  /* 0x000000015656d824 */ /* 0x100fe200078e0a05 */
[C---:B------:R-:W-:Y:S01]  /*2bf0*/  ISETP.GT.U32.AND P5, PT, R5.reuse, R84, PT ;  /* 0x000000540500720c */ /* 0x040fe20003fa4070 */
[----:B------:R-:W-:Y:S02]  /*2c00*/  @!P6 IMAD.IADD R88, R88, 0x1, -R5 ;  /* 0x000000015858e824 */ /* 0x000fe400078e0a05 */
[----:B------:R-:W-:Y:S01]  /*2c10*/  IMAD.MOV R8, RZ, RZ, -R7 ;  /* 0x000000ffff087224 */ /* 0x000fe200078e0a07 */
[----:B------:R-:W-:Y:S01]  /*2c20*/  ISETP.GT.U32.AND P2, PT, R5, R86, PT ;  /* 0x000000560500720c */ /* 0x000fe20003f44070 */
[----:B------:R-:W-:Y:S01]  /*2c30*/  IMAD.HI.U32 R7, R3, R90, RZ ;  /* 0x0000005a03077227 */ /* 0x000fe200078e00ff */
[----:B------:R-:W-:-:S03]  /*2c40*/  ISETP.GT.U32.AND P6, PT, R5, R88, PT ;  /* 0x000000580500720c */ /* 0x000fc60003fc4070 */
[----:B------:R-:W-:Y:S02]  /*2c50*/  IMAD R202, R5, R8, R202 ;  /* 0x0000000805ca7224 */ /* 0x000fe400078e02ca */
[----:B------:R-:W-:Y:S02]  /*2c60*/  IMAD.MOV R11, RZ, RZ, -R7 ;  /* 0x000000ffff0b7224 */ /* 0x000fe400078e0a07 */
[----:B------:R-:W-:-:S04]  /*2c70*/  IMAD.HI.U32 R7, R3, R92, RZ ;  /* 0x0000005c03077227 */ /* 0x000fc800078e00ff */
[----:B------:R-:W-:Y:S01]  /*2c80*/  @!P5 IMAD.IADD R84, R84, 0x1, -R5 ;  /* 0x000000015454d824 */ /* 0x000fe200078e0a05 */
[C---:B------:R-:W-:Y:S01]  /*2c90*/  ISETP.GT.U32.AND P5, PT, R5.reuse, R202, PT ;  /* 0x000000ca0500720c */ /* 0x040fe20003fa4070 */
[----:B------:R-:W-:Y:S01]  /*2ca0*/  IMAD R90, R5, R11, R90 ;  /* 0x0000000b055a7224 */ /* 0x000fe200078e025a */
[----:B------:R-:W-:Y:S01]  /*2cb0*/  LOP3.LUT R11, R2, 0x144, RZ, 0xfc, !PT ;  /* 0x00000144020b7812 */ /* 0x000fe200078efcff */
[----:B------:R-:W-:-:S03]  /*2cc0*/  IMAD.HI.U32 R8, R3, R94, RZ ;  /* 0x0000005e03087227 */ /* 0x000fc600078e00ff */
[----:B------:R-:W-:Y:S01]  /*2cd0*/  IABS R204, R11 ;  /* 0x0000000b00cc7213 */ /* 0x000fe20000000000 */
[----:B------:R-:W-:Y:S02]  /*2ce0*/  IMAD.MOV R7, RZ, RZ, -R7 ;  /* 0x000000ffff077224 */ /* 0x000fe400078e0a07 */
[--C-:B------:R-:W-:Y:S01]  /*2cf0*/  @!P6 IMAD.IADD R88, R88, 0x1, -R5.reuse ;  /* 0x000000015858e824 */ /* 0x100fe200078e0a05 */
[----:B------:R-:W-:Y:S01]  /*2d00*/  ISETP.GT.U32.AND P6, PT, R5, R90, PT ;  /* 0x0000005a0500720c */ /* 0x000fe20003fc4070 */
[--C-:B------:R-:W-:Y:S01]  /*2d10*/  @!P2 IMAD.IADD R86, R86, 0x1, -R5.reuse ;  /* 0x000000015656a824 */ /* 0x100fe200078e0a05 */
[----:B------:R-:W-:Y:S01]  /*2d20*/  ISETP.GE.AND P2, PT, R13, RZ, PT ;  /* 0x000000ff0d00720c */ /* 0x000fe20003f46270 */
[----:B------:R-:W-:Y:S01]  /*2d30*/  IMAD.MOV R8, RZ, RZ, -R8 ;  /* 0x000000ffff087224 */ /* 0x000fe200078e0a08 */
[----:B------:R-:W-:Y:S01]  /*2d40*/  LOP3.LUT R13, R2, 0x140, RZ, 0xfc, !PT ;  /* 0x00000140020d7812 */ /* 0x000fe200078efcff */
[C---:B------:R-:W-:Y:S02]  /*2d50*/  IMAD R92, R5.reuse, R7, R92 ;  /* 0x00000007055c7224 */ /* 0x040fe400078e025c */
[C---:B------:R-:W-:Y:S01]  /*2d60*/  IMAD R94, R5.reuse, R8, R94 ;  /* 0x00000008055e7224 */ /* 0x040fe200078e025e */
[----:B------:R-:W-:Y:S01]  /*2d70*/  IABS R96, R13 ;  /* 0x0000000d00607213 */ /* 0x000fe20000000000 */
[----:B------:R-:W-:Y:S01]  /*2d80*/  @!P0 IMAD.MOV R86, RZ, RZ, -R86 ;  /* 0x000000ffff568224 */ /* 0x000fe200078e0a56 */
[----:B------:R-:W-:Y:S01]  /*2d90*/  ISETP.GT.U32.AND P0, PT, R5, R92, PT ;  /* 0x0000005c0500720c */ /* 0x000fe20003f04070 */
[----:B------:R-:W-:-:S02]  /*2da0*/  @!P5 IMAD.IADD R202, R202, 0x1, -R5 ;  /* 0x00000001cacad824 */ /* 0x000fc400078e0a05 */
[----:B------:R-:W-:Y:S01]  /*2db0*/  @!P3 IMAD.MOV R88, RZ, RZ, -R88 ;  /* 0x000000ffff58b224 */ /* 0x000fe200078e0a58 */
[C---:B------:R-:W-:Y:S01]  /*2dc0*/  ISETP.GT.U32.AND P3, PT, R5.reuse, R94, PT ;  /* 0x0000005e0500720c */ /* 0x040fe20003f64070 */
[----:B------:R-:W-:Y:S02]  /*2dd0*/  VIADD R7, R6, 0x13c ;  /* 0x0000013c06077836 */ /* 0x000fe40000000000 */
[----:B------:R-:W-:Y:S01]  /*2de0*/  @!P1 IMAD.MOV R84, RZ, RZ, -R84 ;  /* 0x000000ffff549224 */ /* 0x000fe200078e0a54 */
[----:B------:R-:W-:Y:S01]  /*2df0*/  ISETP.GT.U32.AND P1, PT, R5, R202, PT ;  /* 0x000000ca0500720c */ /* 0x000fe20003f24070 */
[----:B------:R-:W-:Y:S01]  /*2e00*/  @!P6 IMAD.IADD R90, R90, 0x1, -R5 ;  /* 0x000000015a5ae824 */ /* 0x000fe200078e0a05 */
[----:B------:R-:W-:Y:S02]  /*2e10*/  ISETP.GE.AND P5, PT, R7, RZ, PT ;  /* 0x000000ff0700720c */ /* 0x000fe40003fa6270 */
[----:B------:R-:W-:Y:S01]  /*2e20*/  IABS R98, R7 ;  /* 0x0000000700627213 */ /* 0x000fe20000000000 */
[----:B------:R-:W-:Y:S01]  /*2e30*/  IMAD.HI.U32 R7, R3, R204, RZ ;  /* 0x000000cc03077227 */ /* 0x000fe200078e00ff */
[----:B------:R-:W-:-:S03]  /*2e40*/  ISETP.GT.U32.AND P6, PT, R5, R90, PT ;  /* 0x0000005a0500720c */ /* 0x000fc60003fc4070 */
        /* <DEDUP_REMOVED lines=9> */
[----:B------:R-:W-:Y:S01]  /*2ee0*/  @!P1 IMAD.IADD R202, R202, 0x1, -R5 ;  /* 0x00000001caca9824 */ /* 0x000fe200078e0a05 */
[----:B------:R-:W-:Y:S01]  /*2ef0*/  ISETP.GE.AND P1, PT, R15, RZ, PT ;  /* 0x000000ff0f00720c */ /* 0x000fe20003f26270 */
[----:B------:R-:W-:Y:S01]  /*2f00*/  IMAD.HI.U32 R8, R3, R98, RZ ;  /* 0x0000006203087227 */ /* 0x000fe200078e00ff */
[----:B------:R-:W-:-:S03]  /*2f10*/  LOP3.LUT R15, R2, 0x138, RZ, 0xfc, !PT ;  /* 0x00000138020f7812 */ /* 0x000fc600078efcff */
[----:B------:R-:W-:Y:S01]  /*2f20*/  IMAD.MOV R7, RZ, RZ, -R7 ;  /* 0x000000ffff077224 */ /* 0x000fe200078e0a07 */
[----:B------:R-:W-:Y:S01]  /*2f30*/  IABS R100, R15 ;  /* 0x0000000f00647213 */ /* 0x000fe20000000000 */
[--C-:B------:R-:W-:Y:S01]  /*2f40*/  @!P6 IMAD.IADD R90, R90, 0x1, -R5.reuse ;  /* 0x000000015a5ae824 */ /* 0x100fe200078e0a05 */
[C---:B------:R-:W-:Y:S01]  /*2f50*/  ISETP.GT.U32.AND P6, PT, R5.reuse, R204, PT ;  /* 0x000000cc0500720c */ /* 0x040fe20003fc4070 */
[----:B------:R-:W-:Y:S02]  /*2f60*/  IMAD.MOV R8, RZ, RZ, -R8 ;  /* 0x000000ffff087224 */ /* 0x000fe400078e0a08 */
[C---:B------:R-:W-:Y:S02]  /*2f70*/  IMAD R96, R5.reuse, R7, R96 ;  /* 0x0000000705607224 */ /* 0x040fe400078e0260 */
[C---:B------:R-:W-:Y:S02]  /*2f80*/  IMAD R98, R5.reuse, R8, R98 ;  /* 0x0000000805627224 */ /* 0x040fe400078e0262 */
[----:B------:R-:W-:Y:S01]  /*2f90*/  @!P3 IMAD.IADD R92, R92, 0x1, -R5 ;  /* 0x000000015c5cb824 */ /* 0x000fe200078e0a05 */
[----:B------:R-:W-:Y:S01]  /*2fa0*/  ISETP.GT.U32.AND P3, PT, R5, R96, PT ;  /* 0x000000600500720c */ /* 0x000fe20003f64070 */
[----:B------:R-:W-:-:S04]  /*2fb0*/  IMAD.HI.U32 R8, R3, R206, RZ ;  /* 0x000000ce03087227 */ /* 0x000fc800078e00ff */
[----:B------:R-:W-:Y:S01]  /*2fc0*/  @!P1 IMAD.MOV R92, RZ, RZ, -R92 ;  /* 0x000000ffff5c9224 */ /* 0x000fe200078e0a5c */
[C---:B------:R-:W-:Y:S01]  /*2fd0*/  ISETP.GT.U32.AND P1, PT, R5.reuse, R98, PT ;  /* 0x000000620500720c */ /* 0x040fe20003f24070 */
[--C-:B------:R-:W-:Y:S01]  /*2fe0*/  @!P6 IMAD.IADD R204, R204, 0x1, -R5.reuse ;  /* 0x00000001cccce824 */ /* 0x100fe200078e0a05 */
[C---:B------:R-:W-:Y:S01]  /*2ff0*/  ISETP.GT.U32.AND P6, PT, R5.reuse, R94, PT ;  /* 0x0000005e0500720c */ /* 0x040fe20003fc4070 */
[----:B------:R-:W-:Y:S02]  /*3000*/  @!P4 IMAD.MOV R202, RZ, RZ, -R202 ;  /* 0x000000ffffcac224 */ /* 0x000fe400078e0aca */
[----:B------:R-:W-:Y:S01]  /*3010*/  IMAD.MOV R8, RZ, RZ, -R8 ;  /* 0x000000ffff087224 */ /* 0x000fe200078e0a08 */
[----:B------:R-:W-:Y:S01]  /*3020*/  ISETP.GT.U32.AND P4, PT, R5, R204, PT ;  /* 0x000000cc0500720c */ /* 0x000fe20003f84070 */
[--C-:B------:R-:W-:Y:S01]  /*3030*/  @!P3 IMAD.IADD R96, R96, 0x1, -R5.reuse ;  /* 0x000000016060b824 */ /* 0x100fe200078e0a05 */
[----:B------:R-:W-:Y:S01]  /*3040*/  ISETP.GE.AND P3, PT, R17, RZ, PT ;  /* 0x000000ff1100720c */ /* 0x000fe20003f66270 */
[----:B------:R-:W-:Y:S01]  /*3050*/  @!P2 IMAD.MOV R90, RZ, RZ, -R90 ;  /* 0x000000ffff5aa224 */ /* 0x000fe200078e0a5a */
[----:B------:R-:W-:Y:S01]  /*3060*/  ISETP.GE.AND P2, PT, R11, RZ, PT ;  /* 0x000000ff0b00720c */ /* 0x000fe20003f46270 */
[C---:B------:R-:W-:Y:S01]  /*3070*/  IMAD R206, R5.reuse, R8, R206 ;  /* 0x0000000805ce7224 */ /* 0x040fe200078e02ce */
[----:B------:R-:W-:Y:S01]  /*3080*/  LOP3.LUT R8, R2, 0x130, RZ, 0xfc, !PT ;  /* 0x0000013002087812 */ /* 0x000fe200078efcff */
[----:B------:R-:W-:Y:S01]  /*3090*/  @!P1 IMAD.IADD R98, R98, 0x1, -R5 ;  /* 0x0000000162629824 */ /* 0x000fe200078e0a05 */
[----:B------:R-:W-:Y:S01]  /*30a0*/  ISETP.GT.U32.AND P1, PT, R5, R96, PT ;  /* 0x000000600500720c */ /* 0x000fe20003f24070 */
[----:B------:R-:W-:Y:S01]  /*30b0*/  IMAD.HI.U32 R7, R3, R100, RZ ;  /* 0x0000006403077227 */ /* 0x000fe200078e00ff */
[----:B------:R-:W-:-:S02]  /*30c0*/  IABS R102, R8 ;  /* 0x0000000800667213 */ /* 0x000fc40000000000 */
[----:B------:R-:W-:Y:S01]  /*30d0*/  LOP3.LUT R17, R2, 0x124, RZ, 0xfc, !PT ;  /* 0x0000012402117812 */ /* 0x000fe200078efcff */
[----:B------:R-:W-:Y:S02]  /*30e0*/  IMAD.MOV R7, RZ, RZ, -R7 ;  /* 0x000000ffff077224 */ /* 0x000fe400078e0a07 */
[--C-:B------:R-:W-:Y:S01]  /*30f0*/  @!P6 IMAD.IADD R94, R94, 0x1, -R5.reuse ;  /* 0x000000015e5ee824 */ /* 0x100fe200078e0a05 */
[----:B------:R-:W-:Y:S01]  /*3100*/  ISETP.GE.AND P6, PT, R13, RZ, PT ;  /* 0x000000ff0d00720c */ /* 0x000fe20003fc6270 */
[----:B------:R-:W-:Y:S01]  /*3110*/  @!P4 IMAD.IADD R204, R204, 0x1, -R5 ;  /* 0x00000001ccccc824 */ /* 0x000fe200078e0a05 */
[C---:B------:R-:W-:Y:S01]  /*3120*/  LOP3.LUT R13, R2.reuse, 0x12c, RZ, 0xfc, !PT ;  /* 0x0000012c020d7812 */ /* 0x040fe200078efcff */
[----:B------:R-:W-:Y:S01]  /*3130*/  IMAD R100, R5, R7, R100 ;  /* 0x0000000705647224 */ /* 0x000fe200078e0264 */
[----:B------:R-:W-:Y:S01]  /*3140*/  ISETP.GE.AND P4, PT, R15, RZ, PT ;  /* 0x000000ff0f00720c */ /* 0x000fe20003f86270 */
[----:B------:R-:W-:Y:S01]  /*3150*/  IMAD.HI.U32 R7, R3, R102, RZ ;  /* 0x0000006603077227 */ /* 0x000fe200078e00ff */
[----:B------:R-:W-:-:S02]  /*3160*/  LOP3.LUT R15, R2, 0x128, RZ, 0xfc, !PT ;  /* 0x00000128020f7812 */ /* 0x000fc400078efcff */
[----:B------:R-:W-:Y:S01]  /*3170*/  IABS R104, R13 ;  /* 0x0000000d00687213 */ /* 0x000fe20000000000 */
[----:B------:R-:W-:Y:S01]  /*3180*/  @!P2 IMAD.MOV R204, RZ, RZ, -R204 ;  /* 0x000000ffffcca224 */ /* 0x000fe200078e0acc */
[C---:B------:R-:W-:Y:S01]  /*3190*/  ISETP.GT.U32.AND P2, PT, R5.reuse, R100, PT ;  /* 0x000000640500720c */ /* 0x040fe20003f44070 */
[----:B------:R-:W-:Y:S01]  /*31a0*/  @!P1 IMAD.IADD R96, R96, 0x1, -R5 ;  /* 0x0000000160609824 */ /* 0x000fe200078e0a05 */
[C---:B------:R-:W-:Y:S01]  /*31b0*/  ISETP.GT.U32.AND P1, PT, R5.reuse, R206, PT ;  /* 0x000000ce0500720c */ /* 0x040fe20003f24070 */
[----:B------:R-:W-:Y:S01]  /*31c0*/  IMAD.MOV R7, RZ, RZ, -R7 ;  /* 0x000000ffff077224 */ /* 0x000fe200078e0a07 */
[----:B------:R-:W-:Y:S01]  /*31d0*/  IABS R106, R15 ;  /* 0x0000000f006a7213 */ /* 0x000fe20000000000 */
[----:B------:R-:W-:Y:S01]  /*31e0*/  @!P0 IMAD.MOV R94, RZ, RZ, -R94 ;  /* 0x000000ffff5e8224 */ /* 0x000fe200078e0a5e */
[C---:B------:R-:W-:Y:S01]  /*31f0*/  ISETP.GT.U32.AND P0, PT, R5.reuse, R98, PT ;  /* 0x000000620500720c */ /* 0x040fe20003f04070 */
[----:B------:R-:W-:Y:S01]  /*3200*/  IMAD R102, R5, R7, R102 ;  /* 0x0000000705667224 */ /* 0x000fe200078e0266 */
[----:B------:R-:W-:Y:S01]  /*3210*/  IABS R208, R17 ;  /* 0x0000001100d07213 */ /* 0x000fe20000000000 */
[----:B------:R-:W-:-:S02]  /*3220*/  @!P6 IMAD.MOV R96, RZ, RZ, -R96 ;  /* 0x000000ffff60e224 */ /* 0x000fc400078e0a60 */
[----:B------:R-:W-:Y:S01]  /*3230*/  IMAD.HI.U32 R7, R3, R104, RZ ;  /* 0x0000006803077227 */ /* 0x000fe200078e00ff */
[----:B------:R-:W-:-:S03]  /*3240*/  ISETP.GT.U32.AND P6, PT, R5, R102, PT ;  /* 0x000000660500720c */ /* 0x000fc60003fc4070 */
[--C-:B------:R-:W-:Y:S02]  /*3250*/  @!P2 IMAD.IADD R100, R100, 0x1, -R5.reuse ;  /* 0x000000016464a824 */ /* 0x100fe400078e0a05 */
[--C-:B------:R-:W-:Y:S02]  /*3260*/  @!P1 IMAD.IADD R206, R206, 0x1, -R5.reuse ;  /* 0x00000001cece9824 */ /* 0x100fe400078e0a05 */
[----:B------:R-:W-:Y:S01]  /*3270*/  @!P0 IMAD.IADD R98, R98, 0x1, -R5 ;  /* 0x0000000162628824 */ /* 0x000fe200078e0a05 */
[C---:B------:R-:W-:Y:S01]  /*3280*/  ISETP.GT.U32.AND P2, PT, R5.reuse, R100, PT ;  /* 0x000000640500720c */ /* 0x040fe20003f44070 */
[----:B------:R-:W-:Y:S01]  /*3290*/  IMAD.MOV R7, RZ, RZ, -R7 ;  /* 0x000000ffff077224 */ /* 0x000fe200078e0a07 */
[----:B------:R-:W-:Y:S01]  /*32a0*/  ISETP.GT.U32.AND P1, PT, R5, R206, PT ;  /* 0x000000ce0500720c */ /* 0x000fe20003f24070 */
[----:B------:R-:W-:Y:S01]  /*32b0*/  IMAD.HI.U32 R11, R3, R208, RZ ;  /* 0x000000d0030b7227 */ /* 0x000fe200078e00ff */
[----:B------:R-:W-:-:S03]  /*32c0*/  ISETP.GE.AND P0, PT, R8, RZ, PT ;  /* 0x000000ff0800720c */ /* 0x000fc60003f06270 */
        /* <DEDUP_REMOVED lines=56> */
[----:B------:R-:W-:-:S02]  /*3650*/  IABS R116, R13 ;  /* 0x0000000d00747213 */ /* 0x000fc40000000000 */
[----:B------:R-:W-:Y:S01]  /*3660*/  ISETP.GE.AND P2, PT, R15, RZ, PT ;  /* 0x000000ff0f00720c */ /* 0x000fe20003f46270 */
[--C-:B------:R-:W-:Y:S01]  /*3670*/  @!P4 IMAD.IADD R108, R108, 0x1, -R5.reuse ;  /* 0x000000016c6cc824 */ /* 0x100fe200078e0a05 */
[----:B------:R-:W-:Y:S01]  /*3680*/  ISETP.GE.AND P4, PT, R7, RZ, PT ;  /* 0x000000ff0700720c */ /* 0x000fe20003f86270 */
[----:B------:R-:W-:Y:S01]  /*3690*/  IMAD.HI.U32 R7, R3, R210, RZ ;  /* 0x000000d203077227 */ /* 0x000fe200078e00ff */
[----:B------:R-:W-:Y:S02]  /*36a0*/  LOP3.LUT R15, R2, 0x108, RZ, 0xfc, !PT ;  /* 0x00000108020f7812 */ /* 0x000fe400078efcff */
[----:B------:R-:W-:Y:S01]  /*36b0*/  ISETP.GE.AND P0, PT, R17, RZ, PT ;  /* 0x000000ff1100720c */ /* 0x000fe20003f06270 */
[--C-:B------:R-:W-:Y:S01]  /*36c0*/  @!P5 IMAD.IADD R110, R110, 0x1, -R5.reuse ;  /* 0x000000016e6ed824 */ /* 0x100fe200078e0a05 */
[C---:B------:R-:W-:Y:S01]  /*36d0*/  ISETP.GT.U32.AND P5, PT, R5.reuse, R108, PT ;  /* 0x0000006c0500720c */ /* 0x040fe20003fa4070 */
[----:B------:R-:W-:Y:S01]  /*36e0*/  @!P6 IMAD.IADD R112, R112, 0x1, -R5 ;  /* 0x000000017070e824 */ /* 0x000fe200078e0a05 */
[----:B------:R-:W-:Y:S01]  /*36f0*/  LOP3.LUT R17, R2, 0x104, RZ, 0xfc, !PT ;  /* 0x0000010402117812 */ /* 0x000fe200078efcff */
[----:B------:R-:W-:Y:S01]  /*3700*/  IMAD.MOV R8, RZ, RZ, -R7 ;  /* 0x000000ffff087224 */ /* 0x000fe200078e0a07 */
[----:B------:R-:W-:Y:S01]  /*3710*/  ISETP.GT.U32.AND P6, PT, R5, R110, PT ;  /* 0x0000006e0500720c */ /* 0x000fe20003fc4070 */
[----:B------:R-:W-:Y:S01]  /*3720*/  IMAD.HI.U32 R7, R3, R114, RZ ;  /* 0x0000007203077227 */ /* 0x000fe200078e00ff */
[----:B------:R-:W-:-:S02]  /*3730*/  IABS R118, R15 ;  /* 0x0000000f00767213 */ /* 0x000fc40000000000 */
[----:B------:R-:W-:Y:S01]  /*3740*/  IABS R212, R17 ;  /* 0x0000001100d47213 */ /* 0x000fe20000000000 */
[----:B------:R-:W-:Y:S02]  /*3750*/  IMAD.MOV R7, RZ, RZ, -R7 ;  /* 0x000000ffff077224 */ /* 0x000fe400078e0a07 */
[C---:B------:R-:W-:Y:S02]  /*3760*/  IMAD R210, R5.reuse, R8, R210 ;  /* 0x0000000805d27224 */ /* 0x040fe400078e02d2 */
[C---:B------:R-:W-:Y:S02]  /*3770*/  IMAD R114, R5.reuse, R7, R114 ;  /* 0x0000000705727224 */ /* 0x040fe400078e0272 */
[--C-:B------:R-:W-:Y:S01]  /*3780*/  @!P5 IMAD.IADD R108, R108, 0x1, -R5.reuse ;  /* 0x000000016c6cd824 */ /* 0x100fe200078e0a05 */
[C---:B------:R-:W-:Y:S01]  /*3790*/  ISETP.GT.U32.AND P5, PT, R5.reuse, R210, PT ;  /* 0x000000d20500720c */ /* 0x040fe20003fa4070 */
[----:B------:R-:W-:Y:S01]  /*37a0*/  @!P6 IMAD.IADD R110, R110, 0x1, -R5 ;  /* 0x000000016e6ee824 */ /* 0x000fe200078e0a05 */
[----:B------:R-:W-:Y:S01]  /*37b0*/  ISETP.GT.U32.AND P6, PT, R5, R114, PT ;  /* 0x000000720500720c */ /* 0x000fe20003fc4070 */
[----:B------:R-:W-:-:S04]  /*37c0*/  IMAD.HI.U32 R7, R3, R116, RZ ;  /* 0x0000007403077227 */ /* 0x000fc800078e00ff */
[----:B------:R-:W-:Y:S02]  /*37d0*/  IMAD.MOV R7, RZ, RZ, -R7 ;  /* 0x000000ffff077224 */ /* 0x000fe400078e0a07 */
[----:B------:R-:W-:Y:S02]  /*37e0*/  @!P1 IMAD.MOV R108, RZ, RZ, -R108 ;  /* 0x000000ffff6c9224 */ /* 0x000fe400078e0a6c */
[----:B------:R-:W-:Y:S02]  /*37f0*/  IMAD R116, R5, R7, R116 ;  /* 0x0000000705747224 */ /* 0x000fe400078e0274 */
[--C-:B------:R-:W-:Y:S01]  /*3800*/  @!P5 IMAD.IADD R210, R210, 0x1, -R5.reuse ;  /* 0x00000001d2d2d824 */ /* 0x100fe200078e0a05 */
[----:B------:R-:W-:Y:S01]  /*3810*/  ISETP.GE.AND P5, PT, R13, RZ, PT ;  /* 0x000000ff0d00720c */ /* 0x000fe20003fa6270 */
[----:B------:R-:W-:Y:S01]  /*3820*/  @!P6 IMAD.IADD R114, R114, 0x1, -R5 ;  /* 0x000000017272e824 */ /* 0x000fe200078e0a05 */
[----:B------:R-:W-:Y:S01]  /*3830*/  LOP3.LUT R13, R2, 0x100, RZ, 0xfc, !PT ;  /* 0x00000100020d7812 */ /* 0x000fe200078efcff */
[----:B------:R-:W-:Y:S01]  /*3840*/  IMAD.HI.U32 R7, R3, R118, RZ ;  /* 0x0000007603077227 */ /* 0x000fe200078e00ff */
[----:B------:R-:W-:-:S02]  /*3850*/  ISETP.GT.U32.AND P1, PT, R5, R210, PT ;  /* 0x000000d20500720c */ /* 0x000fc40003f24070 */
[----:B------:R-:W-:Y:S01]  /*3860*/  ISETP.GT.U32.AND P6, PT, R5, R114, PT ;  /* 0x000000720500720c */ /* 0x000fe20003fc4070 */
[----:B------:R-:W-:Y:S01]  /*3870*/  IMAD.HI.U32 R8, R3, R212, RZ ;  /* 0x000000d403087227 */ /* 0x000fe200078e00ff */
[----:B------:R-:W-:-:S03]  /*3880*/  IABS R120, R13 ;  /* 0x0000000d00787213 */ /* 0x000fc60000000000 */
[----:B------:R-:W-:Y:S02]  /*3890*/  IMAD.MOV R7, RZ, RZ, -R7 ;  /* 0x000000ffff077224 */ /* 0x000fe400078e0a07 */
[----:B------:R-:W-:Y:S02]  /*38a0*/  IMAD.MOV R8, RZ, RZ, -R8 ;  /* 0x000000ffff087224 */ /* 0x000fe400078e0a08 */
[C---:B------:R-:W-:Y:S02]  /*38b0*/  IMAD R118, R5.reuse, R7, R118 ;  /* 0x0000000705767224 */ /* 0x040fe400078e0276 */
[C---:B------:R-:W-:Y:S02]  /*38c0*/  IMAD R212, R5.reuse, R8, R212 ;  /* 0x0000000805d47224 */ /* 0x040fe400078e02d4 */
[--C-:B------:R-:W-:Y:S02]  /*38d0*/  @!P1 IMAD.IADD R210, R210, 0x1, -R5.reuse ;  /* 0x00000001d2d29824 */ /* 0x100fe400078e0a05 */
[----:B------:R-:W-:Y:S01]  /*38e0*/  @!P6 IMAD.IADD R114, R114, 0x1, -R5 ;  /* 0x000000017272e824 */ /* 0x000fe200078e0a05 */
[C---:B------:R-:W-:Y:S01]  /*38f0*/  ISETP.GT.U32.AND P6, PT, R5.reuse, R118, PT ;  /* 0x000000760500720c */ /* 0x040fe20003fc4070 */
[----:B------:R-:W-:Y:S01]  /*3900*/  @!P4 IMAD.MOV R210, RZ, RZ, -R210 ;  /* 0x000000ffffd2c224 */ /* 0x000fe200078e0ad2 */
[C---:B------:R-:W-:Y:S01]  /*3910*/  ISETP.GT.U32.AND P4, PT, R5.reuse, R212, PT ;  /* 0x000000d40500720c */ /* 0x040fe20003f84070 */
[----:B------:R-:W-:Y:S01]  /*3920*/  @!P0 IMAD.MOV R208, RZ, RZ, -R208 ;  /* 0x000000ffffd08224 */ /* 0x000fe200078e0ad0 */
[C---:B------:R-:W-:Y:S01]  /*3930*/  ISETP.GT.U32.AND P0, PT, R5.reuse, R112, PT ;  /* 0x000000700500720c */ /* 0x040fe20003f04070 */
[----:B------:R-:W-:Y:S01]  /*3940*/  @!P3 IMAD.MOV R110, RZ, RZ, -R110 ;  /* 0x000000ffff6eb224 */ /* 0x000fe200078e0a6e */
[----:B------:R-:W-:Y:S01]  /*3950*/  ISETP.GT.U32.AND P3, PT, R5, R116, PT ;  /* 0x000000740500720c */ /* 0x000fe20003f64070 */
[----:B------:R-:W-:-:S05]  /*3960*/  VIADD R7, R6, 0xfc ;  /* 0x000000fc06077836 */ /* 0x000fca0000000000 */
[----:B------:R-:W-:Y:S01]  /*3970*/  ISETP.GE.AND P1, PT, R7, RZ, PT ;  /* 0x000000ff0700720c */ /* 0x000fe20003f26270 */
[--C-:B------:R-:W-:Y:S01]  /*3980*/  @!P6 IMAD.IADD R118, R118, 0x1, -R5.reuse ;  /* 0x000000017676e824 */ /* 0x100fe200078e0a05 */
[----:B------:R-:W-:Y:S01]  /*3990*/  IABS R214, R7 ;  /* 0x0000000700d67213 */ /* 0x000fe20000000000 */
[--C-:B------:R-:W-:Y:S02]  /*39a0*/  @!P4 IMAD.IADD R212, R212, 0x1, -R5.reuse ;  /* 0x00000001d4d4c824 */ /* 0x100fe400078e0a05 */
[----:B------:R-:W-:Y:S01]  /*39b0*/  IMAD.HI.U32 R7, R3, R120, RZ ;  /* 0x0000007803077227 */ /* 0x000fe200078e00ff */
[C---:B------:R-:W-:Y:S02]  /*39c0*/  ISETP.GT.U32.AND P6, PT, R5.reuse, R118, PT ;  /* 0x000000760500720c */ /* 0x040fe40003fc4070 */
[----:B------:R-:W-:Y:S01]  /*39d0*/  ISETP.GT.U32.AND P4, PT, R5, R212, PT ;  /* 0x000000d40500720c */ /* 0x000fe20003f84070 */
[--C-:B------:R-:W-:Y:S01]  /*39e0*/  @!P0 IMAD.IADD R112, R112, 0x1, -R5.reuse ;  /* 0x0000000170708824 */ /* 0x100fe200078e0a05 */
[----:B------:R-:W-:Y:S01]  /*39f0*/  ISETP.GE.AND P0, PT, R11, RZ, PT ;  /* 0x000000ff0b00720c */ /* 0x000fe20003f06270 */
[----:B------:R-:W-:-:S02]  /*3a00*/  @!P3 IMAD.IADD R116, R116, 0x1, -R5 ;  /* 0x000000017474b824 */ /* 0x000fc400078e0a05 */
[----:B------:R-:W-:Y:S02]  /*3a10*/  IMAD.MOV R11, RZ, RZ, -R7 ;  /* 0x000000ffff0b7224 */ /* 0x000fe400078e0a07 */
[----:B------:R-:W-:Y:S01]  /*3a20*/  IMAD.HI.U32 R7, R3, R214, RZ ;  /* 0x000000d603077227 */ /* 0x000fe200078e00ff */
[----:B------:R-:W-:-:S03]  /*3a30*/  ISETP.GT.U32.AND P3, PT, R5, R116, PT ;  /* 0x000000740500720c */ /* 0x000fc60003f64070 */
[----:B------:R-:W-:Y:S01]  /*3a40*/  @!P2 IMAD.MOV R112, RZ, RZ, -R112 ;  /* 0x000000ffff70a224 */ /* 0x000fe200078e0a70 */
[----:B------:R-:W-:Y:S01]  /*3a50*/  ISETP.GE.AND P2, PT, R15, RZ, PT ;  /* 0x000000ff0f00720c */ /* 0x000fe20003f46270 */
[C---:B------:R-:W-:Y:S01]  /*3a60*/  IMAD R120, R5.reuse, R11, R120 ;  /* 0x0000000b05787224 */ /* 0x040fe200078e0278 */
[----:B------:R-:W-:Y:S01]  /*3a70*/  LOP3.LUT R15, R2, 0xf8, RZ, 0xfc, !PT ;  /* 0x000000f8020f7812 */ /* 0x000fe200078efcff */
[----:B------:R-:W-:Y:S02]  /*3a80*/  IMAD.MOV R7, RZ, RZ, -R7 ;  /* 0x000000ffff077224 */ /* 0x000fe400078e0a07 */
[--C-:B------:R-:W-:Y:S01]  /*3a90*/  @!P6 IMAD.IADD R118, R118, 0x1, -R5.reuse ;  /* 0x000000017676e824 */ /* 0x100fe200078e0a05 */
[C---:B------:R-:W-:Y:S01]  /*3aa0*/  ISETP.GT.U32.AND P6, PT, R5.reuse, R120, PT ;  /* 0x000000780500720c */ /* 0x040fe20003fc4070 */
[----:B------:R-:W-:Y:S01]  /*3ab0*/  IMAD R214, R5, R7, R214 ;  /* 0x0000000705d67224 */ /* 0x000fe200078e02d6 */
[----:B------:R-:W-:Y:S01]  /*3ac0*/  IABS R122, R15 ;  /* 0x0000000f007a7213 */ /* 0x000fe20000000000 */
[----:B------:R-:W-:-:S02]  /*3ad0*/  @!P4 IMAD.IADD R212, R212, 0x1, -R5 ;  /* 0x00000001d4d4c824 */ /* 0x000fc400078e0a05 */
[--C-:B------:R-:W-:Y:S01]  /*3ae0*/  @!P3 IMAD.IADD R116, R116, 0x1, -R5.reuse ;  /* 0x000000017474b824 */ /* 0x100fe200078e0a05 */
[----:B------:R-:W-:Y:S01]  /*3af0*/  ISETP.GT.U32.AND P4, PT, R5, R214, PT ;  /* 0x000000d60500720c */ /* 0x000fe20003f84070 */
[----:B------:R-:W-:Y:S01]  /*3b00*/  IMAD.HI.U32 R8, R3, R122, RZ ;  /* 0x0000007a03087227 */ /* 0x000fe200078e00ff */
[----:B------:R-:W-:Y:S02]  /*3b10*/  ISETP.GE.AND P3, PT, R13, RZ, PT ;  /* 0x000000ff0d00720c */ /* 0x000fe40003f66270 */
[----:B------:R-:W-:Y:S01]  /*3b20*/  LOP3.LUT R13, R2, 0xf4, RZ, 0xfc, !PT ;  /* 0x000000f4020d7812 */ /* 0x000fe200078efcff */
[----:B------:R-:W-:Y:S02]  /*3b30*/  IMAD.MOV R8, RZ, RZ, -R8 ;  /* 0x000000ffff087224 */ /* 0x000fe400078e0a08 */
[----:B------:R-:W-:Y:S01]  /*3b40*/  @!P6 IMAD.IADD R120, R120, 0x1, -R5 ;  /* 0x000000017878e824 */ /* 0x000fe200078e0a05 */
[----:B------:R-:W-:Y:S01]  /*3b50*/  IABS R124, R13 ;  /* 0x0000000d007c7213 */ /* 0x000fe20000000000 */
[----:B------:R-:W-:-:S02]  /*3b60*/  IMAD R122, R5, R8, R122 ;  /* 0x00000008057a7224 */ /* 0x000fc400078e027a */
[----:B------:R-:W-:Y:S01]  /*3b70*/  @!P5 IMAD.MOV R116, RZ, RZ, -R116 ;  /* 0x000000ffff74d224 */ /* 0x000fe200078e0a74 */
[----:B------:R-:W-:Y:S01]  /*3b80*/  ISETP.GE.AND P5, PT, R15, RZ, PT ;  /* 0x000000ff0f00720c */ /* 0x000fe20003fa6270 */
[----:B------:R-:W-:Y:S01]  /*3b90*/  @!P4 IMAD.IADD R214, R214, 0x1, -R5 ;  /* 0x00000001d6d6c824 */ /* 0x000fe200078e0a05 */
[----:B------:R-:W-:Y:S01]  /*3ba0*/  ISETP.GT.U32.AND P4, PT, R5, R120, PT ;  /* 0x000000780500720c */ /* 0x000fe20003f84070 */
[----:B------:R-:W-:Y:S01]  /*3bb0*/  IMAD.HI.U32 R7, R3, R124, RZ ;  /* 0x0000007c03077227 */ /* 0x000fe200078e00ff */
[C---:B------:R-:W-:Y:S02]  /*3bc0*/  ISETP.GT.U32.AND P6, PT, R5.reuse, R122, PT ;  /* 0x0000007a0500720c */ /* 0x040fe40003fc4070 */
[C---:B------:R-:W-:Y:S01]  /*3bd0*/  LOP3.LUT R15, R2.reuse, 0xf0, RZ, 0xfc, !PT ;  /* 0x000000f0020f7812 */ /* 0x040fe200078efcff */
[----:B------:R-:W-:Y:S02]  /*3be0*/  IMAD.MOV R7, RZ, RZ, -R7 ;  /* 0x000000ffff077224 */ /* 0x000fe400078e0a07 */
[----:B------:R-:W-:Y:S01]  /*3bf0*/  @!P0 IMAD.MOV R114, RZ, RZ, -R114 ;  /* 0x000000ffff728224 */ /* 0x000fe200078e0a72 */
[----:B------:R-:W-:Y:S01]  /*3c00*/  IABS R126, R15 ;  /* 0x0000000f007e7213 */ /* 0x000fe20000000000 */
[----:B------:R-:W-:Y:S01]  /*3c10*/  IMAD R124, R5, R7, R124 ;  /* 0x00000007057c7224 */ /* 0x000fe200078e027c */
[----:B------:R-:W-:Y:S01]  /*3c20*/  ISETP.GE.AND P0, PT, R17, RZ, PT ;  /* 0x000000ff1100720c */ /* 0x000fe20003f06270 */
[----:B------:R-:W-:Y:S01]  /*3c30*/  @!P2 IMAD.MOV R118, RZ, RZ, -R118 ;  /* 0x000000ffff76a224 */ /* 0x000fe200078e0a76 */
[----:B------:R-:W-:Y:S01]  /*3c40*/  LOP3.LUT R17, R2, 0xec, RZ, 0xfc, !PT ;  /* 0x000000ec02117812 */ /* 0x000fe200078efcff */
[--C-:B------:R-:W-:Y:S01]  /*3c50*/  @!P4 IMAD.IADD R120, R120, 0x1, -R5.reuse ;  /* 0x000000017878c824 */ /* 0x100fe200078e0a05 */
[C---:B------:R-:W-:Y:S01]  /*3c60*/  ISETP.GT.U32.AND P4, PT, R5.reuse, R124, PT ;  /* 0x0000007c0500720c */ /* 0x040fe20003f84070 */
[----:B------:R-:W-:Y:S01]  /*3c70*/  @!P6 IMAD.IADD R122, R122, 0x1, -R5 ;  /* 0x000000017a7ae824 */ /* 0x000fe200078e0a05 */
[----:B------:R-:W-:Y:S01]  /*3c80*/  ISETP.GT.U32.AND P6, PT, R5, R214, PT ;  /* 0x000000d60500720c */ /* 0x000fe20003fc4070 */
[----:B------:R-:W-:Y:S01]  /*3c90*/  IMAD.HI.U32 R8, R3, R126, RZ ;  /* 0x0000007e03087227 */ /* 0x000fe200078e00ff */
[----:B------:R-:W-:-:S02]  /*3ca0*/  IABS R216, R17 ;  /* 0x0000001100d87213 */ /* 0x000fc40000000000 */
[C---:B------:R-:W-:Y:S01]  /*3cb0*/  ISETP.GT.U32.AND P2, PT, R5.reuse, R122, PT ;  /* 0x0000007a0500720c */ /* 0x040fe20003f44070 */
[----:B------:R-:W-:Y:S02]  /*3cc0*/  IMAD.MOV R8, RZ, RZ, -R8 ;  /* 0x000000ffff087224 */ /* 0x000fe400078e0a08 */
[----:B------:R-:W-:Y:S02]  /*3cd0*/  @!P0 IMAD.MOV R212, RZ, RZ, -R212 ;  /* 0x000000ffffd48224 */ /* 0x000fe400078e0ad4 */
[----:B------:R-:W-:Y:S02]  /*3ce0*/  IMAD R126, R5, R8, R126 ;  /* 0x00000008057e7224 */ /* 0x000fe400078e027e */
[----:B------:R-:W-:-:S04]  /*3cf0*/  IMAD.HI.U32 R8, R3, R128, RZ ;  /* 0x0000008003087227 */ /* 0x000fc800078e00ff */
[--C-:B------:R-:W-:Y:S02]  /*3d00*/  @!P4 IMAD.IADD R124, R124, 0x1, -R5.reuse ;  /* 0x000000017c7cc824 */ /* 0x100fe400078e0a05 */
[----:B------:R-:W-:Y:S02]  /*3d10*/  IMAD.MOV R8, RZ, RZ, -R8 ;  /* 0x000000ffff087224 */ /* 0x000fe400078e0a08 */
[----:B------:R-:W-:Y:S01]  /*3d20*/  @!P6 IMAD.IADD R214, R214, 0x1, -R5 ;  /* 0x00000001d6d6e824 */ /* 0x000fe200078e0a05 */
[C---:B------:R-:W-:Y:S01]  /*3d30*/  ISETP.GT.U32.AND P6, PT, R5.reuse, R126, PT ;  /* 0x0000007e0500720c */ /* 0x040fe20003fc4070 */
[C---:B------:R-:W-:Y:S01]  /*3d40*/  IMAD R128, R5.reuse, R8, R128 ;  /* 0x0000000805807224 */ /* 0x040fe200078e0280 */
[----:B------:R-:W-:Y:S01]  /*3d50*/  ISETP.GT.U32.AND P0, PT, R5, R124, PT ;  /* 0x0000007c0500720c */ /* 0x000fe20003f04070 */
[----:B------:R-:W-:-:S04]  /*3d60*/  IMAD.HI.U32 R11, R3, R130, RZ ;  /* 0x00000082030b7227 */ /* 0x000fc800078e00ff */
[----:B------:R-:W-:-:S04]  /*3d70*/  IMAD.HI.U32 R7, R3, R216, RZ ;  /* 0x000000d803077227 */ /* 0x000fc800078e00ff */
[----:B------:R-:W-:Y:S01]  /*3d80*/  @!P1 IMAD.MOV R214, RZ, RZ, -R214 ;  /* 0x000000ffffd69224 */ /* 0x000fe200078e0ad6 */
[----:B------:R-:W-:Y:S01]  /*3d90*/  ISETP.GT.U32.AND P1, PT, R5, R128, PT ;  /* 0x000000800500720c */ /* 0x000fe20003f24070 */
[----:B------:R-:W-:Y:S02]  /*3da0*/  IMAD.MOV R11, RZ, RZ, -R11 ;  /* 0x000000ffff0b7224 */ /* 0x000fe400078e0a0b */
[----:B------:R-:W-:Y:S02]  /*3db0*/  IMAD.MOV R7, RZ, RZ, -R7 ;  /* 0x000000ffff077224 */ /* 0x000fe400078e0a07 */
[--C-:B------:R-:W-:Y:S01]  /*3dc0*/  @!P2 IMAD.IADD R122, R122, 0x1, -R5.reuse ;  /* 0x000000017a7aa824 */ /* 0x100fe200078e0a05 */
[----:B------:R-:W-:Y:S01]  /*3dd0*/  ISETP.GE.AND P2, PT, R13, RZ, PT ;  /* 0x000000ff0d00720c */ /* 0x000fe20003f46270 */
[C---:B------:R-:W-:Y:S01]  /*3de0*/  IMAD R130, R5.reuse, R11, R130 ;  /* 0x0000000b05827224 */ /* 0x040fe200078e0282 */
[----:B------:R-:W-:Y:S01]  /*3df0*/  LOP3.LUT R11, R2, 0xe0, RZ, 0xfc, !PT ;  /* 0x000000e0020b7812 */ /* 0x000fe200078efcff */
[--C-:B------:R-:W-:Y:S01]  /*3e00*/  @!P6 IMAD.IADD R126, R126, 0x1, -R5.reuse ;  /* 0x000000017e7ee824 */ /* 0x100fe200078e0a05 */
[----:B------:R-:W-:Y:S01]  /*3e10*/  LOP3.LUT R13, R2, 0xd8, RZ, 0xfc, !PT ;  /* 0x000000d8020d7812 */ /* 0x000fe200078efcff */
[C---:B------:R-:W-:Y:S01]  /*3e20*/  IMAD R216, R5.reuse, R7, R216 ;  /* 0x0000000705d87224 */ /* 0x040fe200078e02d8 */
[----:B------:R-:W-:Y:S01]  /*3e30*/  IABS R132, R11 ;  /* 0x0000000b00847213 */ /* 0x000fe20000000000 */
[----:B------:R-:W-:Y:S01]  /*3e40*/  VIADD R7, R6, 0xdc ;  /* 0x000000dc06077836 */ /* 0x000fe20000000000 */
[----:B------:R-:W-:Y:S01]  /*3e50*/  IABS R134, R13 ;  /* 0x0000000d00867213 */ /* 0x000fe20000000000 */
[--C-:B------:R-:W-:Y:S01]  /*3e60*/  @!P0 IMAD.IADD R124, R124, 0x1, -R5.reuse ;  /* 0x000000017c7c8824 */ /* 0x100fe200078e0a05 */
[C---:B------:R-:W-:Y:S01]  /*3e70*/  ISETP.GT.U32.AND P0, PT, R5.reuse, R130, PT ;  /* 0x000000820500720c */ /* 0x040fe20003f04070 */
[----:B------:R-:W-:Y:S01]  /*3e80*/  @!P3 IMAD.MOV R120, RZ, RZ, -R120 ;  /* 0x000000ffff78b224 */ /* 0x000fe200078e0a78 */
[----:B------:R-:W-:Y:S01]  /*3e90*/  ISETP.GT.U32.AND P3, PT, R5, R126, PT ;  /* 0x0000007e0500720c */ /* 0x000fe20003f64070 */
[----:B------:R-:W-:Y:S01]  /*3ea0*/  @!P5 IMAD.MOV R122, RZ, RZ, -R122 ;  /* 0x000000ffff7ad224 */ /* 0x000fe200078e0a7a */
[----:B------:R-:W-:Y:S01]  /*3eb0*/  ISETP.GE.AND P4, PT, R7, RZ, PT ;  /* 0x000000ff0700720c */ /* 0x000fe20003f86270 */
[----:B------:R-:W-:Y:S01]  /*3ec0*/  @!P1 IMAD.IADD R128, R128, 0x1, -R5 ;  /* 0x0000000180809824 */ /* 0x000fe200078e0a05 */
[----:B------:R-:W-:Y:S01]  /*3ed0*/  IABS R218, R7 ;  /* 0x0000000700da7213 */ /* 0x000fe20000000000 */
[----:B------:R-:W-:Y:S01]  /*3ee0*/  IMAD.HI.U32 R7, R3, R132, RZ ;  /* 0x0000008403077227 */ /* 0x000fe200078e00ff */
[----:B------:R-:W-:-:S02]  /*3ef0*/  ISETP.GE.AND P5, PT, R15, RZ, PT ;  /* 0x000000ff0f00720c */ /* 0x000fc40003fa6270 */
[C---:B------:R-:W-:Y:S01]  /*3f00*/  ISETP.GT.U32.AND P6, PT, R5.reuse, R216, PT ;  /* 0x000000d80500720c */ /* 0x040fe20003fc4070 */
[----:B------:R-:W-:Y:S01]  /*3f10*/  @!P2 IMAD.MOV R124, RZ, RZ, -R124 ;  /* 0x000000ffff7ca224 */ /* 0x000fe200078e0a7c */
[----:B------:R-:W-:Y:S01]  /*3f20*/  ISETP.GT.U32.AND P2, PT, R5, R128, PT ;  /* 0x000000800500720c */ /* 0x000fe20003f44070 */
[----:B------:R-:W-:Y:S01]  /*3f30*/  IMAD.MOV R8, RZ, RZ, -R7 ;  /* 0x000000ffff087224 */ /* 0x000fe200078e0a07 */
[----:B------:R-:W-:Y:S01]  /*3f40*/  LOP3.LUT R15, R2, 0xd4, RZ, 0xfc, !PT ;  /* 0x000000d4020f7812 */ /* 0x000fe200078efcff */
[----:B------:R-:W-:-:S03]  /*3f50*/  IMAD.HI.U32 R7, R3, R218, RZ ;  /* 0x000000da03077227 */ /* 0x000fc600078e00ff */
[----:B------:R-:W-:Y:S01]  /*3f60*/  IABS R136, R15 ;  /* 0x0000000f00887213 */ /* 0x000fe20000000000 */
[--C-:B------:R-:W-:Y:S02]  /*3f70*/  @!P0 IMAD.IADD R130, R130, 0x1, -R5.reuse ;  /* 0x0000000182828824 */ /* 0x100fe400078e0a05 */
[----:B------:R-:W-:Y:S01]  /*3f80*/  @!P3 IMAD.IADD R126, R126, 0x1, -R5 ;  /* 0x000000017e7eb824 */ /* 0x000fe200078e0a05 */
[----:B------:R-:W-:Y:S01]  /*3f90*/  ISETP.GE.AND P3, PT, R17, RZ, PT ;  /* 0x000000ff1100720c */ /* 0x000fe20003f66270 */
[C---:B------:R-:W-:Y:S01]  /*3fa0*/  IMAD R132, R5.reuse, R8, R132 ;  /* 0x0000000805847224 */ /* 0x040fe200078e0284 */
[C---:B------:R-:W-:Y:S01]  /*3fb0*/  ISETP.GT.U32.AND P0, PT, R5.reuse, R130, PT ;  /* 0x000000820500720c */ /* 0x040fe20003f04070 */
[----:B------:R-:W-:Y:S01]  /*3fc0*/  IMAD.MOV R7, RZ, RZ, -R7 ;  /* 0x000000ffff077224 */ /* 0x000fe200078e0a07 */
[----:B------:R-:W-:Y:S01]  /*3fd0*/  LOP3.LUT R17, R2, 0xb8, RZ, 0xfc, !PT ;  /* 0x000000b802117812 */ /* 0x000fe200078efcff */
[----:B------:R-:W-:Y:S01]  /*3fe0*/  @!P5 IMAD.MOV R126, RZ, RZ, -R126 ;  /* 0x000000ffff7ed224 */ /* 0x000fe200078e0a7e */
        /* <DEDUP_REMOVED lines=8> */
[----:B------:R-:W-:Y:S01]  /*4070*/  ISETP.GT.U32.AND P1, PT, R5, R216, PT ;  /* 0x000000d80500720c */ /* 0x000fe20003f24070 */
[--C-:B------:R-:W-:Y:S01]  /*4080*/  @!P0 IMAD.IADD R130, R130, 0x1, -R5.reuse ;  /* 0x0000000182828824 */ /* 0x100fe200078e0a05 */
[----:B------:R-:W-:Y:S01]  /*4090*/  ISETP.GE.AND P0, PT, R11, RZ, PT ;  /* 0x000000ff0b00720c */ /* 0x000fe20003f06270 */
[----:B------:R-:W-:Y:S01]  /*40a0*/  @!P5 IMAD.IADD R132, R132, 0x1, -R5 ;  /* 0x000000018484d824 */ /* 0x000fe200078e0a05 */
[----:B------:R-:W-:Y:S01]  /*40b0*/  LOP3.LUT R11, R2, 0xd0, RZ, 0xfc, !PT ;  /* 0x000000d0020b7812 */ /* 0x000fe200078efcff */
[----:B------:R-:W-:Y:S01]  /*40c0*/  IMAD.MOV R7, RZ, RZ, -R7 ;  /* 0x000000ffff077224 */ /* 0x000fe200078e0a07 */
[----:B------:R-:W-:Y:S01]  /*40d0*/  ISETP.GE.AND P5, PT, R13, RZ, PT ;  /* 0x000000ff0d00720c */ /* 0x000fe20003fa6270 */
[----:B------:R-:W-:Y:S01]  /*40e0*/  IMAD.HI.U32 R8, R3, R136, RZ ;  /* 0x0000008803087227 */ /* 0x000fe200078e00ff */
[----:B------:R-:W-:-:S02]  /*40f0*/  IABS R138, R11 ;  /* 0x0000000b008a7213 */ /* 0x000fc40000000000 */
[----:B------:R-:W-:Y:S01]  /*4100*/  LOP3.LUT R13, R2, 0xc4, RZ, 0xfc, !PT ;  /* 0x000000c4020d7812 */ /* 0x000fe200078efcff */
[----:B------:R-:W-:Y:S01]  /*4110*/  @!P2 IMAD.IADD R218, R218, 0x1, -R5 ;  /* 0x00000001dadaa824 */ /* 0x000fe200078e0a05 */
[C---:B------:R-:W-:Y:S01]  /*4120*/  ISETP.GT.U32.AND P2, PT, R5.reuse, R132, PT ;  /* 0x000000840500720c */ /* 0x040fe20003f44070 */
[----:B------:R-:W-:Y:S01]  /*4130*/  IMAD R134, R5, R7, R134 ;  /* 0x0000000705867224 */ /* 0x000fe200078e0286 */
[----:B------:R-:W-:Y:S01]  /*4140*/  IABS R142, R13 ;  /* 0x0000000d008e7213 */ /* 0x000fe20000000000 */
[----:B------:R-:W-:Y:S01]  /*4150*/  IMAD.HI.U32 R7, R3, R138, RZ ;  /* 0x0000008a03077227 */ /* 0x000fe200078e00ff */
[----:B------:R-:W-:-:S03]  /*4160*/  LOP3.LUT R19, R2, 0xb4, RZ, 0xfc, !PT ;  /* 0x000000b402137812 */ /* 0x000fc600078efcff */
[----:B------:R-:W-:Y:S01]  /*4170*/  @!P1 IMAD.IADD R216, R216, 0x1, -R5 ;  /* 0x00000001d8d89824 */ /* 0x000fe200078e0a05 */
[----:B------:R-:W-:Y:S01]  /*4180*/  ISETP.GE.AND P1, PT, R21, RZ, PT ;  /* 0x000000ff1500720c */ /* 0x000fe20003f26270 */
[----:B------:R-:W-:Y:S01]  /*4190*/  IMAD.MOV R7, RZ, RZ, -R7 ;  /* 0x000000ffff077224 */ /* 0x000fe200078e0a07 */
[----:B------:R-:W-:Y:S01]  /*41a0*/  IABS R148, R19 ;  /* 0x0000001300947213 */ /* 0x000fe20000000000 */
[----:B------:R-:W-:Y:S01]  /*41b0*/  @!P3 IMAD.MOV R216, RZ, RZ, -R216 ;  /* 0x000000ffffd8b224 */ /* 0x000fe200078e0ad8 */
[C---:B------:R-:W-:Y:S01]  /*41c0*/  ISETP.GT.U32.AND P3, PT, R5.reuse, R218, PT ;  /* 0x000000da0500720c */ /* 0x040fe20003f64070 */
[--C-:B------:R-:W-:Y:S01]  /*41d0*/  @!P2 IMAD.IADD R132, R132, 0x1, -R5.reuse ;  /* 0x000000018484a824 */ /* 0x100fe200078e0a05 */
[C---:B------:R-:W-:Y:S01]  /*41e0*/  LOP3.LUT R21, R2.reuse, 0xa4, RZ, 0xfc, !PT ;  /* 0x000000a402157812 */ /* 0x040fe200078efcff */
[C---:B------:R-:W-:Y:S02]  /*41f0*/  IMAD R138, R5.reuse, R7, R138 ;  /* 0x00000007058a7224 */ /* 0x040fe400078e028a */
[----:B------:R-:W-:Y:S01]  /*4200*/  @!P0 IMAD.MOV R132, RZ, RZ, -R132 ;  /* 0x000000ffff848224 */ /* 0x000fe200078e0a84 */
[----:B------:R-:W-:Y:S01]  /*4210*/  IABS R154, R21 ;  /* 0x00000015009a7213 */ /* 0x000fe20000000000 */
[----:B------:R-:W-:Y:S01]  /*4220*/  IMAD.MOV R8, RZ, RZ, -R8 ;  /* 0x000000ffff087224 */ /* 0x000fe200078e0a08 */
[C---:B------:R-:W-:Y:S01]  /*4230*/  ISETP.GT.U32.AND P0, PT, R5.reuse, R138, PT ;  /* 0x0000008a0500720c */ /* 0x040fe20003f04070 */
[----:B------:R-:W-:Y:S01]  /*4240*/  @!P6 IMAD.MOV R128, RZ, RZ, -R128 ;  /* 0x000000ffff80e224 */ /* 0x000fe200078e0a80 */
[C---:B------:R-:W-:Y:S01]  /*4250*/  ISETP.GT.U32.AND P6, PT, R5.reuse, R134, PT ;  /* 0x000000860500720c */ /* 0x040fe20003fc4070 */
[----:B------:R-:W-:Y:S01]  /*4260*/  IMAD R136, R5, R8, R136 ;  /* 0x0000000805887224 */ /* 0x000fe200078e0288 */
[----:B------:R-:W-:Y:S01]  /*4270*/  LOP3.LUT R8, R2, 0xcc, RZ, 0xfc, !PT ;  /* 0x000000cc02087812 */ /* 0x000fe200078efcff */
[----:B------:R-:W-:Y:S01]  /*4280*/  @!P3 IMAD.IADD R218, R218, 0x1, -R5 ;  /* 0x00000001dadab824 */ /* 0x000fe200078e0a05 */
[----:B------:R-:W-:Y:S01]  /*4290*/  ISETP.GE.AND P3, PT, R11, RZ, PT ;  /* 0x000000ff0b00720c */ /* 0x000fe20003f66270 */
[----:B------:R-:W-:Y:S01]  /*42a0*/  @!P1 IMAD.MOV R130, RZ, RZ, -R130 ;  /* 0x000000ffff829224 */ /* 0x000fe200078e0a82 */
[----:B------:R-:W-:Y:S01]  /*42b0*/  LOP3.LUT R11, R2, 0xc8, RZ, 0xfc, !PT ;  /* 0x000000c8020b7812 */ /* 0x000fe200078efcff */
[----:B------:R-:W-:Y:S01]  /*42c0*/  @!P4 IMAD.MOV R218, RZ, RZ, -R218 ;  /* 0x000000ffffdac224 */ /* 0x000fe200078e0ada */
[----:B------:R-:W-:-:S02]  /*42d0*/  ISETP.GT.U32.AND P2, PT, R5, R136, PT ;  /* 0x000000880500720c */ /* 0x000fc40003f44070 */
[----:B------:R-:W-:Y:S01]  /*42e0*/  IABS R140, R11 ;  /* 0x0000000b008c7213 */ /* 0x000fe20000000000 */
[--C-:B------:R-:W-:Y:S01]  /*42f0*/  @!P0 IMAD.IADD R138, R138, 0x1, -R5.reuse ;  /* 0x000000018a8a8824 */ /* 0x100fe200078e0a05 */
[----:B------:R-:W-:Y:S01]  /*4300*/  IABS R220, R8 ;  /* 0x0000000800dc7213 */ /* 0x000fe20000000000 */
[--C-:B------:R-:W-:Y:S01]  /*4310*/  @!P6 IMAD.IADD R134, R134, 0x1, -R5.reuse ;  /* 0x000000018686e824 */ /* 0x100fe200078e0a05 */
[----:B------:R-:W-:Y:S01]  /*4320*/  ISETP.GE.AND P4, PT, R8, RZ, PT ;  /* 0x000000ff0800720c */ /* 0x000fe20003f86270 */
[----:B------:R-:W-:Y:S01]  /*4330*/  IMAD.HI.U32 R8, R3, R140, RZ ;  /* 0x0000008c03087227 */ /* 0x000fe200078e00ff */
[C---:B------:R-:W-:Y:S02]  /*4340*/  ISETP.GT.U32.AND P0, PT, R5.reuse, R138, PT ;  /* 0x0000008a0500720c */ /* 0x040fe40003f04070 */
[----:B------:R-:W-:Y:S01]  /*4350*/  ISETP.GT.U32.AND P6, PT, R5, R134, PT ;  /* 0x000000860500720c */ /* 0x000fe20003fc4070 */
[----:B------:R-:W-:Y:S01]  /*4360*/  IMAD.MOV R8, RZ, RZ, -R8 ;  /* 0x000000ffff087224 */ /* 0x000fe200078e0a08 */
[----:B------:R-:W-:Y:S01]  /*4370*/  ISETP.GE.AND P1, PT, R15, RZ, PT ;  /* 0x000000ff0f00720c */ /* 0x000fe20003f26270 */
[----:B------:R-:W-:Y:S01]  /*4380*/  @!P2 IMAD.IADD R136, R136, 0x1, -R5 ;  /* 0x000000018888a824 */ /* 0x000fe200078e0a05 */
[----:B------:R-:W-:Y:S01]  /*4390*/  LOP3.LUT R15, R2, 0xc0, RZ, 0xfc, !PT ;  /* 0x000000c0020f7812 */ /* 0x000fe200078efcff */
[----:B------:R-:W-:-:S02]  /*43a0*/  IMAD R140, R5, R8, R140 ;  /* 0x00000008058c7224 */ /* 0x000fc400078e028c */
[----:B------:R-:W-:Y:S01]  /*43b0*/  IMAD.HI.U32 R7, R3, R220, RZ ;  /* 0x000000dc03077227 */ /* 0x000fe200078e00ff */
[C---:B------:R-:W-:Y:S02]  /*43c0*/  ISETP.GT.U32.AND P2, PT, R5.reuse, R136, PT ;  /* 0x000000880500720c */ /* 0x040fe40003f44070 */
[----:B------:R-:W-:Y:S01]  /*43d0*/  IABS R144, R15 ;  /* 0x0000000f00907213 */ /* 0x000fe20000000000 */
[--C-:B------:R-:W-:Y:S01]  /*43e0*/  @!P0 IMAD.IADD R138, R138, 0x1, -R5.reuse ;  /* 0x000000018a8a8824 */ /* 0x100fe200078e0a05 */
[----:B------:R-:W-:Y:S01]  /*43f0*/  ISETP.GT.U32.AND P0, PT, R5, R140, PT ;  /* 0x0000008c0500720c */ /* 0x000fe20003f04070 */
[----:B------:R-:W-:Y:S01]  /*4400*/  @!P6 IMAD.IADD R134, R134, 0x1, -R5 ;  /* 0x000000018686e824 */ /* 0x000fe200078e0a05 */
[----:B------:R-:W-:Y:S01]  /*4410*/  ISETP.GE.AND P6, PT, R11, RZ, PT ;  /* 0x000000ff0b00720c */ /* 0x000fe20003fc6270 */
[----:B------:R-:W-:Y:S02]  /*4420*/  IMAD.MOV R7, RZ, RZ, -R7 ;  /* 0x000000ffff077224 */ /* 0x000fe400078e0a07 */
[----:B------:R-:W-:-:S04]  /*4430*/  IMAD.HI.U32 R11, R3, R142, RZ ;  /* 0x0000008e030b7227 */ /* 0x000fc800078e00ff */
[----:B------:R-:W-:Y:S02]  /*4440*/  IMAD R220, R5, R7, R220 ;  /* 0x0000000705dc7224 */ /* 0x000fe400078e02dc */
[----:B------:R-:W-:Y:S01]  /*4450*/  @!P2 IMAD.IADD R136, R136, 0x1, -R5 ;  /* 0x000000018888a824 */ /* 0x000fe200078e0a05 */
[----:B------:R-:W-:Y:S01]  /*4460*/  ISETP.GE.AND P2, PT, R13, RZ, PT ;  /* 0x000000ff0d00720c */ /* 0x000fe20003f46270 */
[----:B------:R-:W-:Y:S02]  /*4470*/  IMAD.MOV R11, RZ, RZ, -R11 ;  /* 0x000000ffff0b7224 */ /* 0x000fe400078e0a0b */
[----:B------:R-:W-:Y:S02]  /*4480*/  VIADD R7, R6, 0xbc ;  /* 0x000000bc06077836 */ /* 0x000fe40000000000 */
[----:B------:R-:W-:Y:S02]  /*4490*/  @!P0 IMAD.IADD R140, R140, 0x1, -R5 ;  /* 0x000000018c8c8824 */ /* 0x000fe400078e0a05 */
[----:B------:R-:W-:Y:S01]  /*44a0*/  IMAD R142, R5, R11, R142 ;  /* 0x0000000b058e7224 */ /* 0x000fe200078e028e */
[----:B------:R-:W-:Y:S01]  /*44b0*/  IABS R222, R7 ;  /* 0x0000000700de7213 */ /* 0x000fe20000000000 */
[----:B------:R-:W-:Y:S01]  /*44c0*/  @!P1 IMAD.MOV R136, RZ, RZ, -R136 ;  /* 0x000000ffff889224 */ /* 0x000fe200078e0a88 */
[----:B------:R-:W-:Y:S01]  /*44d0*/  ISETP.GE.AND P1, PT, R7, RZ, PT ;  /* 0x000000ff0700720c */ /* 0x000fe20003f26270 */
[----:B------:R-:W-:Y:S01]  /*44e0*/  IMAD.HI.U32 R7, R3, R144, RZ ;  /* 0x0000009003077227 */ /* 0x000fe200078e00ff */
[----:B------:R-:W-:-:S03]  /*44f0*/  ISETP.GT.U32.AND P0, PT, R5, R140, PT ;  /* 0x0000008c0500720c */ /* 0x000fc60003f04070 */
[----:B------:R-:W-:Y:S01]  /*4500*/  @!P3 IMAD.MOV R138, RZ, RZ, -R138 ;  /* 0x000000ffff8ab224 */ /* 0x000fe200078e0a8a */
[----:B------:R-:W-:Y:S01]  /*4510*/  ISETP.GT.U32.AND P3, PT, R5, R142, PT ;  /* 0x0000008e0500720c */ /* 0x000fe20003f64070 */
[----:B------:R-:W-:-:S04]  /*4520*/  IMAD.HI.U32 R8, R3, R222, RZ ;  /* 0x000000de03087227 */ /* 0x000fc800078e00ff */
[----:B------:R-:W-:Y:S02]  /*4530*/  IMAD.MOV R7, RZ, RZ, -R7 ;  /* 0x000000ffff077224 */ /* 0x000fe400078e0a07 */
[----:B------:R-:W-:Y:S02]  /*4540*/  IMAD.MOV R8, RZ, RZ, -R8 ;  /* 0x000000ffff087224 */ /* 0x000fe400078e0a08 */
[C---:B------:R-:W-:Y:S02]  /*4550*/  IMAD R144, R5.reuse, R7, R144 ;  /* 0x0000000705907224 */ /* 0x040fe400078e0290 */
[C---:B------:R-:W-:Y:S02]  /*4560*/  IMAD R222, R5.reuse, R8, R222 ;  /* 0x0000000805de7224 */ /* 0x040fe400078e02de */
[----:B------:R-:W-:Y:S01]  /*4570*/  @!P0 IMAD.IADD R140, R140, 0x1, -R5 ;  /* 0x000000018c8c8824 */ /* 0x000fe200078e0a05 */
[----:B------:R-:W-:Y:S01]  /*4580*/  ISETP.GT.U32.AND P0, PT, R5, R144, PT ;  /* 0x000000900500720c */ /* 0x000fe20003f04070 */
[----:B------:R-:W-:-:S04]  /*4590*/  IMAD.HI.U32 R11, R3, R146, RZ ;  /* 0x00000092030b7227 */ /* 0x000fc800078e00ff */
[----:B------:R-:W-:Y:S01]  /*45a0*/  @!P3 IMAD.IADD R142, R142, 0x1, -R5 ;  /* 0x000000018e8eb824 */ /* 0x000fe200078e0a05 */
[----:B------:R-:W-:Y:S01]  /*45b0*/  ISETP.GT.U32.AND P3, PT, R5, R222, PT ;  /* 0x000000de0500720c */ /* 0x000fe20003f64070 */
[----:B------:R-:W-:-:S04]  /*45c0*/  IMAD.HI.U32 R13, R3, R148, RZ ;  /* 0x00000094030d7227 */ /* 0x000fc800078e00ff */
[----:B------:R-:W-:Y:S02]  /*45d0*/  IMAD.MOV R11, RZ, RZ, -R11 ;  /* 0x000000ffff0b7224 */ /* 0x000fe400078e0a0b */
[----:B------:R-:W-:Y:S02]  /*45e0*/  IMAD.MOV R13, RZ, RZ, -R13 ;  /* 0x000000ffff0d7224 */ /* 0x000fe400078e0a0d */
[C---:B------:R-:W-:Y:S01]  /*45f0*/  IMAD R146, R5.reuse, R11, R146 ;  /* 0x0000000b05927224 */ /* 0x040fe200078e0292 */
[C---:B------:R-:W-:Y:S01]  /*4600*/  LOP3.LUT R11, R2.reuse, 0xb0, RZ, 0xfc, !PT ;  /* 0x000000b0020b7812 */ /* 0x040fe200078efcff */
[C---:B------:R-:W-:Y:S01]  /*4610*/  IMAD R148, R5.reuse, R13, R148 ;  /* 0x0000000d05947224 */ /* 0x040fe200078e0294 */
[----:B------:R-:W-:Y:S01]  /*4620*/  LOP3.LUT R13, R2, 0xac, RZ, 0xfc, !PT ;  /* 0x000000ac020d7812 */ /* 0x000fe200078efcff */
[--C-:B------:R-:W-:Y:S01]  /*4630*/  @!P0 IMAD.IADD R144, R144, 0x1, -R5.reuse ;  /* 0x0000000190908824 */ /* 0x100fe200078e0a05 */
[----:B------:R-:W-:Y:S01]  /*4640*/  IABS R150, R11 ;  /* 0x0000000b00967213 */ /* 0x000fe20000000000 */
[----:B------:R-:W-:Y:S01]  /*4650*/  @!P5 IMAD.MOV R134, RZ, RZ, -R134 ;  /* 0x000000ffff86d224 */ /* 0x000fe200078e0a86 */
[----:B------:R-:W-:Y:S01]  /*4660*/  ISETP.GT.U32.AND P5, PT, R5, R220, PT ;  /* 0x000000dc0500720c */ /* 0x000fe20003fa4070 */
[----:B------:R-:W-:Y:S01]  /*4670*/  @!P3 IMAD.IADD R222, R222, 0x1, -R5 ;  /* 0x00000001dedeb824 */ /* 0x000fe200078e0a05 */
[----:B------:R-:W-:Y:S01]  /*4680*/  IABS R224, R13 ;  /* 0x0000000d00e07213 */ /* 0x000fe20000000000 */
[----:B------:R-:W-:Y:S01]  /*4690*/  IMAD.HI.U32 R7, R3, R150, RZ ;  /* 0x0000009603077227 */ /* 0x000fe200078e00ff */
[----:B------:R-:W-:-:S02]  /*46a0*/  ISETP.GT.U32.AND P3, PT, R5, R144, PT ;  /* 0x000000900500720c */ /* 0x000fc40003f64070 */
[C---:B------:R-:W-:Y:S01]  /*46b0*/  ISETP.GT.U32.AND P0, PT, R5.reuse, R142, PT ;  /* 0x0000008e0500720c */ /* 0x040fe20003f04070 */
[----:B------:R-:W-:Y:S01]  /*46c0*/  @!P6 IMAD.MOV R140, RZ, RZ, -R140 ;  /* 0x000000ffff8ce224 */ /* 0x000fe200078e0a8c */
[----:B------:R-:W-:Y:S01]  /*46d0*/  ISETP.GT.U32.AND P6, PT, R5, R146, PT ;  /* 0x000000920500720c */ /* 0x000fe20003fc4070 */
[----:B------:R-:W-:-:S04]  /*46e0*/  IMAD.HI.U32 R8, R3, R224, RZ ;  /* 0x000000e003087227 */ /* 0x000fc800078e00ff */
[----:B------:R-:W-:Y:S02]  /*46f0*/  IMAD.MOV R7, RZ, RZ, -R7 ;  /* 0x000000ffff077224 */ /* 0x000fe400078e0a07 */
[----:B------:R-:W-:Y:S02]  /*4700*/  IMAD.MOV R8, RZ, RZ, -R8 ;  /* 0x000000ffff087224 */ /* 0x000fe400078e0a08 */
[C---:B------:R-:W-:Y:S02]  /*4710*/  IMAD R150, R5.reuse, R7, R150 ;  /* 0x0000000705967224 */ /* 0x040fe400078e0296 */
[--C-:B------:R-:W-:Y:S02]  /*4720*/  @!P5 IMAD.IADD R220, R220, 0x1, -R5.reuse ;  /* 0x00000001dcdcd824 */ /* 0x100fe400078e0a05 */
[C---:B------:R-:W-:Y:S02]  /*4730*/  IMAD R224, R5.reuse, R8, R224 ;  /* 0x0000000805e07224 */ /* 0x040fe400078e02e0 */
[--C-:B------:R-:W-:Y:S01]  /*4740*/  @!P3 IMAD.IADD R144, R144, 0x1, -R5.reuse ;  /* 0x000000019090b824 */ /* 0x100fe200078e0a05 */
[C---:B------:R-:W-:Y:S01]  /*4750*/  ISETP.GT.U32.AND P3, PT, R5.reuse, R150, PT ;  /* 0x000000960500720c */ /* 0x040fe20003f64070 */
[----:B------:R-:W-:Y:S01]  /*4760*/  @!P6 IMAD.IADD R146, R146, 0x1, -R5 ;  /* 0x000000019292e824 */ /* 0x000fe200078e0a05 */
[----:B------:R-:W-:Y:S01]  /*4770*/  ISETP.GT.U32.AND P5, PT, R5, R220, PT ;  /* 0x000000dc0500720c */ /* 0x000fe20003fa4070 */
[----:B------:R-:W-:Y:S01]  /*4780*/  IMAD.HI.U32 R8, R3, R154, RZ ;  /* 0x0000009a03087227 */ /* 0x000fe200078e00ff */
[----:B------:R-:W-:-:S03]  /*4790*/  ISETP.GT.U32.AND P6, PT, R5, R224, PT ;  /* 0x000000e00500720c */ /* 0x000fc60003fc4070 */
[----:B------:R-:W-:Y:S02]  /*47a0*/  IMAD.MOV R8, RZ, RZ, -R8 ;  /* 0x000000ffff087224 */ /* 0x000fe400078e0a08 */
[--C-:B------:R-:W-:Y:S01]  /*47b0*/  @!P0 IMAD.IADD R142, R142, 0x1, -R5.reuse ;  /* 0x000000018e8e8824 */ /* 0x100fe200078e0a05 */
[C---:B------:R-:W-:Y:S01]  /*47c0*/  ISETP.GT.U32.AND P0, PT, R5.reuse, R148, PT ;  /* 0x000000940500720c */ /* 0x040fe20003f04070 */
[C---:B------:R-:W-:Y:S02]  /*47d0*/  IMAD R154, R5.reuse, R8, R154 ;  /* 0x00000008059a7224 */ /* 0x040fe400078e029a */
[--C-:B------:R-:W-:Y:S01]  /*47e0*/  @!P3 IMAD.IADD R150, R150, 0x1, -R5.reuse ;  /* 0x000000019696b824 */ /* 0x100fe200078e0a05 */
[----:B------:R-:W-:Y:S01]  /*47f0*/  ISETP.GT.U32.AND P3, PT, R5, R146, PT ;  /* 0x000000920500720c */ /* 0x000fe20003f64070 */
[--C-:B------:R-:W-:Y:S01]  /*4800*/  @!P5 IMAD.IADD R220, R220, 0x1, -R5.reuse ;  /* 0x00000001dcdcd824 */ /* 0x100fe200078e0a05 */
[----:B------:R-:W-:Y:S01]  /*4810*/  ISETP.GE.AND P5, PT, R15, RZ, PT ;  /* 0x000000ff0f00720c */ /* 0x000fe20003fa6270 */
[--C-:B------:R-:W-:Y:S01]  /*4820*/  @!P6 IMAD.IADD R224, R224, 0x1, -R5.reuse ;  /* 0x00000001e0e0e824 */ /* 0x100fe200078e0a05 */
[C---:B------:R-:W-:Y:S01]  /*4830*/  ISETP.GT.U32.AND P6, PT, R5.reuse, R150, PT ;  /* 0x000000960500720c */ /* 0x040fe20003fc4070 */
[----:B------:R-:W-:Y:S01]  /*4840*/  @!P4 IMAD.MOV R220, RZ, RZ, -R220 ;  /* 0x000000ffffdcc224 */ /* 0x000fe200078e0adc */
[----:B------:R-:W-:Y:S01]  /*4850*/  LOP3.LUT R15, R2, 0xa8, RZ, 0xfc, !PT ;  /* 0x000000a8020f7812 */ /* 0x000fe200078efcff */
[----:B------:R-:W-:Y:S01]  /*4860*/  @!P2 IMAD.MOV R142, RZ, RZ, -R142 ;  /* 0x000000ffff8ea224 */ /* 0x000fe200078e0a8e */
[----:B------:R-:W-:Y:S01]  /*4870*/  ISETP.GT.U32.AND P4, PT, R5, R222, PT ;  /* 0x000000de0500720c */ /* 0x000fe20003f84070 */
[----:B------:R-:W-:Y:S01]  /*4880*/  @!P0 IMAD.IADD R148, R148, 0x1, -R5 ;  /* 0x0000000194948824 */ /* 0x000fe200078e0a05 */
[----:B------:R-:W-:-:S02]  /*4890*/  IABS R152, R15 ;  /* 0x0000000f00987213 */ /* 0x000fc40000000000 */
[----:B------:R-:W-:Y:S01]  /*48a0*/  ISETP.GE.AND P0, PT, R19, RZ, PT ;  /* 0x000000ff1300720c */ /* 0x000fe20003f06270 */
[----:B------:R-:W-:Y:S01]  /*48b0*/  @!P3 IMAD.IADD R146, R146, 0x1, -R5 ;  /* 0x000000019292b824 */ /* 0x000fe200078e0a05 */
[----:B------:R-:W-:Y:S01]  /*48c0*/  ISETP.GT.U32.AND P2, PT, R5, R148, PT ;  /* 0x000000940500720c */ /* 0x000fe20003f44070 */
[----:B------:R-:W-:Y:S01]  /*48d0*/  IMAD.HI.U32 R7, R3, R152, RZ ;  /* 0x0000009803077227 */ /* 0x000fe200078e00ff */
[----:B------:R-:W-:-:S03]  /*48e0*/  LOP3.LUT R19, R2, 0x38, RZ, 0xfc, !PT ;  /* 0x0000003802137812 */ /* 0x000fc600078efcff */
[--C-:B------:R-:W-:Y:S01]  /*48f0*/  @!P6 IMAD.IADD R150, R150, 0x1, -R5.reuse ;  /* 0x000000019696e824 */ /* 0x100fe200078e0a05 */
[----:B------:R-:W-:Y:S01]  /*4900*/  ISETP.GT.U32.AND P6, PT, R5, R154, PT ;  /* 0x0000009a0500720c */ /* 0x000fe20003fc4070 */
[----:B------:R-:W-:Y:S01]  /*4910*/  @!P4 IMAD.IADD R222, R222, 0x1, -R5 ;  /* 0x00000001dedec824 */ /* 0x000fe200078e0a05 */
[----:B------:R-:W-:Y:S01]  /*4920*/  ISETP.GE.AND P4, PT, R17, RZ, PT ;  /* 0x000000ff1100720c */ /* 0x000fe20003f86270 */
[----:B------:R-:W-:Y:S01]  /*4930*/  IMAD.MOV R7, RZ, RZ, -R7 ;  /* 0x000000ffff077224 */ /* 0x000fe200078e0a07 */
[----:B------:R-:W-:Y:S01]  /*4940*/  LOP3.LUT R17, R2, 0xa0, RZ, 0xfc, !PT ;  /* 0x000000a002117812 */ /* 0x000fe200078efcff */
[----:B------:R-:W-:Y:S01]  /*4950*/  @!P1 IMAD.MOV R222, RZ, RZ, -R222 ;  /* 0x000000ffffde9224 */ /* 0x000fe200078e0ade */
[----:B------:R-:W-:Y:S01]  /*4960*/  IABS R238, R19 ;  /* 0x0000001300ee7213 */ /* 0x000fe20000000000 */
[----:B------:R-:W-:Y:S01]  /*4970*/  IMAD R152, R5, R7, R152 ;  /* 0x0000000705987224 */ /* 0x000fe200078e0298 */
[----:B------:R-:W-:Y:S01]  /*4980*/  IABS R156, R17 ;  /* 0x00000011009c7213 */ /* 0x000fe20000000000 */
[----:B------:R-:W-:-:S02]  /*4990*/  VIADD R7, R6, 0x9c ;  /* 0x0000009c06077836 */ /* 0x000fc40000000000 */
[--C-:B------:R-:W-:Y:S01]  /*49a0*/  @!P2 IMAD.IADD R148, R148, 0x1, -R5.reuse ;  /* 0x000000019494a824 */ /* 0x100fe200078e0a05 */
[----:B------:R-:W-:Y:S01]  /*49b0*/  ISETP.GT.U32.AND P3, PT, R5, R152, PT ;  /* 0x000000980500720c */ /* 0x000fe20003f64070 */
[----:B------:R-:W-:Y:S01]  /*49c0*/  @!P6 IMAD.IADD R154, R154, 0x1, -R5 ;  /* 0x000000019a9ae824 */ /* 0x000fe200078e0a05 */
[----:B------:R-:W-:Y:S01]  /*49d0*/  ISETP.GE.AND P1, PT, R7, RZ, PT ;  /* 0x000000ff0700720c */ /* 0x000fe20003f26270 */
[----:B------:R-:W-:Y:S01]  /*49e0*/  @!P4 IMAD.MOV R146, RZ, RZ, -R146 ;  /* 0x000000ffff92c224 */ /* 0x000fe200078e0a92 */
[----:B------:R-:W-:Y:S01]  /*49f0*/  IABS R226, R7 ;  /* 0x0000000700e27213 */ /* 0x000fe20000000000 */
[----:B------:R-:W-:Y:S01]  /*4a00*/  IMAD.HI.U32 R7, R3, R156, RZ ;  /* 0x0000009c03077227 */ /* 0x000fe200078e00ff */
[----:B------:R-:W-:Y:S02]  /*4a10*/  ISETP.GT.U32.AND P6, PT, R5, R154, PT ;  /* 0x0000009a0500720c */ /* 0x000fe40003fc4070 */
[----:B------:R-:W-:Y:S01]  /*4a20*/  ISETP.GE.AND P2, PT, R11, RZ, PT ;  /* 0x000000ff0b00720c */ /* 0x000fe20003f46270 */
[----:B------:R-:W-:Y:S01]  /*4a30*/  IMAD.MOV R8, RZ, RZ, -R7 ;  /* 0x000000ffff087224 */ /* 0x000fe200078e0a07 */
[----:B------:R-:W-:Y:S01]  /*4a40*/  LOP3.LUT R11, R2, 0x98, RZ, 0xfc, !PT ;  /* 0x00000098020b7812 */ /* 0x000fe200078efcff */
[----:B------:R-:W-:-:S03]  /*4a50*/  IMAD.HI.U32 R7, R3, R226, RZ ;  /* 0x000000e203077227 */ /* 0x000fc600078e00ff */
[----:B------:R-:W-:Y:S01]  /*4a60*/  IABS R158, R11 ;  /* 0x0000000b009e7213 */ /* 0x000fe20000000000 */
[----:B------:R-:W-:Y:S02]  /*4a70*/  IMAD R156, R5, R8, R156 ;  /* 0x00000008059c7224 */ /* 0x000fe400078e029c */
[----:B------:R-:W-:Y:S02]  /*4a80*/  IMAD.MOV R8, RZ, RZ, -R7 ;  /* 0x000000ffff087224 */ /* 0x000fe400078e0a07 */
[--C-:B------:R-:W-:Y:S01]  /*4a90*/  @!P3 IMAD.IADD R152, R152, 0x1, -R5.reuse ;  /* 0x000000019898b824 */ /* 0x100fe200078e0a05 */
[----:B------:R-:W-:Y:S01]  /*4aa0*/  ISETP.GE.AND P3, PT, R15, RZ, PT ;  /* 0x000000ff0f00720c */ /* 0x000fe20003f66270 */
[C---:B------:R-:W-:Y:S01]  /*4ab0*/  IMAD R226, R5.reuse, R8, R226 ;  /* 0x0000000805e27224 */ /* 0x040fe200078e02e2 */
[----:B------:R-:W-:Y:S01]  /*4ac0*/  LOP3.LUT R8, R2, 0x94, RZ, 0xfc, !PT ;  /* 0x0000009402087812 */ /* 0x000fe200078efcff */
[----:B------:R-:W-:Y:S01]  /*4ad0*/  @!P6 IMAD.IADD R154, R154, 0x1, -R5 ;  /* 0x000000019a9ae824 */ /* 0x000fe200078e0a05 */
[----:B------:R-:W-:Y:S01]  /*4ae0*/  ISETP.GT.U32.AND P4, PT, R5, R152, PT ;  /* 0x000000980500720c */ /* 0x000fe20003f84070 */
[----:B------:R-:W-:Y:S01]  /*4af0*/  IMAD.HI.U32 R7, R3, R158, RZ ;  /* 0x0000009e03077227 */ /* 0x000fe200078e00ff */
[----:B------:R-:W-:-:S02]  /*4b00*/  ISETP.GT.U32.AND P6, PT, R5, R226, PT ;  /* 0x000000e20500720c */ /* 0x000fc40003fc4070 */
[----:B------:R-:W-:Y:S01]  /*4b10*/  IABS R160, R8 ;  /* 0x0000000800a07213 */ /* 0x000fe20000000000 */
[----:B------:R-:W-:Y:S01]  /*4b20*/  @!P0 IMAD.MOV R148, RZ, RZ, -R148 ;  /* 0x000000ffff948224 */ /* 0x000fe200078e0a94 */
[C---:B------:R-:W-:Y:S01]  /*4b30*/  ISETP.GT.U32.AND P0, PT, R5.reuse, R156, PT ;  /* 0x0000009c0500720c */ /* 0x040fe20003f04070 */
[----:B------:R-:W-:Y:S01]  /*4b40*/  IMAD.MOV R7, RZ, RZ, -R7 ;  /* 0x000000ffff077224 */ /* 0x000fe200078e0a07 */
[----:B------:R-:W-:Y:S01]  /*4b50*/  LOP3.LUT R15, R2, 0x84, RZ, 0xfc, !PT ;  /* 0x00000084020f7812 */ /* 0x000fe200078efcff */
[----:B------:R-:W-:Y:S01]  /*4b60*/  @!P5 IMAD.MOV R144, RZ, RZ, -R144 ;  /* 0x000000ffff90d224 */ /* 0x000fe200078e0a90 */
[C---:B------:R-:W-:Y:S01]  /*4b70*/  ISETP.GT.U32.AND P5, PT, R5.reuse, R224, PT ;  /* 0x000000e00500720c */ /* 0x040fe20003fa4070 */
[----:B------:R-:W-:Y:S01]  /*4b80*/  IMAD R158, R5, R7, R158 ;  /* 0x00000007059e7224 */ /* 0x000fe200078e029e */
[----:B------:R-:W-:Y:S01]  /*4b90*/  IABS R164, R15 ;  /* 0x0000000f00a47213 */ /* 0x000fe20000000000 */
[--C-:B------:R-:W-:Y:S01]  /*4ba0*/  @!P4 IMAD.IADD R152, R152, 0x1, -R5.reuse ;  /* 0x000000019898c824 */ /* 0x100fe200078e0a05 */
[----:B------:R-:W-:Y:S01]  /*4bb0*/  ISETP.GE.AND P4, PT, R11, RZ, PT ;  /* 0x000000ff0b00720c */ /* 0x000fe20003f86270 */
[--C-:B------:R-:W-:Y:S01]  /*4bc0*/  @!P6 IMAD.IADD R226, R226, 0x1, -R5.reuse ;  /* 0x00000001e2e2e824 */ /* 0x100fe200078e0a05 */
[----:B------:R-:W-:Y:S01]  /*4bd0*/  LOP3.LUT R11, R2, 0x90, RZ, 0xfc, !PT ;  /* 0x00000090020b7812 */ /* 0x000fe200078efcff */
[----:B------:R-:W-:Y:S01]  /*4be0*/  @!P3 IMAD.MOV R152, RZ, RZ, -R152 ;  /* 0x000000ffff98b224 */ /* 0x000fe200078e0a98 */
[C---:B------:R-:W-:Y:S01]  /*4bf0*/  ISETP.GT.U32.AND P3, PT, R5.reuse, R158, PT ;  /* 0x0000009e0500720c */ /* 0x040fe20003f64070 */
[----:B------:R-:W-:Y:S01]  /*4c00*/  @!P0 IMAD.IADD R156, R156, 0x1, -R5 ;  /* 0x000000019c9c8824 */ /* 0x000fe200078e0a05 */
[----:B------:R-:W-:Y:S01]  /*4c10*/  ISETP.GT.U32.AND P6, PT, R5, R226, PT ;  /* 0x000000e20500720c */ /* 0x000fe20003fc4070 */
[----:B------:R-:W-:Y:S01]  /*4c20*/  IMAD.HI.U32 R7, R3, R160, RZ ;  /* 0x000000a003077227 */ /* 0x000fe200078e00ff */
[----:B------:R-:W-:-:S02]  /*4c30*/  IABS R162, R11 ;  /* 0x0000000b00a27213 */ /* 0x000fc40000000000 */
[----:B------:R-:W-:Y:S01]  /*4c40*/  ISETP.GT.U32.AND P0, PT, R5, R156, PT ;  /* 0x0000009c0500720c */ /* 0x000fe20003f04070 */
[----:B------:R-:W-:Y:S02]  /*4c50*/  IMAD.MOV R7, RZ, RZ, -R7 ;  /* 0x000000ffff077224 */ /* 0x000fe400078e0a07 */
[--C-:B------:R-:W-:Y:S01]  /*4c60*/  @!P5 IMAD.IADD R224, R224, 0x1, -R5.reuse ;  /* 0x00000001e0e0d824 */ /* 0x100fe200078e0a05 */
[----:B------:R-:W-:Y:S01]  /*4c70*/  ISETP.GE.AND P5, PT, R13, RZ, PT ;  /* 0x000000ff0d00720c */ /* 0x000fe20003fa6270 */
[----:B------:R-:W-:Y:S01]  /*4c80*/  IMAD R160, R5, R7, R160 ;  /* 0x0000000705a07224 */ /* 0x000fe200078e02a0 */
[----:B------:R-:W-:Y:S01]  /*4c90*/  LOP3.LUT R13, R2, 0x8c, RZ, 0xfc, !PT ;  /* 0x0000008c020d7812 */ /* 0x000fe200078efcff */
[--C-:B------:R-:W-:Y:S02]  /*4ca0*/  @!P3 IMAD.IADD R158, R158, 0x1, -R5.reuse ;  /* 0x000000019e9eb824 */ /* 0x100fe400078e0a05 */
[----:B------:R-:W-:Y:S01]  /*4cb0*/  @!P2 IMAD.MOV R150, RZ, RZ, -R150 ;  /* 0x000000ffff96a224 */ /* 0x000fe200078e0a96 */
[----:B------:R-:W-:Y:S01]  /*4cc0*/  ISETP.GE.AND P2, PT, R21, RZ, PT ;  /* 0x000000ff1500720c */ /* 0x000fe20003f46270 */
[----:B------:R-:W-:Y:S01]  /*4cd0*/  @!P6 IMAD.IADD R226, R226, 0x1, -R5 ;  /* 0x00000001e2e2e824 */ /* 0x000fe200078e0a05 */
[----:B------:R-:W-:Y:S01]  /*4ce0*/  ISETP.GT.U32.AND P6, PT, R5, R160, PT ;  /* 0x000000a00500720c */ /* 0x000fe20003fc4070 */
[----:B------:R-:W-:Y:S01]  /*4cf0*/  IMAD.HI.U32 R7, R3, R162, RZ ;  /* 0x000000a203077227 */ /* 0x000fe200078e00ff */
[----:B------:R-:W-:-:S02]  /*4d00*/  ISETP.GT.U32.AND P3, PT, R5, R158, PT ;  /* 0x0000009e0500720c */ /* 0x000fc40003f64070 */
[----:B------:R-:W-:Y:S01]  /*4d10*/  IABS R228, R13 ;  /* 0x0000000d00e47213 */ /* 0x000fe20000000000 */
[----:B------:R-:W-:Y:S01]  /*4d20*/  @!P0 IMAD.IADD R156, R156, 0x1, -R5 ;  /* 0x000000019c9c8824 */ /* 0x000fe200078e0a05 */
[----:B------:R-:W-:Y:S01]  /*4d30*/  ISETP.GE.AND P0, PT, R11, RZ, PT ;  /* 0x000000ff0b00720c */ /* 0x000fe20003f06270 */
[----:B------:R-:W-:Y:S01]  /*4d40*/  IMAD.MOV R11, RZ, RZ, -R7 ;  /* 0x000000ffff0b7224 */ /* 0x000fe200078e0a07 */
[C---:B------:R-:W-:Y:S01]  /*4d50*/  LOP3.LUT R21, R2.reuse, 0x34, RZ, 0xfc, !PT ;  /* 0x0000003402157812 */ /* 0x040fe200078efcff */
[----:B------:R-:W-:Y:S01]  /*4d60*/  @!P5 IMAD.MOV R224, RZ, RZ, -R224 ;  /* 0x000000ffffe0d224 */ /* 0x000fe200078e0ae0 */
[----:B------:R-:W-:Y:S01]  /*4d70*/  ISETP.GE.AND P5, PT, R17, RZ, PT ;  /* 0x000000ff1100720c */ /* 0x000fe20003fa6270 */
[----:B------:R-:W-:Y:S01]  /*4d80*/  IMAD R162, R5, R11, R162 ;  /* 0x0000000b05a27224 */ /* 0x000fe200078e02a2 */
[----:B------:R-:W-:Y:S01]  /*4d90*/  LOP3.LUT R17, R2, 0x80, RZ, 0xfc, !PT ;  /* 0x0000008002117812 */ /* 0x000fe200078efcff */
[----:B------:R-:W-:Y:S01]  /*4da0*/  @!P2 IMAD.MOV R154, RZ, RZ, -R154 ;  /* 0x000000ffff9aa224 */ /* 0x000fe200078e0a9a */
[----:B------:R-:W-:Y:S01]  /*4db0*/  ISETP.GE.AND P2, PT, R8, RZ, PT ;  /* 0x000000ff0800720c */ /* 0x000fe20003f46270 */
[----:B------:R-:W-:Y:S01]  /*4dc0*/  @!P6 IMAD.IADD R160, R160, 0x1, -R5 ;  /* 0x00000001a0a0e824 */ /* 0x000fe200078e0a05 */
[----:B------:R-:W-:Y:S01]  /*4dd0*/  IABS R168, R17 ;  /* 0x0000001100a87213 */ /* 0x000fe20000000000 */
[----:B------:R-:W-:Y:S01]  /*4de0*/  IMAD.HI.U32 R8, R3, R228, RZ ;  /* 0x000000e403087227 */ /* 0x000fe200078e00ff */
[----:B------:R-:W-:-:S02]  /*4df0*/  IABS R76, R21 ;  /* 0x00000015004c7213 */ /* 0x000fc40000000000 */
[C---:B------:R-:W-:Y:S01]  /*4e00*/  ISETP.GT.U32.AND P6, PT, R5.reuse, R160, PT ;  /* 0x000000a00500720c */ /* 0x040fe20003fc4070 */
[----:B------:R-:W-:Y:S01]  /*4e10*/  @!P3 IMAD.IADD R158, R158, 0x1, -R5 ;  /* 0x000000019e9eb824 */ /* 0x000fe200078e0a05 */
[----:B------:R-:W-:Y:S01]  /*4e20*/  ISETP.GT.U32.AND P3, PT, R5, R162, PT ;  /* 0x000000a20500720c */ /* 0x000fe20003f64070 */
[----:B------:R-:W-:Y:S02]  /*4e30*/  IMAD.MOV R8, RZ, RZ, -R8 ;  /* 0x000000ffff087224 */ /* 0x000fe400078e0a08 */
[----:B------:R-:W-:Y:S01]  /*4e40*/  @!P5 IMAD.MOV R156, RZ, RZ, -R156 ;  /* 0x000000ffff9cd224 */ /* 0x000fe200078e0a9c */
[----:B------:R-:W-:Y:S01]  /*4e50*/  ISETP.GE.AND P5, PT, R13, RZ, PT ;  /* 0x000000ff0d00720c */ /* 0x000fe20003fa6270 */
[----:B------:R-:W-:Y:S01]  /*4e60*/  IMAD R228, R5, R8, R228 ;  /* 0x0000000805e47224 */ /* 0x000fe200078e02e4 */
[----:B------:R-:W-:Y:S01]  /*4e70*/  LOP3.LUT R13, R2, 0x88, RZ, 0xfc, !PT ;  /* 0x00000088020d7812 */ /* 0x000fe200078efcff */
[----:B------:R-:W-:-:S03]  /*4e80*/  IMAD.HI.U32 R8, R3, R164, RZ ;  /* 0x000000a403087227 */ /* 0x000fc600078e00ff */
[----:B------:R-:W-:Y:S01]  /*4e90*/  IABS R166, R13 ;  /* 0x0000000d00a67213 */ /* 0x000fe20000000000 */
[----:B------:R-:W-:Y:S02]  /*4ea0*/  IMAD.MOV R8, RZ, RZ, -R8 ;  /* 0x000000ffff087224 */ /* 0x000fe400078e0a08 */
[----:B------:R-:W-:Y:S02]  /*4eb0*/  VIADD R7, R6, 0x7c ;  /* 0x0000007c06077836 */ /* 0x000fe40000000000 */
[--C-:B------:R-:W-:Y:S02]  /*4ec0*/  @!P3 IMAD.IADD R162, R162, 0x1, -R5.reuse ;  /* 0x00000001a2a2b824 */ /* 0x100fe400078e0a05 */
[----:B------:R-:W-:Y:S01]  /*4ed0*/  @!P4 IMAD.MOV R158, RZ, RZ, -R158 ;  /* 0x000000ffff9ec224 */ /* 0x000fe200078e0a9e */
[C---:B------:R-:W-:Y:S01]  /*4ee0*/  ISETP.GT.U32.AND P4, PT, R5.reuse, R228, PT ;  /* 0x000000e40500720c */ /* 0x040fe20003f84070 */
[----:B------:R-:W-:Y:S01]  /*4ef0*/  @!P6 IMAD.IADD R160, R160, 0x1, -R5 ;  /* 0x00000001a0a0e824 */ /* 0x000fe200078e0a05 */
[----:B------:R-:W-:Y:S01]  /*4f00*/  IABS R170, R7 ;  /* 0x0000000700aa7213 */ /* 0x000fe20000000000 */
[C---:B------:R-:W-:Y:S01]  /*4f10*/  IMAD R164, R5.reuse, R8, R164 ;  /* 0x0000000805a47224 */ /* 0x040fe200078e02a4 */
[----:B------:R-:W-:Y:S01]  /*4f20*/  ISETP.GT.U32.AND P3, PT, R5, R162, PT ;  /* 0x000000a20500720c */ /* 0x000fe20003f64070 */
[----:B------:R-:W-:Y:S01]  /*4f30*/  @!P1 IMAD.MOV R226, RZ, RZ, -R226 ;  /* 0x000000ffffe29224 */ /* 0x000fe200078e0ae2 */
[----:B------:R-:W-:Y:S01]  /*4f40*/  ISETP.GE.AND P1, PT, R7, RZ, PT ;  /* 0x000000ff0700720c */ /* 0x000fe20003f26270 */
[----:B------:R-:W-:Y:S01]  /*4f50*/  IMAD.HI.U32 R7, R3, R166, RZ ;  /* 0x000000a603077227 */ /* 0x000fe200078e00ff */
[----:B------:R-:W-:-:S02]  /*4f60*/  ISETP.GE.AND P6, PT, R13, RZ, PT ;  /* 0x000000ff0d00720c */ /* 0x000fc40003fc6270 */
[----:B------:R-:W-:Y:S01]  /*4f70*/  LOP3.LUT R13, R2, 0x74, RZ, 0xfc, !PT ;  /* 0x00000074020d7812 */ /* 0x000fe200078efcff */
[----:B------:R-:W-:Y:S01]  /*4f80*/  @!P2 IMAD.MOV R160, RZ, RZ, -R160 ;  /* 0x000000ffffa0a224 */ /* 0x000fe200078e0aa0 */
[C---:B------:R-:W-:Y:S01]  /*4f90*/  ISETP.GT.U32.AND P2, PT, R5.reuse, R164, PT ;  /* 0x000000a40500720c */ /* 0x040fe20003f44070 */
[----:B------:R-:W-:Y:S01]  /*4fa0*/  IMAD.MOV R11, RZ, RZ, -R7 ;  /* 0x000000ffff0b7224 */ /* 0x000fe200078e0a07 */
[----:B------:R-:W-:Y:S01]  /*4fb0*/  IABS R172, R13 ;  /* 0x0000000d00ac7213 */ /* 0x000fe20000000000 */
[----:B------:R-:W-:Y:S02]  /*4fc0*/  @!P4 IMAD.IADD R228, R228, 0x1, -R5 ;  /* 0x00000001e4e4c824 */ /* 0x000fe400078e0a05 */
[----:B------:R-:W-:Y:S01]  /*4fd0*/  IMAD R166, R5, R11, R166 ;  /* 0x0000000b05a67224 */ /* 0x000fe200078e02a6 */
[----:B------:R-:W-:Y:S01]  /*4fe0*/  LOP3.LUT R11, R2, 0x78, RZ, 0xfc, !PT ;  /* 0x00000078020b7812 */ /* 0x000fe200078efcff */
[----:B------:R-:W-:Y:S01]  /*4ff0*/  IMAD.HI.U32 R7, R3, R168, RZ ;  /* 0x000000a803077227 */ /* 0x000fe200078e00ff */
[----:B------:R-:W-:-:S02]  /*5000*/  ISETP.GT.U32.AND P4, PT, R5, R228, PT ;  /* 0x000000e40500720c */ /* 0x000fc40003f84070 */
[----:B------:R-:W-:Y:S01]  /*5010*/  IABS R230, R11 ;  /* 0x0000000b00e67213 */ /* 0x000fe20000000000 */
[--C-:B------:R-:W-:Y:S01]  /*5020*/  @!P3 IMAD.IADD R162, R162, 0x1, -R5.reuse ;  /* 0x00000001a2a2b824 */ /* 0x100fe200078e0a05 */
[----:B------:R-:W-:Y:S01]  /*5030*/  ISETP.GT.U32.AND P3, PT, R5, R166, PT ;  /* 0x000000a60500720c */ /* 0x000fe20003f64070 */
[----:B------:R-:W-:Y:S02]  /*5040*/  @!P2 IMAD.IADD R164, R164, 0x1, -R5 ;  /* 0x00000001a4a4a824 */ /* 0x000fe400078e0a05 */
[----:B------:R-:W-:Y:S02]  /*5050*/  IMAD.MOV R7, RZ, RZ, -R7 ;  /* 0x000000ffff077224 */ /* 0x000fe400078e0a07 */
[----:B------:R-:W-:Y:S01]  /*5060*/  IMAD.HI.U32 R8, R3, R170, RZ ;  /* 0x000000aa03087227 */ /* 0x000fe200078e00ff */
[----:B------:R-:W-:-:S03]  /*5070*/  ISETP.GT.U32.AND P2, PT, R5, R164, PT ;  /* 0x000000a40500720c */ /* 0x000fc60003f44070 */
[----:B------:R-:W-:Y:S02]  /*5080*/  IMAD R168, R5, R7, R168 ;  /* 0x0000000705a87224 */ /* 0x000fe400078e02a8 */
[----:B------:R-:W-:-:S04]  /*5090*/  IMAD.HI.U32 R7, R3, R230, RZ ;  /* 0x000000e603077227 */ /* 0x000fc800078e00ff */
[----:B------:R-:W-:Y:S02]  /*50a0*/  IMAD.MOV R8, RZ, RZ, -R8 ;  /* 0x000000ffff087224 */ /* 0x000fe400078e0a08 */
[----:B------:R-:W-:Y:S02]  /*50b0*/  IMAD.MOV R7, RZ, RZ, -R7 ;  /* 0x000000ffff077224 */ /* 0x000fe400078e0a07 */
[C---:B------:R-:W-:Y:S02]  /*50c0*/  IMAD R170, R5.reuse, R8, R170 ;  /* 0x0000000805aa7224 */ /* 0x040fe400078e02aa */
[--C-:B------:R-:W-:Y:S02]  /*50d0*/  @!P3 IMAD.IADD R166, R166, 0x1, -R5.reuse ;  /* 0x00000001a6a6b824 */ /* 0x100fe400078e0a05 */
[--C-:B------:R-:W-:Y:S01]  /*50e0*/  @!P4 IMAD.IADD R228, R228, 0x1, -R5.reuse ;  /* 0x00000001e4e4c824 */ /* 0x100fe200078e0a05 */
[C---:B------:R-:W-:Y:S01]  /*50f0*/  ISETP.GT.U32.AND P4, PT, R5.reuse, R168, PT ;  /* 0x000000a80500720c */ /* 0x040fe20003f84070 */
[C---:B------:R-:W-:Y:S01]  /*5100*/  IMAD R230, R5.reuse, R7, R230 ;  /* 0x0000000705e67224 */ /* 0x040fe200078e02e6 */
[C---:B------:R-:W-:Y:S01]  /*5110*/  ISETP.GT.U32.AND P3, PT, R5.reuse, R166, PT ;  /* 0x000000a60500720c */ /* 0x040fe20003f64070 */
[----:B------:R-:W-:Y:S01]  /*5120*/  @!P5 IMAD.MOV R228, RZ, RZ, -R228 ;  /* 0x000000ffffe4d224 */ /* 0x000fe200078e0ae4 */
[C---:B------:R-:W-:Y:S01]  /*5130*/  ISETP.GT.U32.AND P5, PT, R5.reuse, R170, PT ;  /* 0x000000aa0500720c */ /* 0x040fe20003fa4070 */
[----:B------:R-:W-:Y:S01]  /*5140*/  @!P2 IMAD.IADD R164, R164, 0x1, -R5 ;  /* 0x00000001a4a4a824 */ /* 0x000fe200078e0a05 */
[----:B------:R-:W-:Y:S01]  /*5150*/  ISETP.GT.U32.AND P2, PT, R5, R230, PT ;  /* 0x000000e60500720c */ /* 0x000fe20003f44070 */
[----:B------:R-:W-:Y:S01]  /*5160*/  @!P0 IMAD.MOV R162, RZ, RZ, -R162 ;  /* 0x000000ffffa28224 */ /* 0x000fe200078e0aa2 */
[----:B------:R-:W-:Y:S01]  /*5170*/  ISETP.GE.AND P0, PT, R15, RZ, PT ;  /* 0x000000ff0f00720c */ /* 0x000fe20003f06270 */
[----:B------:R-:W-:Y:S01]  /*5180*/  IMAD.HI.U32 R7, R3, R172, RZ ;  /* 0x000000ac03077227 */ /* 0x000fe200078e00ff */
[----:B------:R-:W-:-:S03]  /*5190*/  LOP3.LUT R15, R2, 0x70, RZ, 0xfc, !PT ;  /* 0x00000070020f7812 */ /* 0x000fc600078efcff */
[----:B------:R-:W-:Y:S01]  /*51a0*/  IMAD.MOV R7, RZ, RZ, -R7 ;  /* 0x000000ffff077224 */ /* 0x000fe200078e0a07 */
[----:B------:R-:W-:Y:S01]  /*51b0*/  IABS R174, R15 ;  /* 0x0000000f00ae7213 */ /* 0x000fe20000000000 */
[--C-:B------:R-:W-:Y:S01]  /*51c0*/  @!P3 IMAD.IADD R166, R166, 0x1, -R5.reuse ;  /* 0x00000001a6a6b824 */ /* 0x100fe200078e0a05 */
[----:B------:R-:W-:Y:S01]  /*51d0*/  ISETP.GE.AND P3, PT, R17, RZ, PT ;  /* 0x000000ff1100720c */ /* 0x000fe20003f66270 */
[--C-:B------:R-:W-:Y:S01]  /*51e0*/  @!P5 IMAD.IADD R170, R170, 0x1, -R5.reuse ;  /* 0x00000001aaaad824 */ /* 0x100fe200078e0a05 */
[----:B------:R-:W-:Y:S01]  /*51f0*/  ISETP.GE.AND P5, PT, R11, RZ, PT ;  /* 0x000000ff0b00720c */ /* 0x000fe20003fa6270 */
[----:B------:R-:W-:Y:S01]  /*5200*/  @!P2 IMAD.IADD R230, R230, 0x1, -R5 ;  /* 0x00000001e6e6a824 */ /* 0x000fe200078e0a05 */
[----:B------:R-:W-:Y:S01]  /*5210*/  LOP3.LUT R17, R2, 0x40, RZ, 0xfc, !PT ;  /* 0x0000004002117812 */ /* 0x000fe200078efcff */
[----:B------:R-:W-:Y:S01]  /*5220*/  @!P6 IMAD.MOV R166, RZ, RZ, -R166 ;  /* 0x000000ffffa6e224 */ /* 0x000fe200078e0aa6 */
[----:B------:R-:W-:Y:S01]  /*5230*/  ISETP.GT.U32.AND P6, PT, R5, R170, PT ;  /* 0x000000aa0500720c */ /* 0x000fe20003fc4070 */
[----:B------:R-:W-:Y:S01]  /*5240*/  IMAD.HI.U32 R8, R3, R174, RZ ;  /* 0x000000ae03087227 */ /* 0x000fe200078e00ff */
[----:B------:R-:W-:-:S03]  /*5250*/  ISETP.GT.U32.AND P2, PT, R5, R230, PT ;  /* 0x000000e60500720c */ /* 0x000fc60003f44070 */
[--C-:B------:R-:W-:Y:S02]  /*5260*/  @!P4 IMAD.IADD R168, R168, 0x1, -R5.reuse ;  /* 0x00000001a8a8c824 */ /* 0x100fe400078e0a05 */
[----:B------:R-:W-:Y:S02]  /*5270*/  IMAD.MOV R8, RZ, RZ, -R8 ;  /* 0x000000ffff087224 */ /* 0x000fe400078e0a08 */
[C---:B------:R-:W-:Y:S01]  /*5280*/  IMAD R172, R5.reuse, R7, R172 ;  /* 0x0000000705ac7224 */ /* 0x040fe200078e02ac */
[C---:B------:R-:W-:Y:S01]  /*5290*/  ISETP.GT.U32.AND P4, PT, R5.reuse, R168, PT ;  /* 0x000000a80500720c */ /* 0x040fe20003f84070 */
[C---:B------:R-:W-:Y:S01]  /*52a0*/  IMAD R174, R5.reuse, R8, R174 ;  /* 0x0000000805ae7224 */ /* 0x040fe200078e02ae */
[----:B------:R-:W-:Y:S01]  /*52b0*/  LOP3.LUT R7, R2, 0x6c, RZ, 0xfc, !PT ;  /* 0x0000006c02077812 */ /* 0x000fe200078efcff */
[--C-:B------:R-:W-:Y:S01]  /*52c0*/  @!P6 IMAD.IADD R170, R170, 0x1, -R5.reuse ;  /* 0x00000001aaaae824 */ /* 0x100fe200078e0a05 */
[C---:B------:R-:W-:Y:S01]  /*52d0*/  ISETP.GT.U32.AND P6, PT, R5.reuse, R172, PT ;  /* 0x000000ac0500720c */ /* 0x040fe20003fc4070 */
[--C-:B------:R-:W-:Y:S01]  /*52e0*/  @!P2 IMAD.IADD R230, R230, 0x1, -R5.reuse ;  /* 0x00000001e6e6a824 */ /* 0x100fe200078e0a05 */
[----:B------:R-:W-:Y:S01]  /*52f0*/  ISETP.GT.U32.AND P2, PT, R5, R174, PT ;  /* 0x000000ae0500720c */ /* 0x000fe20003f44070 */
[----:B------:R-:W-:Y:S01]  /*5300*/  @!P0 IMAD.MOV R164, RZ, RZ, -R164 ;  /* 0x000000ffffa48224 */ /* 0x000fe200078e0aa4 */
[----:B------:R-:W-:Y:S01]  /*5310*/  IABS R176, R7 ;  /* 0x0000000700b07213 */ /* 0x000fe20000000000 */
[----:B------:R-:W-:Y:S01]  /*5320*/  @!P1 IMAD.MOV R170, RZ, RZ, -R170 ;  /* 0x000000ffffaa9224 */ /* 0x000fe200078e0aaa */
[----:B------:R-:W-:Y:S01]  /*5330*/  LOP3.LUT R8, R2, 0x68, RZ, 0xfc, !PT ;  /* 0x0000006802087812 */ /* 0x000fe200078efcff */
[----:B------:R-:W-:Y:S01]  /*5340*/  @!P5 IMAD.MOV R230, RZ, RZ, -R230 ;  /* 0x000000ffffe6d224 */ /* 0x000fe200078e0ae6 */
[----:B------:R-:W-:Y:S01]  /*5350*/  ISETP.GE.AND P0, PT, R13, RZ, PT ;  /* 0x000000ff0d00720c */ /* 0x000fe20003f06270 */
[----:B------:R-:W-:Y:S01]  /*5360*/  @!P4 IMAD.IADD R168, R168, 0x1, -R5 ;  /* 0x00000001a8a8c824 */ /* 0x000fe200078e0a05 */
[----:B------:R-:W-:-:S02]  /*5370*/  IABS R232, R8 ;  /* 0x0000000800e87213 */ /* 0x000fc40000000000 */
[----:B------:R-:W-:Y:S01]  /*5380*/  LOP3.LUT R13, R2, 0x64, RZ, 0xfc, !PT ;  /* 0x00000064020d7812 */ /* 0x000fe200078efcff */
[--C-:B------:R-:W-:Y:S01]  /*5390*/  @!P6 IMAD.IADD R172, R172, 0x1, -R5.reuse ;  /* 0x00000001acace824 */ /* 0x100fe200078e0a05 */
[----:B------:R-:W-:Y:S01]  /*53a0*/  ISETP.GE.AND P4, PT, R15, RZ, PT ;  /* 0x000000ff0f00720c */ /* 0x000fe20003f86270 */
[----:B------:R-:W-:Y:S01]  /*53b0*/  @!P3 IMAD.MOV R168, RZ, RZ, -R168 ;  /* 0x000000ffffa8b224 */ /* 0x000fe200078e0aa8 */
[----:B------:R-:W-:Y:S01]  /*53c0*/  ISETP.GE.AND P3, PT, R7, RZ, PT ;  /* 0x000000ff0700720c */ /* 0x000fe20003f66270 */
[----:B------:R-:W-:Y:S01]  /*53d0*/  @!P2 IMAD.IADD R174, R174, 0x1, -R5 ;  /* 0x00000001aeaea824 */ /* 0x000fe200078e0a05 */
[----:B------:R-:W-:Y:S01]  /*53e0*/  ISETP.GT.U32.AND P6, PT, R5, R172, PT ;  /* 0x000000ac0500720c */ /* 0x000fe20003fc4070 */
[----:B------:R-:W-:Y:S01]  /*53f0*/  IMAD.HI.U32 R7, R3, R176, RZ ;  /* 0x000000b003077227 */ /* 0x000fe200078e00ff */
[----:B------:R-:W-:Y:S02]  /*5400*/  IABS R178, R13 ;  /* 0x0000000d00b27213 */ /* 0x000fe40000000000 */
[----:B------:R-:W-:Y:S01]  /*5410*/  ISETP.GT.U32.AND P2, PT, R5, R174, PT ;  /* 0x000000ae0500720c */ /* 0x000fe20003f44070 */
[----:B------:R-:W-:Y:S01]  /*5420*/  IMAD.MOV R11, RZ, RZ, -R7 ;  /* 0x000000ffff0b7224 */ /* 0x000fe200078e0a07 */
[----:B------:R-:W-:Y:S01]  /*5430*/  ISETP.GE.AND P1, PT, R8, RZ, PT ;  /* 0x000000ff0800720c */ /* 0x000fe20003f26270 */
[----:B------:R-:W-:Y:S01]  /*5440*/  IMAD.HI.U32 R7, R3, R232, RZ ;  /* 0x000000e803077227 */ /* 0x000fe200078e00ff */
[----:B------:R-:W-:-:S02]  /*5450*/  ISETP.GE.AND P5, PT, R13, RZ, PT ;  /* 0x000000ff0d00720c */ /* 0x000fc40003fa6270 */
[C---:B------:R-:W-:Y:S01]  /*5460*/  LOP3.LUT R13, R2.reuse, 0x58, RZ, 0xfc, !PT ;  /* 0x00000058020d7812 */ /* 0x040fe200078efcff */
[----:B------:R-:W-:Y:S01]  /*5470*/  IMAD.MOV R7, RZ, RZ, -R7 ;  /* 0x000000ffff077224 */ /* 0x000fe200078e0a07 */
[C---:B------:R-:W-:Y:S01]  /*5480*/  LOP3.LUT R15, R2.reuse, 0x54, RZ, 0xfc, !PT ;  /* 0x00000054020f7812 */ /* 0x040fe200078efcff */
[C---:B------:R-:W-:Y:S01]  /*5490*/  IMAD R176, R5.reuse, R11, R176 ;  /* 0x0000000b05b07224 */ /* 0x040fe200078e02b0 */
[----:B------:R-:W-:Y:S01]  /*54a0*/  LOP3.LUT R11, R2, 0x60, RZ, 0xfc, !PT ;  /* 0x00000060020b7812 */ /* 0x000fe200078efcff */
[C---:B------:R-:W-:Y:S01]  /*54b0*/  IMAD R232, R5.reuse, R7, R232 ;  /* 0x0000000705e87224 */ /* 0x040fe200078e02e8 */
[----:B------:R-:W-:Y:S01]  /*54c0*/  IABS R246, R13 ;  /* 0x0000000d00f67213 */ /* 0x000fe20000000000 */
[--C-:B------:R-:W-:Y:S01]  /*54d0*/  @!P6 IMAD.IADD R172, R172, 0x1, -R5.reuse ;  /* 0x00000001acace824 */ /* 0x100fe200078e0a05 */
[C---:B------:R-:W-:Y:S01]  /*54e0*/  ISETP.GT.U32.AND P6, PT, R5.reuse, R176, PT ;  /* 0x000000b00500720c */ /* 0x040fe20003fc4070 */
[----:B------:R-:W-:Y:S01]  /*54f0*/  @!P2 IMAD.IADD R174, R174, 0x1, -R5 ;  /* 0x00000001aeaea824 */ /* 0x000fe200078e0a05 */
[----:B------:R-:W-:Y:S01]  /*5500*/  ISETP.GT.U32.AND P2, PT, R5, R232, PT ;  /* 0x000000e80500720c */ /* 0x000fe20003f44070 */
[----:B------:R-:W-:Y:S01]  /*5510*/  IMAD.HI.U32 R8, R3, R178, RZ ;  /* 0x000000b203087227 */ /* 0x000fe200078e00ff */
[----:B------:R-:W-:-:S02]  /*5520*/  IABS R234, R11 ;  /* 0x0000000b00ea7213 */ /* 0x000fc40000000000 */
[----:B------:R-:W-:Y:S01]  /*5530*/  IABS R248, R15 ;  /* 0x0000000f00f87213 */ /* 0x000fe20000000000 */
[----:B------:R-:W-:Y:S02]  /*5540*/  VIADD R7, R6, 0x5c ;  /* 0x0000005c06077836 */ /* 0x000fe40000000000 */
[----:B------:R-:W-:Y:S02]  /*5550*/  IMAD.MOV R8, RZ, RZ, -R8 ;  /* 0x000000ffff087224 */ /* 0x000fe400078e0a08 */
[----:B------:R-:W-:Y:S01]  /*5560*/  @!P0 IMAD.MOV R172, RZ, RZ, -R172 ;  /* 0x000000ffffac8224 */ /* 0x000fe200078e0aac */
[----:B------:R-:W-:Y:S01]  /*5570*/  ISETP.GE.AND P0, PT, R7, RZ, PT ;  /* 0x000000ff0700720c */ /* 0x000fe20003f06270 */
[----:B------:R-:W-:Y:S01]  /*5580*/  @!P6 IMAD.IADD R176, R176, 0x1, -R5 ;  /* 0x00000001b0b0e824 */ /* 0x000fe200078e0a05 */
[----:B------:R-:W-:Y:S01]  /*5590*/  IABS R236, R7 ;  /* 0x0000000700ec7213 */ /* 0x000fe20000000000 */
[----:B------:R-:W-:Y:S02]  /*55a0*/  IMAD R178, R5, R8, R178 ;  /* 0x0000000805b27224 */ /* 0x000fe400078e02b2 */
[----:B------:R-:W-:Y:S01]  /*55b0*/  IMAD.HI.U32 R7, R3, R234, RZ ;  /* 0x000000ea03077227 */ /* 0x000fe200078e00ff */
[----:B------:R-:W-:-:S03]  /*55c0*/  ISETP.GT.U32.AND P6, PT, R5, R176, PT ;  /* 0x000000b00500720c */ /* 0x000fc60003fc4070 */
[----:B------:R-:W-:Y:S02]  /*55d0*/  @!P2 IMAD.IADD R232, R232, 0x1, -R5 ;  /* 0x00000001e8e8a824 */ /* 0x000fe400078e0a05 */
[----:B------:R-:W-:Y:S02]  /*55e0*/  IMAD.MOV R8, RZ, RZ, -R7 ;  /* 0x000000ffff087224 */ /* 0x000fe400078e0a07 */
[----:B------:R-:W-:Y:S01]  /*55f0*/  @!P4 IMAD.MOV R174, RZ, RZ, -R174 ;  /* 0x000000ffffaec224 */ /* 0x000fe200078e0aae */
[----:B------:R-:W-:Y:S01]  /*5600*/  ISETP.GT.U32.AND P4, PT, R5, R178, PT ;  /* 0x000000b20500720c */ /* 0x000fe20003f84070 */
[----:B------:R-:W-:Y:S01]  /*5610*/  IMAD.HI.U32 R7, R3, R236, RZ ;  /* 0x000000ec03077227 */ /* 0x000fe200078e00ff */
[----:B------:R-:W-:-:S03]  /*5620*/  ISETP.GT.U32.AND P2, PT, R5, R232, PT ;  /* 0x000000e80500720c */ /* 0x000fc60003f44070 */
[----:B------:R-:W-:Y:S02]  /*5630*/  IMAD R234, R5, R8, R234 ;  /* 0x0000000805ea7224 */ /* 0x000fe400078e02ea */
[----:B------:R-:W-:Y:S02]  /*5640*/  IMAD.MOV R8, RZ, RZ, -R7 ;  /* 0x000000ffff087224 */ /* 0x000fe400078e0a07 */
[----:B------:R-:W-:-:S04]  /*5650*/  IMAD.HI.U32 R7, R3, R246, RZ ;  /* 0x000000f603077227 */ /* 0x000fc800078e00ff */
[C---:B------:R-:W-:Y:S02]  /*5660*/  IMAD R236, R5.reuse, R8, R236 ;  /* 0x0000000805ec7224 */ /* 0x040fe400078e02ec */
[----:B------:R-:W-:Y:S02]  /*5670*/  IMAD.MOV R8, RZ, RZ, -R7 ;  /* 0x000000ffff087224 */ /* 0x000fe400078e0a07 */
[--C-:B------:R-:W-:Y:S01]  /*5680*/  @!P6 IMAD.IADD R176, R176, 0x1, -R5.reuse ;  /* 0x00000001b0b0e824 */ /* 0x100fe200078e0a05 */
[----:B------:R-:W-:Y:S01]  /*5690*/  ISETP.GT.U32.AND P6, PT, R5, R234, PT ;  /* 0x000000ea0500720c */ /* 0x000fe20003fc4070 */
[--C-:B------:R-:W-:Y:S02]  /*56a0*/  @!P4 IMAD.IADD R178, R178, 0x1, -R5.reuse ;  /* 0x00000001b2b2c824 */ /* 0x100fe400078e0a05 */
[----:B------:R-:W-:Y:S01]  /*56b0*/  @!P2 IMAD.IADD R232, R232, 0x1, -R5 ;  /* 0x00000001e8e8a824 */ /* 0x000fe200078e0a05 */
[----:B------:R-:W-:Y:S01]  /*56c0*/  ISETP.GE.AND P2, PT, R11, RZ, PT ;  /* 0x000000ff0b00720c */ /* 0x000fe20003f46270 */
[C---:B------:R-:W-:Y:S01]  /*56d0*/  IMAD R246, R5.reuse, R8, R246 ;  /* 0x0000000805f67224 */ /* 0x040fe200078e02f6 */
[----:B------:R-:W-:Y:S01]  /*56e0*/  ISETP.GT.U32.AND P4, PT, R5, R178, PT ;  /* 0x000000b20500720c */ /* 0x000fe20003f84070 */
[----:B------:R-:W-:Y:S01]  /*56f0*/  @!P1 IMAD.MOV R232, RZ, RZ, -R232 ;  /* 0x000000ffffe89224 */ /* 0x000fe200078e0ae8 */
[----:B------:R-:W-:Y:S01]  /*5700*/  LOP3.LUT R11, R2, 0x50, RZ, 0xfc, !PT ;  /* 0x00000050020b7812 */ /* 0x000fe200078efcff */
[----:B------:R-:W-:Y:S01]  /*5710*/  IMAD.HI.U32 R7, R3, R248, RZ ;  /* 0x000000f803077227 */ /* 0x000fe200078e00ff */
[----:B------:R-:W-:-:S02]  /*5720*/  ISETP.GT.U32.AND P1, PT, R5, R246, PT ;  /* 0x000000f60500720c */ /* 0x000fc40003f24070 */
[----:B------:R-:W-:Y:S01]  /*5730*/  IABS R250, R11 ;  /* 0x0000000b00fa7213 */ /* 0x000fe20000000000 */
[----:B------:R-:W-:Y:S02]  /*5740*/  @!P6 IMAD.IADD R234, R234, 0x1, -R5 ;  /* 0x00000001eaeae824 */ /* 0x000fe400078e0a05 */
[----:B------:R-:W-:Y:S02]  /*5750*/  IMAD.MOV R7, RZ, RZ, -R7 ;  /* 0x000000ffff077224 */ /* 0x000fe400078e0a07 */
[----:B------:R-:W-:Y:S01]  /*5760*/  @!P3 IMAD.MOV R176, RZ, RZ, -R176 ;  /* 0x000000ffffb0b224 */ /* 0x000fe200078e0ab0 */
[----:B------:R-:W-:Y:S01]  /*5770*/  ISETP.GT.U32.AND P6, PT, R5, R234, PT ;  /* 0x000000ea0500720c */ /* 0x000fe20003fc4070 */
[--C-:B------:R-:W-:Y:S01]  /*5780*/  @!P4 IMAD.IADD R178, R178, 0x1, -R5.reuse ;  /* 0x00000001b2b2c824 */ /* 0x100fe200078e0a05 */
[----:B------:R-:W-:Y:S01]  /*5790*/  ISETP.GE.AND P4, PT, R13, RZ, PT ;  /* 0x000000ff0d00720c */ /* 0x000fe20003f86270 */
[C---:B------:R-:W-:Y:S01]  /*57a0*/  IMAD R248, R5.reuse, R7, R248 ;  /* 0x0000000705f87224 */ /* 0x040fe200078e02f8 */
[----:B------:R-:W-:Y:S01]  /*57b0*/  ISETP.GT.U32.AND P3, PT, R5, R236, PT ;  /* 0x000000ec0500720c */ /* 0x000fe20003f64070 */
[----:B------:R-:W-:Y:S01]  /*57c0*/  @!P1 IMAD.IADD R246, R246, 0x1, -R5 ;  /* 0x00000001f6f69824 */ /* 0x000fe200078e0a05 */
[----:B------:R-:W-:Y:S01]  /*57d0*/  LOP3.LUT R13, R2, 0x4c, RZ, 0xfc, !PT ;  /* 0x0000004c020d7812 */ /* 0x000fe200078efcff */
[----:B------:R-:W-:Y:S01]  /*57e0*/  @!P5 IMAD.MOV R178, RZ, RZ, -R178 ;  /* 0x000000ffffb2d224 */ /* 0x000fe200078e0ab2 */
[----:B------:R-:W-:Y:S01]  /*57f0*/  ISETP.GE.AND P1, PT, R15, RZ, PT ;  /* 0x000000ff0f00720c */ /* 0x000fe20003f26270 */
[----:B------:R-:W-:Y:S01]  /*5800*/  IMAD.HI.U32 R7, R3, R250, RZ ;  /* 0x000000fa03077227 */ /* 0x000fe200078e00ff */
[----:B------:R-:W-:-:S02]  /*5810*/  ISETP.GT.U32.AND P5, PT, R5, R246, PT ;  /* 0x000000f60500720c */ /* 0x000fc40003fa4070 */
[----:B------:R-:W-:Y:S01]  /*5820*/  IABS R252, R13 ;  /* 0x0000000d00fc7213 */ /* 0x000fe20000000000 */
[----:B------:R-:W-:Y:S01]  /*5830*/  @!P6 IMAD.IADD R234, R234, 0x1, -R5 ;  /* 0x00000001eaeae824 */ /* 0x000fe200078e0a05 */
[C---:B------:R-:W-:Y:S01]  /*5840*/  ISETP.GT.U32.AND P6, PT, R5.reuse, R248, PT ;  /* 0x000000f80500720c */ /* 0x040fe20003fc4070 */
[----:B------:R-:W-:Y:S02]  /*5850*/  IMAD.MOV R7, RZ, RZ, -R7 ;  /* 0x000000ffff077224 */ /* 0x000fe400078e0a07 */
[----:B------:R-:W-:Y:S02]  /*5860*/  @!P3 IMAD.IADD R236, R236, 0x1, -R5 ;  /* 0x00000001ececb824 */ /* 0x000fe400078e0a05 */
[----:B------:R-:W-:Y:S01]  /*5870*/  IMAD R250, R5, R7, R250 ;  /* 0x0000000705fa7224 */ /* 0x000fe200078e02fa */
[----:B------:R-:W-:Y:S01]  /*5880*/  LOP3.LUT R7, R2, 0x48, RZ, 0xfc, !PT ;  /* 0x0000004802077812 */ /* 0x000fe200078efcff */
[----:B------:R-:W-:Y:S01]  /*5890*/  IMAD.HI.U32 R8, R3, R252, RZ ;  /* 0x000000fc03087227 */ /* 0x000fe200078e00ff */
[----:B------:R-:W-:-:S02]  /*58a0*/  ISETP.GT.U32.AND P3, PT, R5, R236, PT ;  /* 0x000000ec0500720c */ /* 0x000fc40003f64070 */
[----:B------:R-:W-:Y:S01]  /*58b0*/  IABS R66, R7 ;  /* 0x0000000700427213 */ /* 0x000fe20000000000 */
[--C-:B------:R-:W-:Y:S02]  /*58c0*/  @!P5 IMAD.IADD R246, R246, 0x1, -R5.reuse ;  /* 0x00000001f6f6d824 */ /* 0x100fe400078e0a05 */
[--C-:B------:R-:W-:Y:S01]  /*58d0*/  @!P6 IMAD.IADD R248, R248, 0x1, -R5.reuse ;  /* 0x00000001f8f8e824 */ /* 0x100fe200078e0a05 */
[----:B------:R-:W-:Y:S01]  /*58e0*/  ISETP.GE.AND P6, PT, R13, RZ, PT ;  /* 0x000000ff0d00720c */ /* 0x000fe20003fc6270 */
[----:B------:R-:W-:Y:S01]  /*58f0*/  @!P4 IMAD.MOV R246, RZ, RZ, -R246 ;  /* 0x000000fffff6c224 */ /* 0x000fe200078e0af6 */
[C---:B------:R-:W-:Y:S01]  /*5900*/  ISETP.GT.U32.AND P4, PT, R5.reuse, R250, PT ;  /* 0x000000fa0500720c */ /* 0x040fe20003f84070 */
[----:B------:R-:W-:Y:S01]  /*5910*/  @!P2 IMAD.MOV R234, RZ, RZ, -R234 ;  /* 0x000000ffffeaa224 */ /* 0x000fe200078e0aea */
[----:B------:R-:W-:Y:S01]  /*5920*/  ISETP.GT.U32.AND P2, PT, R5, R248, PT ;  /* 0x000000f80500720c */ /* 0x000fe20003f44070 */
[----:B------:R-:W-:Y:S02]  /*5930*/  IMAD.MOV R8, RZ, RZ, -R8 ;  /* 0x000000ffff087224 */ /* 0x000fe400078e0a08 */
[----:B------:R-:W-:Y:S01]  /*5940*/  @!P3 IMAD.IADD R236, R236, 0x1, -R5 ;  /* 0x00000001ececb824 */ /* 0x000fe200078e0a05 */
[----:B------:R-:W-:Y:S01]  /*5950*/  ISETP.GE.AND P3, PT, R11, RZ, PT ;  /* 0x000000ff0b00720c */ /* 0x000fe20003f66270 */
[----:B------:R-:W-:Y:S01]  /*5960*/  IMAD R252, R5, R8, R252 ;  /* 0x0000000805fc7224 */ /* 0x000fe200078e02fc */
[----:B------:R-:W-:Y:S01]  /*5970*/  LOP3.LUT R8, R2, 0x44, RZ, 0xfc, !PT ;  /* 0x0000004402087812 */ /* 0x000fe200078efcff */
[----:B------:R-:W-:-:S02]  /*5980*/  VIADD R11, R6, 0x3c ;  /* 0x0000003c060b7836 */ /* 0x000fc40000000000 */
[----:B------:R-:W-:Y:S01]  /*5990*/  @!P0 IMAD.MOV R236, RZ, RZ, -R236 ;  /* 0x000000ffffec8224 */ /* 0x000fe200078e0aec */
[----:B------:R-:W-:Y:S01]  /*59a0*/  IABS R68, R8 ;  /* 0x0000000800447213 */ /* 0x000fe20000000000 */
[--C-:B------:R-:W-:Y:S01]  /*59b0*/  @!P4 IMAD.IADD R250, R250, 0x1, -R5.reuse ;  /* 0x00000001fafac824 */ /* 0x100fe200078e0a05 */
[----:B------:R-:W-:Y:S01]  /*59c0*/  ISETP.GE.AND P0, PT, R7, RZ, PT ;  /* 0x000000ff0700720c */ /* 0x000fe20003f06270 */
[----:B------:R-:W-:Y:S01]  /*59d0*/  @!P2 IMAD.IADD R248, R248, 0x1, -R5 ;  /* 0x00000001f8f8a824 */ /* 0x000fe200078e0a05 */
[----:B------:R-:W-:Y:S01]  /*59e0*/  ISETP.GE.AND P2, PT, R8, RZ, PT ;  /* 0x000000ff0800720c */ /* 0x000fe20003f46270 */
[----:B------:R-:W-:Y:S01]  /*59f0*/  IMAD.HI.U32 R8, R3, R68, RZ ;  /* 0x0000004403087227 */ /* 0x000fe200078e00ff */
[----:B------:R-:W-:Y:S02]  /*5a00*/  ISETP.GT.U32.AND P4, PT, R5, R250, PT ;  /* 0x000000fa0500720c */ /* 0x000fe40003f84070 */
[----:B------:R-:W-:Y:S01]  /*5a10*/  ISETP.GE.AND P5, PT, R11, RZ, PT ;  /* 0x000000ff0b00720c */ /* 0x000fe20003fa6270 */
[----:B------:R-:W-:Y:S01]  /*5a20*/  IMAD.MOV R8, RZ, RZ, -R8 ;  /* 0x000000ffff087224 */ /* 0x000fe200078e0a08 */
[----:B------:R-:W-:Y:S01]  /*5a30*/  IABS R70, R11 ;  /* 0x0000000b00467213 */ /* 0x000fe20000000000 */
[----:B------:R-:W-:Y:S01]  /*5a40*/  @!P1 IMAD.MOV R248, RZ, RZ, -R248 ;  /* 0x000000fffff89224 */ /* 0x000fe200078e0af8 */
[C---:B------:R-:W-:Y:S01]  /*5a50*/  ISETP.GT.U32.AND P1, PT, R5.reuse, R252, PT ;  /* 0x000000fc0500720c */ /* 0x040fe20003f24070 */
[----:B------:R-:W-:Y:S01]  /*5a60*/  IMAD R13, R5, R8, R68 ;  /* 0x00000008050d7224 */ /* 0x000fe200078e0244 */
[----:B------:R-:W-:Y:S01]  /*5a70*/  IABS R11, R17 ;  /* 0x00000011000b7213 */ /* 0x000fe20000000000 */
[----:B------:R-:W-:-:S04]  /*5a80*/  IMAD.HI.U32 R7, R3, R66, RZ ;  /* 0x0000004203077227 */ /* 0x000fc800078e00ff */
[----:B------:R-:W-:Y:S02]  /*5a90*/  @!P4 IMAD.IADD R250, R250, 0x1, -R5 ;  /* 0x00000001fafac824 */ /* 0x000fe400078e0a05 */
[----:B------:R-:W-:Y:S02]  /*5aa0*/  IMAD.MOV R7, RZ, RZ, -R7 ;  /* 0x000000ffff077224 */ /* 0x000fe400078e0a07 */
[----:B------:R-:W-:Y:S01]  /*5ab0*/  @!P3 IMAD.MOV R250, RZ, RZ, -R250 ;  /* 0x000000fffffab224 */ /* 0x000fe200078e0afa */
[C---:B------:R-:W-:Y:S01]  /*5ac0*/  ISETP.GT.U32.AND P3, PT, R5.reuse, R13, PT ;  /* 0x0000000d0500720c */ /* 0x040fe20003f64070 */
[C---:B------:R-:W-:Y:S02]  /*5ad0*/  IMAD R7, R5.reuse, R7, R66 ;  /* 0x0000000705077224 */ /* 0x040fe400078e0242 */
[----:B------:R-:W-:Y:S02]  /*5ae0*/  IMAD.MOV.U32 R66, RZ, RZ, R11 ;  /* 0x000000ffff427224 */ /* 0x000fe400078e000b */
[----:B------:R-:W-:Y:S01]  /*5af0*/  @!P1 IMAD.IADD R252, R252, 0x1, -R5 ;  /* 0x00000001fcfc9824 */ /* 0x000fe200078e0a05 */
[----:B------:R-:W-:Y:S01]  /*5b00*/  ISETP.GT.U32.AND P4, PT, R5, R7, PT ;  /* 0x000000070500720c */ /* 0x000fe20003f84070 */
[----:B------:R-:W-:-:S03]  /*5b10*/  IMAD.HI.U32 R8, R3, R66, RZ ;  /* 0x0000004203087227 */ /* 0x000fc600078e00ff */
[----:B------:R-:W-:Y:S01]  /*5b20*/  ISETP.GT.U32.AND P1, PT, R5, R252, PT ;  /* 0x000000fc0500720c */ /* 0x000fe20003f24070 */
[----:B------:R-:W-:Y:S02]  /*5b30*/  IMAD.MOV R237, RZ, RZ, -R8 ;  /* 0x000000ffffed7224 */ /* 0x000fe400078e0a08 */
[----:B------:R-:W-:Y:S02]  /*5b40*/  @!P3 IMAD.IADD R13, R13, 0x1, -R5 ;  /* 0x000000010d0db824 */ /* 0x000fe400078e0a05 */
[----:B------:R-:W-:-:S03]  /*5b50*/  IMAD.HI.U32 R8, R3, R238, RZ ;  /* 0x000000ee03087227 */ /* 0x000fc600078e00ff */
[C---:B------:R-:W-:Y:S01]  /*5b60*/  ISETP.GT.U32.AND P3, PT, R5.reuse, R13, PT ;  /* 0x0000000d0500720c */ /* 0x040fe20003f64070 */
[----:B------:R-:W-:Y:S02]  /*5b70*/  IMAD.MOV R8, RZ, RZ, -R8 ;  /* 0x000000ffff087224 */ /* 0x000fe400078e0a08 */
[C---:B------:R-:W-:Y:S01]  /*5b80*/  IMAD R237, R5.reuse, R237, R66 ;  /* 0x000000ed05ed7224 */ /* 0x040fe200078e0242 */
[----:B------:R-:W-:Y:S01]  /*5b90*/  IABS R66, R33 ;  /* 0x0000002100427213 */ /* 0x000fe20000000000 */
[C---:B------:R-:W-:Y:S02]  /*5ba0*/  IMAD R238, R5.reuse, R8, R238 ;  /* 0x0000000805ee7224 */ /* 0x040fe400078e02ee */
[----:B------:R-:W-:Y:S01]  /*5bb0*/  @!P1 IMAD.IADD R252, R252, 0x1, -R5 ;  /* 0x00000001fcfc9824 */ /* 0x000fe200078e0a05 */
[----:B------:R-:W-:Y:S01]  /*5bc0*/  ISETP.GT.U32.AND P1, PT, R5, R237, PT ;  /* 0x000000ed0500720c */ /* 0x000fe20003f24070 */
[----:B------:R-:W-:-:S04]  /*5bd0*/  IMAD.HI.U32 R11, R3, R70, RZ ;  /* 0x00000046030b7227 */ /* 0x000fc800078e00ff */
[--C-:B------:R-:W-:Y:S01]  /*5be0*/  @!P3 IMAD.IADD R13, R13, 0x1, -R5.reuse ;  /* 0x000000010d0db824 */ /* 0x100fe200078e0a05 */
[----:B------:R-:W-:Y:S01]  /*5bf0*/  ISETP.GT.U32.AND P3, PT, R5, R238, PT ;  /* 0x000000ee0500720c */ /* 0x000fe20003f64070 */
[----:B------:R-:W-:Y:S02]  /*5c00*/  @!P4 IMAD.IADD R7, R7, 0x1, -R5 ;  /* 0x000000010707c824 */ /* 0x000fe400078e0a05 */
[----:B------:R-:W-:Y:S02]  /*5c10*/  IMAD.MOV R11, RZ, RZ, -R11 ;  /* 0x000000ffff0b7224 */ /* 0x000fe400078e0a0b */
[----:B------:R-:W-:Y:S01]  /*5c20*/  @!P6 IMAD.MOV R252, RZ, RZ, -R252 ;  /* 0x000000fffffce224 */ /* 0x000fe200078e0afc */
[----:B------:R-:W-:Y:S01]  /*5c30*/  ISETP.GT.U32.AND P4, PT, R5, R7, PT ;  /* 0x000000070500720c */ /* 0x000fe20003f84070 */
[----:B------:R-:W-:Y:S02]  /*5c40*/  @!P1 IMAD.IADD R237, R237, 0x1, -R5 ;  /* 0x00000001eded9824 */ /* 0x000fe400078e0a05 */
[----:B------:R-:W-:Y:S01]  /*5c50*/  IMAD R67, R5, R11, R70 ;  /* 0x0000000b05437224 */ /* 0x000fe200078e0246 */
[----:B------:R-:W-:Y:S01]  /*5c60*/  IABS R70, R35 ;  /* 0x0000002300467213 */ /* 0x000fe20000000000 */
[----:B------:R-:W-:Y:S01]  /*5c70*/  IMAD.HI.U32 R11, R3, R74, RZ ;  /* 0x0000004a030b7227 */ /* 0x000fe200078e00ff */
[----:B------:R-:W-:-:S03]  /*5c80*/  ISETP.GT.U32.AND P1, PT, R5, R237, PT ;  /* 0x000000ed0500720c */ /* 0x000fc60003f24070 */
[----:B------:R-:W-:Y:S02]  /*5c90*/  @!P3 IMAD.IADD R238, R238, 0x1, -R5 ;  /* 0x00000001eeeeb824 */ /* 0x000fe400078e0a05 */
[----:B------:R-:W-:-:S03]  /*5ca0*/  IMAD.HI.U32 R8, R3, R76, RZ ;  /* 0x0000004c03087227 */ /* 0x000fc600078e00ff */
[C---:B------:R-:W-:Y:S01]  /*5cb0*/  ISETP.GT.U32.AND P6, PT, R5.reuse, R238, PT ;  /* 0x000000ee0500720c */ /* 0x040fe20003fc4070 */
[----:B------:R-:W-:Y:S02]  /*5cc0*/  IMAD.MOV R11, RZ, RZ, -R11 ;  /* 0x000000ffff0b7224 */ /* 0x000fe400078e0a0b */
[----:B------:R-:W-:Y:S02]  /*5cd0*/  IMAD.MOV R8, RZ, RZ, -R8 ;  /* 0x000000ffff087224 */ /* 0x000fe400078e0a08 */
[C---:B------:R-:W-:Y:S02]  /*5ce0*/  IMAD R74, R5.reuse, R11, R74 ;  /* 0x0000000b054a7224 */ /* 0x040fe400078e024a */
[----:B------:R-:W-:Y:S02]  /*5cf0*/  IMAD R76, R5, R8, R76 ;  /* 0x00000008054c7224 */ /* 0x000fe400078e024c */
[--C-:B------:R-:W-:Y:S01]  /*5d00*/  @!P4 IMAD.IADD R7, R7, 0x1, -R5.reuse ;  /* 0x000000010707c824 */ /* 0x100fe200078e0a05 */
[----:B------:R-:W-:Y:S01]  /*5d10*/  ISETP.GT.U32.AND P4, PT, R5, R67, PT ;  /* 0x000000430500720c */ /* 0x000fe20003f84070 */
[--C-:B------:R-:W-:Y:S01]  /*5d20*/  @!P1 IMAD.IADD R237, R237, 0x1, -R5.reuse ;  /* 0x00000001eded9824 */ /* 0x100fe200078e0a05 */
[C---:B------:R-:W-:Y:S01]  /*5d30*/  ISETP.GT.U32.AND P1, PT, R5.reuse, R76, PT ;  /* 0x0000004c0500720c */ /* 0x040fe20003f24070 */
[----:B------:R-:W-:Y:S01]  /*5d40*/  @!P6 IMAD.IADD R238, R238, 0x1, -R5 ;  /* 0x00000001eeeee824 */ /* 0x000fe200078e0a05 */
[----:B------:R-:W-:Y:S01]  /*5d50*/  ISETP.GT.U32.AND P6, PT, R5, R74, PT ;  /* 0x0000004a0500720c */ /* 0x000fe20003fc4070 */
[----:B------:R-:W-:-:S02]  /*5d60*/  VIADD R11, R6, 0x1c ;  /* 0x0000001c060b7836 */ /* 0x000fc40000000000 */
[----:B------:R-:W-:-:S03]  /*5d70*/  IMAD.HI.U32 R6, R3, R66, RZ ;  /* 0x0000004203067227 */ /* 0x000fc600078e00ff */
[----:B------:R-:W-:Y:S01]  /*5d80*/  IABS R68, R11 ;  /* 0x0000000b00447213 */ /* 0x000fe20000000000 */
[----:B------:R-:W-:Y:S02]  /*5d90*/  IMAD.MOV R6, RZ, RZ, -R6 ;  /* 0x000000ffff067224 */ /* 0x000fe400078e0a06 */
[----:B------:R-:W-:-:S04]  /*5da0*/  IMAD.HI.U32 R8, R3, R72, RZ ;  /* 0x0000004803087227 */ /* 0x000fc800078e00ff */
[----:B------:R-:W-:Y:S01]  /*5db0*/  IMAD R6, R5, R6, R66 ;  /* 0x0000000605067224 */ /* 0x000fe200078e0242 */
[----:B------:R-:W-:Y:S01]  /*5dc0*/  IABS R66, R41 ;  /* 0x0000002900427213 */ /* 0x000fe20000000000 */
[----:B------:R-:W-:Y:S02]  /*5dd0*/  IMAD.MOV R8, RZ, RZ, -R8 ;  /* 0x000000ffff087224 */ /* 0x000fe400078e0a08 */
[--C-:B------:R-:W-:Y:S01]  /*5de0*/  @!P4 IMAD.IADD R67, R67, 0x1, -R5.reuse ;  /* 0x000000014343c824 */ /* 0x100fe200078e0a05 */
[----:B------:R-:W-:Y:S01]  /*5df0*/  ISETP.GE.AND P4, PT, R17, RZ, PT ;  /* 0x000000ff1100720c */ /* 0x000fe20003f86270 */
[--C-:B------:R-:W-:Y:S01]  /*5e00*/  @!P6 IMAD.IADD R74, R74, 0x1, -R5.reuse ;  /* 0x000000014a4ae824 */ /* 0x100fe200078e0a05 */
[C---:B------:R-:W-:Y:S01]  /*5e10*/  ISETP.GT.U32.AND P6, PT, R5.reuse, R6, PT ;  /* 0x000000060500720c */ /* 0x040fe20003fc4070 */
[C---:B------:R-:W-:Y:S01]  /*5e20*/  IMAD R72, R5.reuse, R8, R72 ;  /* 0x0000000805487224 */ /* 0x040fe200078e0248 */
[----:B------:R-:W-:Y:S01]  /*5e30*/  ISETP.GT.U32.AND P3, PT, R5, R67, PT ;  /* 0x000000430500720c */ /* 0x000fe20003f64070 */
[----:B------:R-:W-:-:S02]  /*5e40*/  @!P1 IMAD.IADD R76, R76, 0x1, -R5 ;  /* 0x000000014c4c9824 */ /* 0x000fc400078e0a05 */
[----:B------:R-:W-:-:S03]  /*5e50*/  IMAD.HI.U32 R8, R3, R70, RZ ;  /* 0x0000004603087227 */ /* 0x000fc600078e00ff */
[----:B------:R-:W-:Y:S01]  /*5e60*/  ISETP.GT.U32.AND P1, PT, R5, R76, PT ;  /* 0x0000004c0500720c */ /* 0x000fe20003f24070 */
[----:B------:R-:W-:Y:S02]  /*5e70*/  IMAD.MOV R8, RZ, RZ, -R8 ;  /* 0x000000ffff087224 */ /* 0x000fe400078e0a08 */
[----:B------:R-:W-:-:S04]  /*5e80*/  IMAD.HI.U32 R15, R3, R240, RZ ;  /* 0x000000f0030f7227 */ /* 0x000fc800078e00ff */
[C---:B------:R-:W-:Y:S02]  /*5e90*/  IMAD R70, R5.reuse, R8, R70 ;  /* 0x0000000805467224 */ /* 0x040fe400078e0246 */
[----:B------:R-:W-:Y:S02]  /*5ea0*/  IMAD.MOV R15, RZ, RZ, -R15 ;  /* 0x000000ffff0f7224 */ /* 0x000fe400078e0a0f */
[--C-:B------:R-:W-:Y:S01]  /*5eb0*/  @!P6 IMAD.IADD R6, R6, 0x1, -R5.reuse ;  /* 0x000000010606e824 */ /* 0x100fe200078e0a05 */
[C---:B------:R-:W-:Y:S01]  /*5ec0*/  ISETP.GT.U32.AND P6, PT, R5.reuse, R70, PT ;  /* 0x000000460500720c */ /* 0x040fe20003fc4070 */
[----:B------:R-:W-:Y:S02]  /*5ed0*/  IMAD R240, R5, R15, R240 ;  /* 0x0000000f05f07224 */ /* 0x000fe400078e02f0 */
[----:B------:R-:W-:Y:S01]  /*5ee0*/  @!P3 IMAD.IADD R67, R67, 0x1, -R5 ;  /* 0x000000014343b824 */ /* 0x000fe200078e0a05 */
[----:B------:R-:W-:Y:S01]  /*5ef0*/  ISETP.GT.U32.AND P3, PT, R5, R72, PT ;  /* 0x000000480500720c */ /* 0x000fe20003f64070 */
[----:B------:R-:W-:-:S04]  /*5f00*/  IMAD.HI.U32 R15, R3, R68, RZ ;  /* 0x00000044030f7227 */ /* 0x000fc800078e00ff */
[----:B------:R-:W-:Y:S01]  /*5f10*/  @!P1 IMAD.IADD R76, R76, 0x1, -R5 ;  /* 0x000000014c4c9824 */ /* 0x000fe200078e0a05 */
[C---:B------:R-:W-:Y:S01]  /*5f20*/  ISETP.GT.U32.AND P1, PT, R5.reuse, R240, PT ;  /* 0x000000f00500720c */ /* 0x040fe20003f24070 */
[----:B------:R-:W-:Y:S02]  /*5f30*/  IMAD.MOV R15, RZ, RZ, -R15 ;  /* 0x000000ffff0f7224 */ /* 0x000fe400078e0a0f */
[--C-:B------:R-:W-:Y:S02]  /*5f40*/  @!P6 IMAD.IADD R70, R70, 0x1, -R5.reuse ;  /* 0x000000014646e824 */ /* 0x100fe400078e0a05 */
[----:B------:R-:W-:Y:S01]  /*5f50*/  IMAD R8, R5, R15, R68 ;  /* 0x0000000f05087224 */ /* 0x000fe200078e0244 */
[----:B------:R-:W-:Y:S01]  /*5f60*/  IABS R68, R39 ;  /* 0x0000002700447213 */ /* 0x000fe20000000000 */
[----:B------:R-:W-:Y:S01]  /*5f70*/  @!P3 IMAD.IADD R72, R72, 0x1, -R5 ;  /* 0x000000014848b824 */ /* 0x000fe200078e0a05 */
[----:B------:R-:W-:Y:S01]  /*5f80*/  ISETP.GE.AND P3, PT, R19, RZ, PT ;  /* 0x000000ff1300720c */ /* 0x000fe20003f66270 */
[----:B------:R-:W-:Y:S01]  /*5f90*/  IMAD.HI.U32 R17, R3, R242, RZ ;  /* 0x000000f203117227 */ /* 0x000fe200078e00ff */
[----:B------:R-:W-:-:S03]  /*5fa0*/  ISETP.GT.U32.AND P6, PT, R5, R8, PT ;  /* 0x000000080500720c */ /* 0x000fc60003fc4070 */
[----:B------:R-:W-:Y:S01]  /*5fb0*/  @!P1 IMAD.IADD R240, R240, 0x1, -R5 ;  /* 0x00000001f0f09824 */ /* 0x000fe200078e0a05 */
[----:B------:R-:W-:Y:S01]  /*5fc0*/  ISETP.GE.AND P1, PT, R21, RZ, PT ;  /* 0x000000ff1500720c */ /* 0x000fe20003f26270 */
[----:B------:R-:W-:Y:S01]  /*5fd0*/  @!P0 IMAD.MOV R7, RZ, RZ, -R7 ;  /* 0x000000ffff078224 */ /* 0x000fe200078e0a07 */
[----:B------:R-:W-:Y:S01]  /*5fe0*/  LOP3.LUT R21, R2, 0x4, RZ, 0xfc, !PT ;  /* 0x0000000402157812 */ /* 0x000fe200078efcff */
[----:B------:R-:W-:Y:S01]  /*5ff0*/  IMAD.HI.U32 R2, R3, R68, RZ ;  /* 0x0000004403027227 */ /* 0x000fe200078e00ff */
[----:B------:R-:W-:Y:S02]  /*6000*/  ISETP.GT.U32.AND P0, PT, R5, R72, PT ;  /* 0x000000480500720c */ /* 0x000fe40003f04070 */
[----:B------:R-:W-:Y:S01]  /*6010*/  IABS R25, R21 ;  /* 0x0000001500197213 */ /* 0x000fe20000000000 */
[----:B------:R-:W-:Y:S02]  /*6020*/  IMAD.MOV R17, RZ, RZ, -R17 ;  /* 0x000000ffff117224 */ /* 0x000fe400078e0a11 */
[----:B------:R-:W-:-:S02]  /*6030*/  IMAD.MOV R2, RZ, RZ, -R2 ;  /* 0x000000ffff027224 */ /* 0x000fc400078e0a02 */
[----:B------:R-:W-:Y:S01]  /*6040*/  @!P2 IMAD.MOV R13, RZ, RZ, -R13 ;  /* 0x000000ffff0da224 */ /* 0x000fe200078e0a0d */
[C---:B------:R-:W-:Y:S01]  /*6050*/  ISETP.GT.U32.AND P2, PT, R5.reuse, R74, PT ;  /* 0x0000004a0500720c */ /* 0x040fe20003f44070 */
[----:B------:R-:W-:Y:S01]  /*6060*/  @!P4 IMAD.MOV R237, RZ, RZ, -R237 ;  /* 0x000000ffffedc224 */ /* 0x000fe200078e0aed */
[C---:B------:R-:W-:Y:S01]  /*6070*/  ISETP.GT.U32.AND P4, PT, R5.reuse, R240, PT ;  /* 0x000000f00500720c */ /* 0x040fe20003f84070 */
[----:B------:R-:W-:Y:S02]  /*6080*/  IMAD R242, R5, R17, R242 ;  /* 0x0000001105f27224 */ /* 0x000fe400078e02f2 */
[----:B------:R-:W-:-:S04]  /*6090*/  IMAD.HI.U32 R15, R3, R66, RZ ;  /* 0x00000042030f7227 */ /* 0x000fc800078e00ff */
[----:B------:R-:W-:Y:S01]  /*60a0*/  @!P6 IMAD.IADD R8, R8, 0x1, -R5 ;  /* 0x000000010808e824 */ /* 0x000fe200078e0a05 */
[----:B------:R-:W-:Y:S01]  /*60b0*/  ISETP.GT.U32.AND P6, PT, R5, R70, PT ;  /* 0x000000460500720c */ /* 0x000fe20003fc4070 */
[----:B------:R-:W-:-:S04]  /*60c0*/  IMAD.HI.U32 R17, R3, R244, RZ ;  /* 0x000000f403117227 */ /* 0x000fc800078e00ff */
[----:B------:R-:W-:-:S04]  /*60d0*/  IMAD.HI.U32 R19, R3, R23, RZ ;  /* 0x0000001703137227 */ /* 0x000fc800078e00ff */
[----:B------:R-:W-:Y:S02]  /*60e0*/  IMAD R68, R5, R2, R68 ;  /* 0x0000000205447224 */ /* 0x000fe400078e0244 */
[----:B------:R-:W-:-:S04]  /*60f0*/  IMAD.HI.U32 R3, R3, R25, RZ ;  /* 0x0000001903037227 */ /* 0x000fc800078e00ff */
[----:B------:R-:W-:Y:S02]  /*6100*/  IMAD.MOV R15, RZ, RZ, -R15 ;  /* 0x000000ffff0f7224 */ /* 0x000fe400078e0a0f */
[----:B------:R-:W-:Y:S02]  /*6110*/  IMAD.MOV R17, RZ, RZ, -R17 ;  /* 0x000000ffff117224 */ /* 0x000fe400078e0a11 */
[----:B------:R-:W-:Y:S02]  /*6120*/  IMAD.MOV R2, RZ, RZ, -R3 ;  /* 0x000000ffff027224 */ /* 0x000fe400078e0a03 */
[----:B------:R-:W-:Y:S01]  /*6130*/  @!P0 IMAD.IADD R72, R72, 0x1, -R5 ;  /* 0x0000000148488824 */ /* 0x000fe200078e0a05 */
[C---:B------:R-:W-:Y:S01]  /*6140*/  ISETP.GT.U32.AND P0, PT, R5.reuse, R68, PT ;  /* 0x000000440500720c */ /* 0x040fe20003f04070 */
[C---:B------:R-:W-:Y:S02]  /*6150*/  IMAD R66, R5.reuse, R15, R66 ;  /* 0x0000000f05427224 */ /* 0x040fe400078e0242 */
[----:B------:R-:W-:-:S02]  /*6160*/  IMAD R244, R5, R17, R244 ;  /* 0x0000001105f47224 */ /* 0x000fc400078e02f4 */
[----:B------:R-:W-:Y:S01]  /*6170*/  @!P5 IMAD.MOV R67, RZ, RZ, -R67 ;  /* 0x000000ffff43d224 */ /* 0x000fe200078e0a43 */
[C---:B------:R-:W-:Y:S01]  /*6180*/  ISETP.GT.U32.AND P5, PT, R5.reuse, R6, PT ;  /* 0x000000060500720c */ /* 0x040fe20003fa4070 */
[C---:B------:R-:W-:Y:S02]  /*6190*/  IMAD R17, R5.reuse, R2, R25 ;  /* 0x0000000205117224 */ /* 0x040fe400078e0219 */
[--C-:B------:R-:W-:Y:S01]  /*61a0*/  @!P2 IMAD.IADD R74, R74, 0x1, -R5.reuse ;  /* 0x000000014a4aa824 */ /* 0x100fe200078e0a05 */
[C---:B------:R-:W-:Y:S01]  /*61b0*/  ISETP.GT.U32.AND P2, PT, R5.reuse, R66, PT ;  /* 0x000000420500720c */ /* 0x040fe20003f44070 */
[----:B------:R-:W-:Y:S01]  /*61c0*/  @!P1 IMAD.MOV R76, RZ, RZ, -R76 ;  /* 0x000000ffff4c9224 */ /* 0x000fe200078e0a4c */
[C---:B------:R-:W-:Y:S01]  /*61d0*/  ISETP.GT.U32.AND P1, PT, R5.reuse, R242, PT ;  /* 0x000000f20500720c */ /* 0x040fe20003f24070 */
[--C-:B------:R-:W-:Y:S01]  /*61e0*/  @!P4 IMAD.IADD R240, R240, 0x1, -R5.reuse ;  /* 0x00000001f0f0c824 */ /* 0x100fe200078e0a05 */
[C---:B------:R-:W-:Y:S01]  /*61f0*/  ISETP.GT.U32.AND P4, PT, R5.reuse, R244, PT ;  /* 0x000000f40500720c */ /* 0x040fe20003f84070 */
[----:B------:R-:W-:Y:S01]  /*6200*/  @!P6 IMAD.IADD R70, R70, 0x1, -R5 ;  /* 0x000000014646e824 */ /* 0x000fe200078e0a05 */
[----:B------:R-:W-:Y:S01]  /*6210*/  ISETP.GT.U32.AND P6, PT, R5, R17, PT ;  /* 0x000000110500720c */ /* 0x000fe20003fc4070 */
[----:B------:R-:W-:-:S02]  /*6220*/  IMAD.MOV R19, RZ, RZ, -R19 ;  /* 0x000000ffff137224 */ /* 0x000fc400078e0a13 */
[----:B------:R-:W-:Y:S01]  /*6230*/  @!P0 IMAD.IADD R68, R68, 0x1, -R5 ;  /* 0x0000000144448824 */ /* 0x000fe200078e0a05 */
[----:B------:R-:W-:Y:S01]  /*6240*/  ISETP.GE.AND P0, PT, R29, RZ, PT ;  /* 0x000000ff1d00720c */ /* 0x000fe20003f06270 */
[C---:B------:R-:W-:Y:S02]  /*6250*/  IMAD R15, R5.reuse, R19, R23 ;  /* 0x00000013050f7224 */ /* 0x040fe400078e0217 */
[--C-:B------:R-:W-:Y:S02]  /*6260*/  @!P5 IMAD.IADD R6, R6, 0x1, -R5.reuse ;  /* 0x000000010606d824 */ /* 0x100fe400078e0a05 */
[--C-:B------:R-:W-:Y:S01]  /*6270*/  @!P2 IMAD.IADD R66, R66, 0x1, -R5.reuse ;  /* 0x000000014242a824 */ /* 0x100fe200078e0a05 */
[----:B------:R-:W-:Y:S01]  /*6280*/  ISETP.GT.U32.AND P5, PT, R5, R15, PT ;  /* 0x0000000f0500720c */ /* 0x000fe20003fa4070 */
[----:B------:R-:W-:Y:S01]  /*6290*/  @!P3 IMAD.MOV R238, RZ, RZ, -R238 ;  /* 0x000000ffffeeb224 */ /* 0x000fe200078e0aee */
[----:B------:R-:W-:Y:S01]  /*62a0*/  ISETP.GE.AND P2, PT, R31, RZ, PT ;  /* 0x000000ff1f00720c */ /* 0x000fe20003f46270 */
[--C-:B------:R-:W-:Y:S01]  /*62b0*/  @!P1 IMAD.IADD R242, R242, 0x1, -R5.reuse ;  /* 0x00000001f2f29824 */ /* 0x100fe200078e0a05 */
[----:B------:R-:W-:Y:S01]  /*62c0*/  ISETP.GT.U32.AND P3, PT, R5, R8, PT ;  /* 0x000000080500720c */ /* 0x000fe20003f64070 */
[--C-:B------:R-:W-:Y:S01]  /*62d0*/  @!P4 IMAD.IADD R244, R244, 0x1, -R5.reuse ;  /* 0x00000001f4f4c824 */ /* 0x100fe200078e0a05 */
[----:B------:R-:W-:Y:S01]  /*62e0*/  ISETP.GE.AND P1, PT, R27, RZ, PT ;  /* 0x000000ff1b00720c */ /* 0x000fe20003f26270 */
[--C-:B------:R-:W-:Y:S01]  /*62f0*/  @!P6 IMAD.IADD R17, R17, 0x1, -R5.reuse ;  /* 0x000000011111e824 */ /* 0x100fe200078e0a05 */
[----:B------:R-:W-:Y:S01]  /*6300*/  ISETP.GE.AND P4, PT, R33, RZ, PT ;  /* 0x000000ff2100720c */ /* 0x000fe20003f86270 */
[----:B------:R-:W-:Y:S01]  /*6310*/  @!P0 IMAD.MOV R74, RZ, RZ, -R74 ;  /* 0x000000ffff4a8224 */ /* 0x000fe200078e0a4a */
[----:B------:R-:W-:Y:S01]  /*6320*/  ISETP.GE.AND P6, PT, R35, RZ, PT ;  /* 0x000000ff2300720c */ /* 0x000fe20003fc6270 */
[----:B------:R-:W-:Y:S01]  /*6330*/  IMAD.MOV.U32 R2, RZ, RZ, R6 ;  /* 0x000000ffff027224 */ /* 0x000fe200078e0006 */
[----:B------:R-:W-:Y:S01]  /*6340*/  ISETP.GT.U32.AND P0, PT, R5, R68, PT ;  /* 0x000000440500720c */ /* 0x000fe20003f04070 */
[--C-:B------:R-:W-:Y:S01]  /*6350*/  @!P5 IMAD.IADD R15, R15, 0x1, -R5.reuse ;  /* 0x000000010f0fd824 */ /* 0x100fe200078e0a05 */
[----:B------:R-:W-:Y:S01]  /*6360*/  LOP3.LUT P5, RZ, R125, 0x40, RZ, 0xc0, !PT ;  /* 0x000000407dff7812 */ /* 0x000fe200078ac0ff */
[----:B------:R-:W-:Y:S01]  /*6370*/  @!P2 IMAD.MOV R240, RZ, RZ, -R240 ;  /* 0x000000fffff0a224 */ /* 0x000fe200078e0af0 */
[----:B------:R-:W-:Y:S01]  /*6380*/  ISETP.GT.U32.AND P2, PT, R5, R66, PT ;  /* 0x000000420500720c */ /* 0x000fe20003f44070 */
[--C-:B------:R-:W-:Y:S01]  /*6390*/  @!P3 IMAD.IADD R8, R8, 0x1, -R5.reuse ;  /* 0x000000010808b824 */ /* 0x100fe200078e0a05 */
[----:B------:R-:W-:Y:S01]  /*63a0*/  ISETP.GE.AND P3, PT, R11, RZ, PT ;  /* 0x000000ff0b00720c */ /* 0x000fe20003f66270 */
[----:B------:R-:W-:Y:S01]  /*63b0*/  @!P1 IMAD.MOV R72, RZ, RZ, -R72 ;  /* 0x000000ffff489224 */ /* 0x000fe200078e0a48 */
[C---:B------:R-:W-:Y:S01]  /*63c0*/  ISETP.GT.U32.AND P1, PT, R5.reuse, R242, PT ;  /* 0x000000f20500720c */ /* 0x040fe20003f24070 */
[----:B------:R-:W-:Y:S01]  /*63d0*/  @!P4 IMAD.MOV R2, RZ, RZ, -R2 ;  /* 0x000000ffff02c224 */ /* 0x000fe200078e0a02 */
[C---:B------:R-:W-:Y:S01]  /*63e0*/  ISETP.GT.U32.AND P4, PT, R5.reuse, R244, PT ;  /* 0x000000f40500720c */ /* 0x040fe20003f84070 */
[----:B------:R-:W-:Y:S01]  /*63f0*/  @!P6 IMAD.MOV R70, RZ, RZ, -R70 ;  /* 0x000000ffff46e224 */ /* 0x000fe200078e0a46 */
[C---:B------:R-:W-:Y:S01]  /*6400*/  ISETP.GT.U32.AND P6, PT, R5.reuse, R15, PT ;  /* 0x0000000f0500720c */ /* 0x040fe20003fc4070 */
[--C-:B------:R-:W-:Y:S01]  /*6410*/  @!P0 IMAD.IADD R68, R68, 0x1, -R5.reuse ;  /* 0x0000000144448824 */ /* 0x100fe200078e0a05 */
[----:B------:R-:W-:Y:S01]  /*6420*/  SEL R11, RZ, 0x90, !P5 ;  /* 0x00000090ff0b7807 */ /* 0x000fe20006800000 */
[----:B------:R-:W-:Y:S01]  /*6430*/  IMAD.SHL.U32 R3, R0, 0x2, RZ ;  /* 0x0000000200037824 */ /* 0x000fe200078e00ff */
[----:B------:R-:W-:Y:S01]  /*6440*/  ISETP.GT.U32.AND P5, PT, R5, R17, PT ;  /* 0x000000110500720c */ /* 0x000fe20003fa4070 */
[----:B------:R-:W-:Y:S01]  /*6450*/  IMAD.MOV.U32 R0, RZ, RZ, R8 ;  /* 0x000000ffff007224 */ /* 0x000fe200078e0008 */
[----:B------:R-:W-:Y:S01]  /*6460*/  ISETP.GE.AND P0, PT, R41, RZ, PT ;  /* 0x000000ff2900720c */ /* 0x000fe20003f06270 */
[--C-:B------:R-:W-:Y:S01]  /*6470*/  @!P2 IMAD.IADD R66, R66, 0x1, -R5.reuse ;  /* 0x000000014242a824 */ /* 0x100fe200078e0a05 */
[----:B------:R-:W-:Y:S01]  /*6480*/  ISETP.GE.AND P2, PT, R43, RZ, PT ;  /* 0x000000ff2b00720c */ /* 0x000fe20003f46270 */
[----:B------:R-:W-:Y:S01]  /*6490*/  @!P3 IMAD.MOV R0, RZ, RZ, -R0 ;  /* 0x000000ffff00b224 */ /* 0x000fe200078e0a00 */
[----:B------:R-:W-:Y:S01]  /*64a0*/  ISETP.GE.AND P3, PT, R37, RZ, PT ;  /* 0x000000ff2500720c */ /* 0x000fe20003f66270 */
[--C-:B------:R-:W-:Y:S01]  /*64b0*/  @!P1 IMAD.IADD R242, R242, 0x1, -R5.reuse ;  /* 0x00000001f2f29824 */ /* 0x100fe200078e0a05 */
[----:B------:R-:W-:Y:S01]  /*64c0*/  ISETP.GE.AND P1, PT, R39, RZ, PT ;  /* 0x000000ff2700720c */ /* 0x000fe20003f26270 */
[--C-:B------:R-:W-:Y:S01]  /*64d0*/  @!P4 IMAD.IADD R244, R244, 0x1, -R5.reuse ;  /* 0x00000001f4f4c824 */ /* 0x100fe200078e0a05 */
[----:B------:R-:W-:Y:S01]  /*64e0*/  ISETP.GE.AND P4, PT, R45, RZ, PT ;  /* 0x000000ff2d00720c */ /* 0x000fe20003f86270 */
[--C-:B------:R-:W-:Y:S01]  /*64f0*/  @!P6 IMAD.IADD R15, R15, 0x1, -R5.reuse ;  /* 0x000000010f0fe824 */ /* 0x100fe200078e0a05 */
[----:B------:R-:W-:Y:S01]  /*6500*/  ISETP.GE.AND P6, PT, R21, RZ, PT ;  /* 0x000000ff1500720c */ /* 0x000fe20003fc6270 */
[----:B------:R-:W-:Y:S01]  /*6510*/  IMAD.MOV.U32 R6, RZ, RZ, R66 ;  /* 0x000000ffff067224 */ /* 0x000fe200078e0042 */
[----:B------:R-:W-:Y:S01]  /*6520*/  LOP3.LUT R3, R11, R3, RZ, 0x3c, !PT ;  /* 0x000000030b037212 */ /* 0x000fe200078e3cff */
[----:B------:R-:W-:Y:S01]  /*6530*/  @!P5 IMAD.IADD R17, R17, 0x1, -R5 ;  /* 0x000000011111d824 */ /* 0x000fe200078e0a05 */
[----:B------:R-:W-:Y:S01]  /*6540*/  ISETP.NE.AND P5, PT, R9, RZ, PT ;  /* 0x000000ff0900720c */ /* 0x000fe20003fa5270 */
[----:B------:R-:W-:Y:S01]  /*6550*/  @!P0 IMAD.MOV R6, RZ, RZ, -R6 ;  /* 0x000000ffff068224 */ /* 0x000fe200078e0a06 */
[----:B------:R-:W-:Y:S01]  /*6560*/  LOP3.LUT R11, RZ, R9, RZ, 0x33, !PT ;  /* 0x00000009ff0b7212 */ /* 0x000fe200078e33ff */
[----:B------:R-:W-:-:S02]  /*6570*/  IMAD.MOV.U32 R8, RZ, RZ, R244 ;  /* 0x000000ffff087224 */ /* 0x000fc400078e00f4 */
[----:B------:R-:W-:Y:S01]  /*6580*/  IMAD.MOV.U32 R244, RZ, RZ, R15 ;  /* 0x000000fffff47224 */ /* 0x000fe200078e000f */
[C---:B------:R-:W-:Y:S01]  /*6590*/  SEL R245, R11.reuse, R14, !P5 ;  /* 0x0000000e0bf57207 */ /* 0x040fe20006800000 */
[----:B------:R-:W-:Y:S01]  /*65a0*/  IMAD.MOV.U32 R66, RZ, RZ, R17 ;  /* 0x000000ffff427224 */ /* 0x000fe200078e0011 */
[C---:B------:R-:W-:Y:S01]  /*65b0*/  SEL R247, R11.reuse, R16, !P5 ;  /* 0x000000100bf77207 */ /* 0x040fe20006800000 */
[----:B------:R-:W-:Y:S01]  /*65c0*/  @!P3 IMAD.MOV R242, RZ, RZ, -R242 ;  /* 0x000000fffff2b224 */ /* 0x000fe200078e0af2 */
[C---:B------:R-:W-:Y:S01]  /*65d0*/  SEL R243, R11.reuse, R6, !P5 ;  /* 0x000000060bf37207 */ /* 0x040fe20006800000 */
[----:B------:R-:W-:Y:S01]  /*65e0*/  @!P1 IMAD.MOV R68, RZ, RZ, -R68 ;  /* 0x000000ffff449224 */ /* 0x000fe200078e0a44 */
[C---:B------:R-:W-:Y:S01]  /*65f0*/  LEA R6, P0, R4.reuse, UR6, 0x1 ;  /* 0x0000000604067c11 */ /* 0x040fe2000f8008ff */
[----:B------:R-:W-:Y:S01]  /*6600*/  @!P2 IMAD.MOV R8, RZ, RZ, -R8 ;  /* 0x000000ffff08a224 */ /* 0x000fe200078e0a08 */
[C---:B------:R-:W-:Y:S01]  /*6610*/  SEL R249, R11.reuse, R20, !P5 ;  /* 0x000000140bf97207 */ /* 0x040fe20006800000 */
[----:B------:R-:W-:Y:S01]  /*6620*/  @!P4 IMAD.MOV R244, RZ, RZ, -R244 ;  /* 0x000000fffff4c224 */ /* 0x000fe200078e0af4 */
[C---:B------:R-:W-:Y:S01]  /*6630*/  SEL R182, R11.reuse, R182, !P5 ;  /* 0x000000b60bb67207 */ /* 0x040fe20006800000 */
[----:B------:R-:W-:Y:S01]  /*6640*/  @!P6 IMAD.MOV R66, RZ, RZ, -R66 ;  /* 0x000000ffff42e224 */ /* 0x000fe200078e0a42 */
[----:B------:R-:W-:Y:S01]  /*6650*/  SEL R251, R11, R22, !P5 ;  /* 0x000000160bfb7207 */ /* 0x000fe20006800000 */
[----:B------:R-:W-:Y:S01]  /*6660*/  IMAD R245, R245, UR5, RZ ;  /* 0x00000005f5f57c24 */ /* 0x000fe2000f8e02ff */
[----:B------:R-:W-:Y:S01]  /*6670*/  SEL R17, R11, R236, !P5 ;  /* 0x000000ec0b117207 */ /* 0x000fe20006800000 */
[----:B------:R-:W-:Y:S01]  /*6680*/  IMAD R247, R247, UR5, RZ ;  /* 0x00000005f7f77c24 */ /* 0x000fe2000f8e02ff */
[----:B------:R-:W-:Y:S01]  /*6690*/  LEA.HI.X.SX32 R4, R4, UR7, 0x1, P0 ;  /* 0x0000000704047c11 */ /* 0x000fe200080f0eff */
[----:B------:R-:W-:Y:S01]  /*66a0*/  ULDC.64 UR6, c[0x0][0x218] ;  /* 0x0000860000067ab9 */ /* 0x000fe20000000a00 */
[----:B------:R-:W-:Y:S01]  /*66b0*/  SEL R183, R11, R18, !P5 ;  /* 0x000000120bb77207 */ /* 0x000fe20006800000 */
[----:B------:R-:W-:Y:S01]  /*66c0*/  IMAD R249, R249, UR5, RZ ;  /* 0x00000005f9f97c24 */ /* 0x000fe2000f8e02ff */
[C---:B------:R-:W-:Y:S01]  /*66d0*/  SEL R185, R11.reuse, R24, !P5 ;  /* 0x000000180bb97207 */ /* 0x040fe20006800000 */
[----:B------:R-:W-:Y:S01]  /*66e0*/  IMAD R182, R182, UR5, RZ ;  /* 0x00000005b6b67c24 */ /* 0x000fe2000f8e02ff */
[----:B------:R-:W-:Y:S01]  /*66f0*/  SEL R65, R11, R26, !P5 ;  /* 0x0000001a0b417207 */ /* 0x000fe20006800000 */
        /* <DEDUP_REMOVED lines=35> */
[C---:B------:R-:W-:Y:S01]  /*6930*/  SEL R186, R11.reuse, R186, !P5 ;  /* 0x000000ba0bba7207 */ /* 0x040fe20006800000 */
        /* <DEDUP_REMOVED lines=201> */
[----:B------:R-:W-:Y:S01]  /*75d0*/  LEA R67, P3, R245, UR6, 0x1 ;  /* 0x00000006f5437c11 */ /* 0x000fe2000f8608ff */
[----:B------:R-:W-:Y:S01]  /*75e0*/  IMAD R243, R243, UR5, RZ ;  /* 0x00000005f3f37c24 */ /* 0x000fe2000f8e02ff */
[C---:B------:R-:W-:Y:S01]  /*75f0*/  LEA R66, P1, R247.reuse, UR6, 0x1 ;  /* 0x00000006f7427c11 */ /* 0x040fe2000f8208ff */
[----:B------:R-:W-:Y:S01]  /*7600*/  IMAD R8, R8, UR5, RZ ;  /* 0x0000000508087c24 */ /* 0x000fe2000f8e02ff */
[----:B------:R-:W-:Y:S01]  /*7610*/  LEA R246, P2, R182, UR6, 0x1 ;  /* 0x00000006b6f67c11 */ /* 0x000fe2000f8408ff */
[----:B------:R0:W-:Y:S01]  /*7620*/  STL [R1+0x3e0], R67 ;  /* 0x0003e04301007387 */ /* 0x0001e20000100800 */
[----:B------:R-:W-:Y:S01]  /*7630*/  LEA.HI.X.SX32 R247, R247, UR7, 0x1, P1 ;  /* 0x00000007f7f77c11 */ /* 0x000fe200088f0eff */
[----:B------:R-:W-:Y:S01]  /*7640*/  IMAD R244, R244, UR5, RZ ;  /* 0x00000005f4f47c24 */ /* 0x000fe2000f8e02ff */
[----:B------:R-:W-:Y:S01]  /*7650*/  LEA.HI.X.SX32 R182, R182, UR7, 0x1, P2 ;  /* 0x00000007b6b67c11 */ /* 0x000fe200090f0eff */
[----:B------:R1:W-:Y:S01]  /*7660*/  STL [R1+0x3e4], R66 ;  /* 0x0003e44201007387 */ /* 0x0003e20000100800 */
[----:B------:R-:W-:Y:S01]  /*7670*/  LEA R248, P0, R183, UR6, 0x1 ;  /* 0x00000006b7f87c11 */ /* 0x000fe2000f8008ff */
[----:B------:R-:W-:Y:S01]  /*7680*/  IMAD R11, R11, UR5, RZ ;  /* 0x000000050b0b7c24 */ /* 0x000fe2000f8e02ff */
[----:B------:R-:W-:Y:S01]  /*7690*/  LEA R250, P5, R184, UR6, 0x1 ;  /* 0x00000006b8fa7c11 */ /* 0x000fe2000f8a08ff */
[----:B------:R-:W-:Y:S01]  /*76a0*/  IMAD R12, R12, UR5, RZ ;  /* 0x000000050c0c7c24 */ /* 0x000fe2000f8e02ff */
[----:B------:R-:W-:Y:S01]  /*76b0*/  LEA.HI.X.SX32 R183, R183, UR7, 0x1, P0 ;  /* 0x00000007b7b77c11 */ /* 0x000fe200080f0eff */
[----:B------:R-:W-:Y:S01]  /*76c0*/  UMOV UR5, URZ ;  /* 0x0000003f00057c82 */ /* 0x000fe20008000000 */
[----:B0-----:R-:W-:Y:S01]  /*76d0*/  LEA R67, P6, R249, UR6, 0x1 ;  /* 0x00000006f9437c11 */ /* 0x001fe2000f8c08ff */
[----:B------:R-:W-:Y:S01]  /*76e0*/  UIADD3.X UR11, UR5, -0x7fffffe0, URZ, UP0, !UPT ;  /* 0x80000020050b7890 */ /* 0x000fe200087fe43f */
[----:B------:R-:W-:-:S02]  /*76f0*/  LEA.HI.X.SX32 R184, R184, UR7, 0x1, P5 ;  /* 0x00000007b8b87c11 */ /* 0x000fc4000a8f0eff */
[----:B------:R-:W-:Y:S02]  /*7700*/  CS2R R68, SRZ ;  /* 0x0000000000447805 */ /* 0x000fe4000001ff00 */
[----:B-1----:R-:W-:Y:S01]  /*7710*/  LEA R66, P4, R251, UR6, 0x1 ;  /* 0x00000006fb427c11 */ /* 0x002fe2000f8808ff */
[----:B------:R0:W-:Y:S01]  /*7720*/  STL [R1+0x3e8], R67 ;  /* 0x0003e84301007387 */ /* 0x0001e20000100800 */
[----:B------:R-:W-:Y:S02]  /*7730*/  LEA.HI.X.SX32 R249, R249, UR7, 0x1, P6 ;  /* 0x00000007f9f97c11 */ /* 0x000fe4000b0f0eff */
[----:B------:R-:W-:Y:S02]  /*7740*/  CS2R R70, SRZ ;  /* 0x0000000000467805 */ /* 0x000fe4000001ff00 */
[----:B------:R-:W-:Y:S01]  /*7750*/  LEA.HI.X.SX32 R245, R245, UR7, 0x1, P3 ;  /* 0x00000007f5f57c11 */ /* 0x000fe200098f0eff */
[----:B------:R1:W-:Y:S01]  /*7760*/  STL [R1+0x3ec], R66 ;  /* 0x0003ec4201007387 */ /* 0x0003e20000100800 */
[----:B------:R-:W-:-:S02]  /*7770*/  LEA.HI.X.SX32 R251, R251, UR7, 0x1, P4 ;  /* 0x00000007fbfb7c11 */ /* 0x000fc4000a0f0eff */
[----:B------:R-:W-:Y:S02]  /*7780*/  CS2R R72, SRZ ;  /* 0x0000000000487805 */ /* 0x000fe4000001ff00 */
[----:B------:R-:W-:Y:S02]  /*7790*/  LEA R252, P3, R185, UR6, 0x1 ;  /* 0x00000006b9fc7c11 */ /* 0x000fe4000f8608ff */
[----:B------:R-:W-:Y:S02]  /*77a0*/  CS2R R74, SRZ ;  /* 0x00000000004a7805 */ /* 0x000fe4000001ff00 */
[----:B------:R-:W-:Y:S02]  /*77b0*/  CS2R R76, SRZ ;  /* 0x00000000004c7805 */ /* 0x000fe4000001ff00 */
[----:B0-----:R-:W-:Y:S02]  /*77c0*/  LEA R67, P2, R65, UR6, 0x1 ;  /* 0x0000000641437c11 */ /* 0x001fe4000f8408ff */
[----:B------:R-:W-:-:S02]  /*77d0*/  CS2R R78, SRZ ;  /* 0x00000000004e7805 */ /* 0x000fc4000001ff00 */
[----:B------:R-:W-:Y:S02]  /*77e0*/  LEA.HI.X.SX32 R185, R185, UR7, 0x1, P3 ;  /* 0x00000007b9b97c11 */ /* 0x000fe400098f0eff */
[----:B------:R-:W-:Y:S02]  /*77f0*/  CS2R R80, SRZ ;  /* 0x0000000000507805 */ /* 0x000fe4000001ff00 */
[C---:B-1----:R-:W-:Y:S01]  /*7800*/  LEA R66, P1, R186.reuse, UR6, 0x1 ;  /* 0x00000006ba427c11 */ /* 0x042fe2000f8208ff */
[----:B------:R0:W-:Y:S01]  /*7810*/  STL [R1+0x3f0], R67 ;  /* 0x0003f04301007387 */ /* 0x0001e20000100800 */
[----:B------:R-:W-:Y:S02]  /*7820*/  CS2R R82, SRZ ;  /* 0x0000000000527805 */ /* 0x000fe4000001ff00 */
[----:B------:R-:W-:Y:S02]  /*7830*/  CS2R R84, SRZ ;  /* 0x0000000000547805 */ /* 0x000fe4000001ff00 */
[----:B------:R-:W-:Y:S01]  /*7840*/  LEA.HI.X.SX32 R186, R186, UR7, 0x1, P1 ;  /* 0x00000007baba7c11 */ /* 0x000fe200088f0eff */
[----:B------:R1:W-:Y:S01]  /*7850*/  STL [R1+0x204], R66 ;  /* 0x0002044201007387 */ /* 0x0003e20000100800 */
[----:B------:R-:W-:-:S02]  /*7860*/  CS2R R86, SRZ ;  /* 0x0000000000567805 */ /* 0x000fc4000001ff00 */
[----:B------:R-:W-:Y:S02]  /*7870*/  CS2R R88, SRZ ;  /* 0x0000000000587805 */ /* 0x000fe4000001ff00 */
[----:B------:R-:W-:Y:S02]  /*7880*/  CS2R R90, SRZ ;  /* 0x00000000005a7805 */ /* 0x000fe4000001ff00 */
[----:B------:R-:W-:Y:S02]  /*7890*/  CS2R R92, SRZ ;  /* 0x00000000005c7805 */ /* 0x000fe4000001ff00 */
[----:B------:R-:W-:Y:S02]  /*78a0*/  CS2R R94, SRZ ;  /* 0x00000000005e7805 */ /* 0x000fe4000001ff00 */
[----:B0-----:R-:W-:Y:S02]  /*78b0*/  LEA R67, P0, R64, UR6, 0x1 ;  /* 0x0000000640437c11 */ /* 0x001fe4000f8008ff */
[----:B------:R-:W-:-:S02]  /*78c0*/  CS2R R96, SRZ ;  /* 0x0000000000607805 */ /* 0x000fc4000001ff00 */
[----:B------:R-:W-:Y:S02]  /*78d0*/  CS2R R98, SRZ ;  /* 0x0000000000627805 */ /* 0x000fe4000001ff00 */
        /* <DEDUP_REMOVED lines=31> */
[----:B-1----:R-:W-:Y:S01]  /*7ad0*/  LEA.HI.X.SX32 R66, R65, UR7, 0x1, P2 ;  /* 0x0000000741427c11 */ /* 0x002fe200090f0eff */
[----:B------:R-:W-:Y:S01]  /*7ae0*/  STL [R1+0x3fc], R67 ;  /* 0x0003fc4301007387 */ /* 0x000fe20000100800 */
[C---:B------:R-:W-:Y:S02]  /*7af0*/  LEA R65, P2, R189.reuse, UR6, 0x1 ;  /* 0x00000006bd417c11 */ /* 0x040fe4000f8408ff */
[----:B------:R-:W-:Y:S02]  /*7b00*/  CS2R R144, SRZ ;  /* 0x0000000000907805 */ /* 0x000fe4000001ff00 */
[----:B------:R-:W-:Y:S01]  /*7b10*/  CS2R R146, SRZ ;  /* 0x0000000000927805 */ /* 0x000fe2000001ff00 */
[----:B------:R0:W-:Y:S01]  /*7b20*/  STL [R1+0x200], R66 ;  /* 0x0002004201007387 */ /* 0x0001e20000100800 */
[----:B------:R-:W-:-:S02]  /*7b30*/  LEA.HI.X.SX32 R189, R189, UR7, 0x1, P2 ;  /* 0x00000007bdbd7c11 */ /* 0x000fc400090f0eff */
[----:B------:R-:W-:Y:S02]  /*7b40*/  CS2R R148, SRZ ;  /* 0x0000000000947805 */ /* 0x000fe4000001ff00 */
[----:B------:R-:W-:Y:S01]  /*7b50*/  CS2R R150, SRZ ;  /* 0x0000000000967805 */ /* 0x000fe2000001ff00 */
[----:B------:R1:W-:Y:S01]  /*7b60*/  STL [R1+0x21c], R65 ;  /* 0x00021c4101007387 */ /* 0x0003e20000100800 */
[----:B------:R-:W-:Y:S02]  /*7b70*/  UIADD3.64 UR8, UR4, UR8, URZ ;  /* 0x0000000804087297 */ /* 0x000fe4000fffe03f */
[----:B------:R-:W-:Y:S01]  /*7b80*/  UIADD3.64 UR14, UR10, 0x3fe, URZ ;  /* 0x000003fe0a0e7897 */ /* 0x000fe2000fffe03f */
[----:B0-----:R-:W-:Y:S02]  /*7b90*/  LEA R66, P1, R61, UR6, 0x1 ;  /* 0x000000063d427c11 */ /* 0x001fe4000f8208ff */
[----:B-1----:R-:W-:-:S03]  /*7ba0*/  LEA.HI.X.SX32 R65, R64, UR7, 0x1, P0 ;  /* 0x0000000740417c11 */ /* 0x002fc600080f0eff */
[----:B------:R0:W-:Y:S01]  /*7bb0*/  STL [R1+0x400], R66 ;  /* 0x0004004201007387 */ /* 0x0001e20000100800 */
[----:B------:R-:W-:-:S03]  /*7bc0*/  LEA R64, P0, R190, UR6, 0x1 ;  /* 0x00000006be407c11 */ /* 0x000fc6000f8008ff */
[----:B------:R1:W-:Y:S01]  /*7bd0*/  STL [R1+0x208], R65 ;  /* 0x0002084101007387 */ /* 0x0003e20000100800 */
[----:B------:R-:W-:-:S03]  /*7be0*/  LEA.HI.X.SX32 R190, R190, UR7, 0x1, P0 ;  /* 0x00000007bebe7c11 */ /* 0x000fc600080f0eff */
[----:B------:R2:W-:Y:S01]  /*7bf0*/  STL [R1+0x224], R64 ;  /* 0x0002244001007387 */ /* 0x0005e20000100800 */
[----:B0-----:R-:W-:Y:S02]  /*7c00*/  CS2R R66, SRZ ;  /* 0x0000000000427805 */ /* 0x001fe4000001ff00 */
[----:B-1----:R-:W-:Y:S02]  /*7c10*/  LEA R65, P6, R60, UR6, 0x1 ;  /* 0x000000063c417c11 */ /* 0x002fe4000f8c08ff */
[----:B--2---:R-:W-:-:S03]  /*7c20*/  LEA.HI.X.SX32 R64, R63, UR7, 0x1, P5 ;  /* 0x000000073f407c11 */ /* 0x004fc6000a8f0eff */
[----:B------:R-:W-:Y:S01]  /*7c30*/  STL [R1+0x404], R65 ;  /* 0x0004044101007387 */ /* 0x000fe20000100800 */
[----:B------:R-:W-:-:S03]  /*7c40*/  LEA R63, P5, R191, UR6, 0x1 ;  /* 0x00000006bf3f7c11 */ /* 0x000fc6000f8a08ff */
[----:B------:R0:W-:Y:S01]  /*7c50*/  STL [R1+0x210], R64 ;  /* 0x0002104001007387 */ /* 0x0001e20000100800 */
[----:B------:R-:W-:-:S03]  /*7c60*/  LEA.HI.X.SX32 R191, R191, UR7, 0x1, P5 ;  /* 0x00000007bfbf7c11 */ /* 0x000fc6000a8f0eff */
[----:B------:R1:W-:Y:S01]  /*7c70*/  STL [R1+0x22c], R63 ;  /* 0x00022c3f01007387 */ /* 0x0003e20000100800 */
        /* <DEDUP_REMOVED lines=12> */
[----:B------:R0:W-:Y:S04]  /*7d40*/  STL [R1+0x220], R62 ;  /* 0x0002203e01007387 */ /* 0x0001e80000100800 */
[----:B------:R1:W-:Y:S01]  /*7d50*/  STL [R1+0x410], R61 ;  /* 0x0004103d01007387 */ /* 0x0003e20000100800 */
[----:B0-----:R-:W-:Y:S02]  /*7d60*/  LEA R62, P0, R193, UR6, 0x1 ;  /* 0x00000006c13e7c11 */ /* 0x001fe4000f8008ff */
[----:B-1----:R-:W-:-:S03]  /*7d70*/  LEA.HI.X.SX32 R61, R60, UR7, 0x1, P6 ;  /* 0x000000073c3d7c11 */ /* 0x002fc6000b0f0eff */
[----:B------:R0:W-:Y:S01]  /*7d80*/  STL [R1+0x240], R62 ;  /* 0x0002403e01007387 */ /* 0x0001e20000100800 */
[----:B------:R-:W-:Y:S02]  /*7d90*/  LEA R60, P6, R56, UR6, 0x1 ;  /* 0x00000006383c7c11 */ /* 0x000fe4000f8c08ff */
[----:B------:R-:W-:Y:S01]  /*7da0*/  LEA.HI.X.SX32 R193, R193, UR7, 0x1, P0 ;  /* 0x00000007c1c17c11 */ /* 0x000fe200080f0eff */
[----:B------:R1:W-:Y:S04]  /*7db0*/  STL [R1+0x228], R61 ;  /* 0x0002283d01007387 */ /* 0x0003e80000100800 */
[----:B------:R2:W-:Y:S01]  /*7dc0*/  STL [R1+0x414], R60 ;  /* 0x0004143c01007387 */ /* 0x0005e20000100800 */
[----:B0-----:R-:W-:Y:S02]  /*7dd0*/  CS2R R62, SRZ ;  /* 0x00000000003e7805 */ /* 0x001fe4000001ff00 */
[----:B-1----:R-:W-:-:S02]  /*7de0*/  LEA R61, P5, R194, UR6, 0x1 ;  /* 0x00000006c23d7c11 */ /* 0x002fc4000f8a08ff */
[----:B--2---:R-:W-:-:S03]  /*7df0*/  LEA.HI.X.SX32 R60, R59, UR7, 0x1, P4 ;  /* 0x000000073b3c7c11 */ /* 0x004fc6000a0f0eff */
[----:B------:R0:W-:Y:S01]  /*7e00*/  STL [R1+0x248], R61 ;  /* 0x0002483d01007387 */ /* 0x0001e20000100800 */
[----:B------:R-:W-:Y:S02]  /*7e10*/  LEA R59, P4, R55, UR6, 0x1 ;  /* 0x00000006373b7c11 */ /* 0x000fe4000f8808ff */
[----:B------:R-:W-:Y:S01]  /*7e20*/  LEA.HI.X.SX32 R194, R194, UR7, 0x1, P5 ;  /* 0x00000007c2c27c11 */ /* 0x000fe2000a8f0eff */
[----:B------:R1:W-:Y:S04]  /*7e30*/  STL [R1+0x230], R60 ;  /* 0x0002303c01007387 */ /* 0x0003e80000100800 */
[----:B------:R2:W-:Y:S01]  /*7e40*/  STL [R1+0x418], R59 ;  /* 0x0004183b01007387 */ /* 0x0005e20000100800 */
[----:B0-----:R-:W-:Y:S02]  /*7e50*/  LEA R61, P3, R195, UR6, 0x1 ;  /* 0x00000006c33d7c11 */ /* 0x001fe4000f8608ff */
[----:B-1----:R-:W-:-:S03]  /*7e60*/  LEA.HI.X.SX32 R60, R58, UR7, 0x1, P2 ;  /* 0x000000073a3c7c11 */ /* 0x002fc600090f0eff */
[----:B------:R-:W-:Y:S01]  /*7e70*/  STL [R1+0x250], R61 ;  /* 0x0002503d01007387 */ /* 0x000fe20000100800 */
[----:B------:R-:W-:Y:S02]  /*7e80*/  LEA.HI.X.SX32 R58, R57, UR7, 0x1, P1 ;  /* 0x00000007393a7c11 */ /* 0x000fe400088f0eff */
[----:B--2---:R-:W-:Y:S01]  /*7e90*/  LEA R59, P2, R54, UR6, 0x1 ;  /* 0x00000006363b7c11 */ /* 0x004fe2000f8408ff */
[----:B------:R0:W-:Y:S01]  /*7ea0*/  STL [R1+0x238], R60 ;  /* 0x0002383c01007387 */ /* 0x0001e20000100800 */
[C---:B------:R-:W-:Y:S02]  /*7eb0*/  LEA R57, P1, R196.reuse, UR6, 0x1 ;  /* 0x00000006c4397c11 */ /* 0x040fe4000f8208ff */
[----:B------:R-:W-:Y:S01]  /*7ec0*/  LEA.HI.X.SX32 R195, R195, UR7, 0x1, P3 ;  /* 0x00000007c3c37c11 */ /* 0x000fe200098f0eff */
[----:B------:R-:W-:Y:S01]  /*7ed0*/  STL [R1+0x41c], R59 ;  /* 0x00041c3b01007387 */ /* 0x000fe20000100800 */
[----:B------:R-:W-:-:S03]  /*7ee0*/  LEA.HI.X.SX32 R196, R196, UR7, 0x1, P1 ;  /* 0x00000007c4c47c11 */ /* 0x000fc600088f0eff */
[----:B------:R1:W-:Y:S01]  /*7ef0*/  STL [R1+0x23c], R58 ;  /* 0x00023c3a01007387 */ /* 0x0003e20000100800 */
[----:B0-----:R-:W-:-:S03]  /*7f00*/  CS2R R60, SRZ ;  /* 0x00000000003c7805 */ /* 0x001fc6000001ff00 */
[----:B------:R0:W-:Y:S01]  /*7f10*/  STL [R1+0x258], R57 ;  /* 0x0002583901007387 */ /* 0x0001e20000100800 */
[----:B-1----:R-:W-:Y:S02]  /*7f20*/  LEA R58, P0, R53, UR6, 0x1 ;  /* 0x00000006353a7c11 */ /* 0x002fe4000f8008ff */
[----:B0-----:R-:W-:-:S03]  /*7f30*/  LEA.HI.X.SX32 R57, R56, UR7, 0x1, P6 ;  /* 0x0000000738397c11 */ /* 0x001fc6000b0f0eff */
        /* <DEDUP_REMOVED lines=121> */
[C---:B------:R-:W-:Y:S02]  /*86d0*/  LEA R40, P2, R214.reuse, UR6, 0x1 ;  /* 0x00000006d6287c11 */ /* 0x040fe4000f8408ff */
[----:B------:R-:W-:Y:S01]  /*86e0*/  LEA.HI.X.SX32 R213, R213, UR7, 0x1, P3 ;  /* 0x00000007d5d57c11 */ /* 0x000fe200098f0eff */
        /* <DEDUP_REMOVED lines=20> */
[----:B--2---:R-:W-:-:S03]  /*8830*/  LEA R38, P3, R217, UR6, 0x1 ;  /* 0x00000006d9267c11 */ /* 0x004fc6000f8608ff */
[----:B------:R0:W-:Y:S01]  /*8840*/  STL [R1+0x468], R39 ;  /* 0x0004682701007387 */ /* 0x0001e20000100800 */
[----:B------:R-:W-:-:S03]  /*8850*/  LEA.HI.X.SX32 R217, R217, UR7, 0x1, P3 ;  /* 0x00000007d9d97c11 */ /* 0x000fc600098f0eff */
[----:B------:R1:W-:Y:S01]  /*8860*/  STL [R1+0x2f8], R38 ;  /* 0x0002f82601007387 */ /* 0x0003e20000100800 */
[----:B0-----:R-:W-:Y:S02]  /*8870*/  LEA R39, P2, R34, UR6, 0x1 ;  /* 0x0000000622277c11 */ /* 0x001fe4000f8408ff */
[----:B-1----:R-:W-:-:S03]  /*8880*/  LEA.HI.X.SX32 R38, R37, UR7, 0x1, P1 ;  /* 0x0000000725267c11 */ /* 0x002fc600088f0eff */
        /* <DEDUP_REMOVED lines=129> */
[----:B0-----:R-:W-:Y:S02]  /*90a0*/  LOP3.LUT R22, R125, 0x1f, RZ, 0xc0, !PT ;  /* 0x0000001f7d167812 */ /* 0x001fe400078ec0ff */
[----:B------:R-:W-:Y:S02]  /*90b0*/  CS2R R124, SRZ ;  /* 0x00000000007c7805 */ /* 0x000fe4000001ff00 */
[----:B-1----:R-:W-:Y:S02]  /*90c0*/  LEA R21, P2, R16, UR6, 0x1 ;  /* 0x0000000610157c11 */ /* 0x002fe4000f8408ff */
[----:B--2---:R-:W-:-:S03]  /*90d0*/  LEA.HI.X.SX32 R20, R19, UR7, 0x1, P1 ;  /* 0x0000000713147c11 */ /* 0x004fc600088f0eff */
[----:B------:R0:W-:Y:S01]  /*90e0*/  STL [R1+0x4b4], R21 ;  /* 0x0004b41501007387 */ /* 0x0001e20000100800 */
[----:B------:R-:W-:-:S03]  /*90f0*/  LEA R19, P1, R235, UR6, 0x1 ;  /* 0x00000006eb137c11 */ /* 0x000fc6000f8208ff */
[----:B------:R1:W-:Y:S01]  /*9100*/  STL [R1+0x370], R20 ;  /* 0x0003701401007387 */ /* 0x0003e20000100800 */
[----:B------:R-:W-:-:S03]  /*9110*/  LEA.HI.X.SX32 R235, R235, UR7, 0x1, P1 ;  /* 0x00000007ebeb7c11 */ /* 0x000fc600088f0eff */
[----:B------:R2:W-:Y:S01]  /*9120*/  STL [R1+0x38c], R19 ;  /* 0x00038c1301007387 */ /* 0x0005e20000100800 */
[----:B0-----:R-:W-:Y:S02]  /*9130*/  LOP3.LUT R21, R181, 0x1e, RZ, 0xfc, !PT ;  /* 0x0000001eb5157812 */ /* 0x001fe400078efcff */
        /* <DEDUP_REMOVED lines=40> */
[----:B-1----:R-:W-:-:S03]  /*93c0*/  LEA R15, P4, R2, UR6, 0x1 ;  /* 0x00000006020f7c11 */ /* 0x002fc6000f8808ff */
[----:B------:R-:W-:Y:S01]  /*93d0*/  IMAD R16, R16, UR13, RZ ;  /* 0x0000000d10107c24 */ /* 0x000fe2000f8e02ff */
[----:B--2---:R-:W-:Y:S01]  /*93e0*/  LEA.HI.X.SX32 R14, R13, UR7, 0x1, P3 ;  /* 0x000000070d0e7c11 */ /* 0x004fe200098f0eff */
        /* <DEDUP_REMOVED lines=8> */
[----:B------:R-:W-:Y:S01]  /*9470*/  ULDC UR17, c[0x0][0x230] ;  /* 0x00008c0000117ab9 */ /* 0x000fe20000000800 */
[----:B--2---:R-:W-:Y:S01]  /*9480*/  LEA.HI.X.SX32 R13, R9, UR7, 0x1, P1 ;  /* 0x00000007090d7c11 */ /* 0x004fe200088f0eff */
        /* <DEDUP_REMOVED lines=16> */
[----:B------:R-:W-:Y:S01]  /*9590*/  UMOV UR21, 0x40000040 ;  /* 0x4000004000157882 */ /* 0x000fe20000000000 */
        /* <DEDUP_REMOVED lines=11> */
[----:B------:R1:W-:Y:S04]  /*9650*/  STL [R1+0x3c0], R2 ;  /* 0x0003c00201007387 */ /* 0x0003e80000100800 */
[----:B------:R2:W-:Y:S01]  /*9660*/  STL [R1+0x4e0], R0 ;  /* 0x0004e00001007387 */ /* 0x0005e20000100800 */
[----:B0-----:R-:W-:Y:S02]  /*9670*/  LOP3.LUT R7, R181, 0x2, RZ, 0xfc, !PT ;  /* 0x00000002b5077812 */ /* 0x001fe400078efcff */
[----:B-1----:R-:W-:Y:S02]  /*9680*/  LEA.HI.X.SX32 R2, R5, UR7, 0x1, P0 ;  /* 0x0000000705027c11 */ /* 0x002fe400080f0eff */
[----:B------:R-:W0:Y:S01]  /*9690*/  LDC R5, c[0x0][0x238] ;  /* 0x00008e00ff057b82 */ /* 0x000e220000000800 */
[----:B--2---:R-:W-:-:S02]  /*96a0*/  LEA.HI.X.SX32 R0, R8, UR7, 0x1, P5 ;  /* 0x0000000708007c11 */ /* 0x004fc4000a8f0eff */
[----:B------:R1:W-:Y:S01]  /*96b0*/  STL [R1+0x3c8], R2 ;  /* 0x0003c80201007387 */ /* 0x0003e20000100800 */
[----:B------:R-:W-:-:S03]  /*96c0*/  LOP3.LUT R8, R181, 0x4, RZ, 0xfc, !PT ;  /* 0x00000004b5087812 */ /* 0x000fc600078efcff */
[----:B------:R2:W-:Y:S01]  /*96d0*/  STL [R1+0x3d0], R0 ;  /* 0x0003d00001007387 */ /* 0x0005e20000100800 */
[----:B-1----:R-:W-:Y:S02]  /*96e0*/  LEA.HI.X.SX32 R2, R11, UR7, 0x1, P3 ;  /* 0x000000070b027c11 */ /* 0x002fe400098f0eff */
[C---:B------:R-:W-:Y:S02]  /*96f0*/  LOP3.LUT R11, R181.reuse, 0x8, RZ, 0xfc, !PT ;  /* 0x00000008b50b7812 */ /* 0x040fe400078efcff */
[----:B--2---:R-:W-:Y:S01]  /*9700*/  LEA.HI.X.SX32 R0, R12, UR7, 0x1, P2 ;  /* 0x000000070c007c11 */ /* 0x004fe200090f0eff */
[----:B------:R1:W-:Y:S01]  /*9710*/  STL [R1+0x3d8], R2 ;  /* 0x0003d80201007387 */ /* 0x0003e20000100800 */
[C---:B------:R-:W-:Y:S01]  /*9720*/  LOP3.LUT R12, R181.reuse, 0xa, RZ, 0xfc, !PT ;  /* 0x0000000ab50c7812 */ /* 0x040fe200078efcff */
[----:B------:R-:W-:Y:S02]  /*9730*/  UIADD3.64 UR6, UR10, 0x400, URZ ;  /* 0x000004000a067897 */ /* 0x000fe4000fffe03f */
[----:B------:R2:W-:Y:S01]  /*9740*/  STL [R1+0x3dc], R0 ;  /* 0x0003dc0001007387 */ /* 0x0005e20000100800 */
[----:B0-----:R-:W-:-:S03]  /*9750*/  IMAD R23, R181, R5, RZ ;  /* 0x00000005b5177224 */ /* 0x001fc600078e02ff */
[----:B------:R0:W-:Y:S01]  /*9760*/  STL [R1], RZ ;  /* 0x000000ff01007387 */ /* 0x0001e20000100800 */
[----:B------:R-:W-:Y:S01]  /*9770*/  IMAD R12, R12, UR23, RZ ;  /* 0x000000170c0c7c24 */ /* 0x000fe2000f8e02ff */
[----:B-1----:R-:W1:Y:S02]  /*9780*/  LDC R2, c[0x0][0x23c] ;  /* 0x00008f00ff027b82 */ /* 0x002e640000000800 */
[----:B------:R0:W-:Y:S01]  /*9790*/  STL [R1+0x4], RZ ;  /* 0x000004ff01007387 */ /* 0x0001e20000100800 */
[----:B--2---:R-:W-:-:S03]  /*97a0*/  LOP3.LUT R0, R181, 0x18, RZ, 0xfc, !PT ;  /* 0x00000018b5007812 */ /* 0x004fc600078efcff */
[----:B------:R0:W-:Y:S04]  /*97b0*/  STL [R1+0x8], RZ ;  /* 0x000008ff01007387 */ /* 0x0001e80000100800 */
[----:B------:R0:W-:Y:S04]  /*97c0*/  STL [R1+0xc], RZ ;  /* 0x00000cff01007387 */ /* 0x0001e80000100800 */
[----:B------:R0:W-:Y:S04]  /*97d0*/  STL [R1+0x10], RZ ;  /* 0x000010ff01007387 */ /* 0x0001e80000100800 */
[----:B------:R0:W-:Y:S04]  /*97e0*/  STL [R1+0x14], RZ ;  /* 0x000014ff01007387 */ /* 0x0001e80000100800 */
[----:B------:R0:W-:Y:S01]  /*97f0*/  STL [R1+0x18], RZ ;  /* 0x000018ff01007387 */ /* 0x0001e20000100800 */
[----:B-1----:R-:W-:-:S03]  /*9800*/  IMAD.SHL.U32 R179, R2, 0x20, RZ ;  /* 0x0000002002b37824 */ /* 0x002fc600078e00ff */
[----:B------:R0:W-:Y:S01]  /*9810*/  STL [R1+0x1c], RZ ;  /* 0x00001cff01007387 */ /* 0x0001e20000100800 */
[----:B------:R-:W-:Y:S02]  /*9820*/  IMAD R2, R22, R2, RZ ;  /* 0x0000000216027224 */ /* 0x000fe400078e02ff */
[-C--:B------:R-:W-:Y:S01]  /*9830*/  IMAD R22, R21, R5.reuse, RZ ;  /* 0x0000000515167224 */ /* 0x080fe200078e02ff */
[----:B------:R0:W-:Y:S01]  /*9840*/  STL [R1+0x20], RZ ;  /* 0x000020ff01007387 */ /* 0x0001e20000100800 */
[-C--:B------:R-:W-:Y:S02]  /*9850*/  IMAD R21, R20, R5.reuse, RZ ;  /* 0x0000000514157224 */ /* 0x080fe400078e02ff */
[-C--:B------:R-:W-:Y:S01]  /*9860*/  IMAD R20, R19, R5.reuse, RZ ;  /* 0x0000000513147224 */ /* 0x080fe200078e02ff */
[----:B------:R0:W-:Y:S01]  /*9870*/  STL [R1+0x24], RZ ;  /* 0x000024ff01007387 */ /* 0x0001e20000100800 */
[-C--:B------:R-:W-:Y:S01]  /*9880*/  IMAD R19, R0, R5.reuse, RZ ;  /* 0x0000000500137224 */ /* 0x080fe200078e02ff */
[----:B------:R-:W-:Y:S01]  /*9890*/  SHF.R.S32.HI R0, RZ, 0x1f, R2 ;  /* 0x0000001fff007819 */ /* 0x000fe20000011402 */
[----:B------:R-:W-:Y:S01]  /*98a0*/  IMAD R5, R18, R5, RZ ;  /* 0x0000000512057224 */ /* 0x000fe200078e02ff */
[----:B------:R0:W-:Y:S01]  /*98b0*/  STL [R1+0x28], RZ ;  /* 0x000028ff01007387 */ /* 0x0001e20000100800 */
[----:B------:R-:W-:Y:S01]  /*98c0*/  IMAD R5, R17, UR12, RZ ;  /* 0x0000000c11057c24 */ /* 0x000fe2000f8e02ff */
[----:B------:R-:W-:Y:S01]  /*98d0*/  SHF.L.U64.HI R0, R2, 0x1, R0 ;  /* 0x0000000102007819 */ /* 0x000fe20000010200 */
[----:B------:R-:W-:Y:S01]  /*98e0*/  IMAD R5, R14, UR20, RZ ;  /* 0x000000140e057c24 */ /* 0x000fe2000f8e02ff */
[----:B------:R0:W-:Y:S01]  /*98f0*/  STL [R1+0x2c], RZ ;  /* 0x00002cff01007387 */ /* 0x0001e20000100800 */
[----:B------:R-:W-:Y:S01]  /*9900*/  IMAD R5, R11, UR24, RZ ;  /* 0x000000180b057c24 */ /* 0x000fe2000f8e02ff */
[----:B------:R-:W-:Y:S01]  /*9910*/  UMOV UR20, UR4 ;  /* 0x0000000400147c82 */ /* 0x000fe20008000000 */
[----:B------:R-:W-:Y:S01]  /*9920*/  IMAD R11, R9, UR25, RZ ;  /* 0x00000019090b7c24 */ /* 0x000fe2000f8e02ff */
[----:B------:R0:W-:Y:S01]  /*9930*/  STL [R1+0x30], RZ ;  /* 0x000030ff01007387 */ /* 0x0001e20000100800 */
[----:B------:R-:W-:Y:S01]  /*9940*/  IMAD R9, R8, UR26, RZ ;  /* 0x0000001a08097c24 */ /* 0x000fe2000f8e02ff */
[----:B------:R-:W-:Y:S01]  /*9950*/  LOP3.LUT R8, R3, 0x20, RZ, 0x3c, !PT ;  /* 0x0000002003087812 */ /* 0x000fe200078e3cff */
[----:B------:R-:W-:Y:S01]  /*9960*/  IMAD R5, R7, UR27, RZ ;  /* 0x0000001b07057c24 */ /* 0x000fe2000f8e02ff */
[----:B------:R0:W-:Y:S01]  /*9970*/  STL [R1+0x34], RZ ;  /* 0x000034ff01007387 */ /* 0x0001e20000100800 */
[----:B------:R-:W-:Y:S01]  /*9980*/  IMAD.SHL.U32 R2, R2, 0x2, RZ ;  /* 0x0000000202027824 */ /* 0x000fe200078e00ff */
[----:B------:R-:W-:-:S02]  /*9990*/  LOP3.LUT R7, R3, 0x40, RZ, 0x3c, !PT ;  /* 0x0000004003077812 */ /* 0x000fc400078e3cff */
[----:B------:R0:W-:Y:S01]  /*99a0*/  STL [R1+0x38], RZ ;  /* 0x000038ff01007387 */ /* 0x0001e20000100800 */
[----:B------:R-:W-:-:S03]  /*99b0*/  LOP3.LUT R5, R3, 0x60, RZ, 0x3c, !PT ;  /* 0x0000006003057812 */ /* 0x000fc600078e3cff */
[----:B------:R0:W-:Y:S04]  /*99c0*/  STL [R1+0x3c], RZ ;  /* 0x00003cff01007387 */ /* 0x0001e80000100800 */
        /* <DEDUP_REMOVED lines=112> */
[----:B------:R0:W-:Y:S04]  /*a0d0*/  STL [R1+0x56c], R23 ;  /* 0x00056c1701007387 */ /* 0x0001e80000100800 */
[----:B------:R0:W-:Y:S04]  /*a0e0*/  STL [R1+0x560], R20 ;  /* 0x0005601401007387 */ /* 0x0001e80000100800 */
[----:B------:R0:W-:Y:S02]  /*a0f0*/  STL [R1+0x55c], R19 ;  /* 0x00055c1301007387 */ /* 0x0001e40000100800 */
.L_x_1:
[----:B------:R-:W2:Y:S04]  /*a100*/  LDL R7, [R1+0x56c] ;  /* 0x00056c0001077983 */ /* 0x000ea80000100800 */
[----:B------:R-:W3:Y:S01]  /*a110*/  LDL R179, [R1+0x560] ;  /* 0x0005600001b37983 */ /* 0x000ee20000100800 */
[----:B------:R-:W-:Y:S01]  /*a120*/  ISETP.GE.AND P0, PT, R181, UR17, PT ;  /* 0x00000011b5007c0c */ /* 0x000fe2000bf06270 */
[----:B------:R-:W-:Y:S01]  /*a130*/  IMAD.MOV.U32 R5, RZ, RZ, R4 ;  /* 0x000000ffff057224 */ /* 0x000fe200078e0004 */
[----:B------:R-:W-:Y:S01]  /*a140*/  PRMT R17, RZ, 0x7610, R17 ;  /* 0x00007610ff117816 */ /* 0x000fe20000000011 */
[----:B------:R1:W-:Y:S01]  /*a150*/  STL [R1+0x8b4], R199 ;  /* 0x0008b4c701007387 */ /* 0x0003e20000100800 */
[----:B------:R-:W-:-:S03]  /*a160*/  ULDC UR4, c[0x0][0x238] ;  /* 0x00008e0000047ab9 */ /* 0x000fc60000000800 */
[----:B-1----:R-:W4:Y:S01]  /*a170*/  LDL R199, [R1+0x55c] ;  /* 0x00055c0001c77983 */ /* 0x002f220000100800 */
[----:B------:R-:W-:-:S03]  /*a180*/  IMAD.MOV.U32 R4, RZ, RZ, R6 ;  /* 0x000000ffff047224 */ /* 0x000fc600078e0006 */
[----:B------:R1:W-:Y:S04]  /*a190*/  STL [R1+0x8b0], R198 ;  /* 0x0008b0c601007387 */ /* 0x0003e80000100800 */
[----:B------:R0:W-:Y:S01]  /*a1a0*/  STL [R1+0x8ac], R197 ;  /* 0x0008acc501007387 */ /* 0x0001e20000100800 */
[----:B------:R-:W-:Y:S02]  /*a1b0*/  PRMT R14, RZ, 0x7610, R14 ;  /* 0x00007610ff0e7816 */ /* 0x000fe4000000000e */
[----:B------:R-:W-:Y:S01]  /*a1c0*/  PRMT R12, RZ, 0x7610, R12 ;  /* 0x00007610ff0c7816 */ /* 0x000fe2000000000c */
[----:B------:R-:W-:Y:S01]  /*a1d0*/  STL [R1+0x8a8], R196 ;  /* 0x0008a8c401007387 */ /* 0x000fe20000100800 */
[----:B-1----:R-:W1:Y:S01]  /*a1e0*/  S2R R198, SR_TID.X ;  /* 0x0000000000c67919 */ /* 0x002e620000002100 */
[----:B0-----:R-:W0:Y:S01]  /*a1f0*/  S2R R197, SR_TID.X ;  /* 0x0000000000c57919 */ /* 0x001e220000002100 */
[----:B------:R-:W-:-:S02]  /*a200*/  PRMT R9, RZ, 0x7610, R9 ;  /* 0x00007610ff097816 */ /* 0x000fc40000000009 */
[----:B------:R-:W-:Y:S01]  /*a210*/  PRMT R16, RZ, 0x7610, R16 ;  /* 0x00007610ff107816 */ /* 0x000fe20000000010 */
[----:B------:R-:W-:Y:S01]  /*a220*/  STL [R1+0x8a4], R195 ;  /* 0x0008a4c301007387 */ /* 0x000fe20000100800 */
[----:B------:R-:W-:Y:S02]  /*a230*/  PRMT R13, RZ, 0x7610, R13 ;  /* 0x00007610ff0d7816 */ /* 0x000fe4000000000d */
[----:B------:R-:W-:Y:S01]  /*a240*/  PRMT R11, RZ, 0x7610, R11 ;  /* 0x00007610ff0b7816 */ /* 0x000fe2000000000b */
[----:B------:R-:W-:Y:S04]  /*a250*/  STL [R1+0x8a0], R194 ;  /* 0x0008a0c201007387 */ /* 0x000fe80000100800 */
[----:B------:R-:W-:Y:S04]  /*a260*/  STL [R1+0x89c], R193 ;  /* 0x00089cc101007387 */ /* 0x000fe80000100800 */
[----:B------:R-:W-:Y:S04]  /*a270*/  STL [R1+0x898], R251 ;  /* 0x000898fb01007387 */ /* 0x000fe80000100800 */
[----:B------:R-:W-:Y:S04]  /*a280*/  STL [R1+0x894], R249 ;  /* 0x000894f901007387 */ /* 0x000fe80000100800 */
[----:B------:R-:W-:Y:S01]  /*a290*/  STL [R1+0x890], R247 ;  /* 0x000890f701007387 */ /* 0x000fe20000100800 */
[----:B-1----:R-:W-:-:S03]  /*a2a0*/  SHF.R.U32.HI R198, RZ, 0x6, R198 ;  /* 0x00000006ffc67819 */ /* 0x002fc600000116c6 */
[----:B------:R-:W-:Y:S01]  /*a2b0*/  STL [R1+0x64c], R148 ;  /* 0x00064c9401007387 */ /* 0x000fe20000100800 */
[----:B------:R-:W-:-:S03]  /*a2c0*/  SGXT.U32 R198, R198, 0x1 ;  /* 0x00000001c6c6781a */ /* 0x000fc60000000000 */
[----:B------:R-:W-:Y:S01]  /*a2d0*/  STL [R1+0x648], R149 ;  /* 0x0006489501007387 */ /* 0x000fe20000100800 */
[----:B------:R-:W-:-:S03]  /*a2e0*/  LOP3.LUT R198, R198, 0x8, RZ, 0xfc, !PT ;  /* 0x00000008c6c67812 */ /* 0x000fc600078efcff */
[----:B------:R1:W-:Y:S01]  /*a2f0*/  STL [R1+0x644], R150 ;  /* 0x0006449601007387 */ /* 0x0003e20000100800 */
[----:B------:R-:W-:-:S03]  /*a300*/  PRMT R8, RZ, 0x7610, R8 ;  /* 0x00007610ff087816 */ /* 0x000fc60000000008 */
[----:B------:R-:W-:Y:S04]  /*a310*/  STL [R1+0x640], R151 ;  /* 0x0006409701007387 */ /* 0x000fe80000100800 */
[----:B------:R-:W-:Y:S01]  /*a320*/  STL [R1+0x574], R180 ;  /* 0x000574b401007387 */ /* 0x000fe20000100800 */
[----:B------:R-:W-:Y:S01]  /*a330*/  PRMT R15, RZ, 0x7610, R15 ;  /* 0x00007610ff0f7816 */ /* 0x000fe2000000000f */
[----:B-1----:R-:W1:Y:S02]  /*a340*/  LDC R150, c[0x0][0x238] ;  /* 0x00008e00ff967b82 */ /* 0x002e640000000800 */
[----:B-----5:R1:W-:Y:S01]  /*a350*/  STL [R1+0x570], R10 ;  /* 0x0005700a01007387 */ /* 0x0203e20000100800 */
[----:B--2---:R-:W-:-:S05]  /*a360*/  IMAD.WIDE R6, R7, 0x2, R4 ;  /* 0x0000000207067825 */ /* 0x004fca00078e0204 */
[----:B------:R2:W3:Y:S01]  /*a370*/  @!P0 LDG.E.U16 R17, desc[UR18][R6.64] ;  /* 0x0000001206118981 */ /* 0x0004e2000c1e1500 */
[----:B------:R-:W-:Y:S02]  /*a380*/  ISETP.GE.AND P0, PT, R198, UR17, PT ;  /* 0x00000011c6007c0c */ /* 0x000fe4000bf06270 */
[--C-:B0-----:R-:W-:Y:S02]  /*a390*/  SHF.R.U32.HI R198, RZ, 0x6, R197.reuse ;  /* 0x00000006ffc67819 */ /* 0x101fe400000116c5 */
[----:B------:R-:W-:Y:S02]  /*a3a0*/  SHF.R.U32.HI R197, RZ, 0x6, R197 ;  /* 0x00000006ffc57819 */ /* 0x000fe400000116c5 */
[----:B------:R-:W-:Y:S02]  /*a3b0*/  SGXT.U32 R198, R198, 0x1 ;  /* 0x00000001c6c6781a */ /* 0x000fe40000000000 */
[----:B------:R-:W-:Y:S02]  /*a3c0*/  SGXT.U32 R197, R197, 0x1 ;  /* 0x00000001c5c5781a */ /* 0x000fe40000000000 */
[----:B------:R-:W-:-:S02]  /*a3d0*/  LOP3.LUT R198, R198, 0x8, RZ, 0xfc, !PT ;  /* 0x00000008c6c67812 */ /* 0x000fc400078efcff */
[----:B------:R-:W-:-:S03]  /*a3e0*/  LOP3.LUT R197, R197, 0x10, RZ, 0xfc, !PT ;  /* 0x00000010c5c57812 */ /* 0x000fc600078efcff */
[----:B------:R-:W-:Y:S01]  /*a3f0*/  IMAD R198, R198, UR4, RZ ;  /* 0x00000004c6c67c24 */ /* 0x000fe2000f8e02ff */
[----:B------:R-:W-:Y:S01]  /*a400*/  ISETP.GE.AND P1, PT, R197, UR17, PT ;  /* 0x00000011c5007c0c */ /* 0x000fe2000bf26270 */
[----:B------:R-:W-:Y:S01]  /*a410*/  ULDC UR4, c[0x0][0x238] ;  /* 0x00008e0000047ab9 */ /* 0x000fe20000000800 */
[----:B------:R-:W0:Y:S01]  /*a420*/  S2R R197, SR_TID.X ;  /* 0x0000000000c57919 */ /* 0x000e220000002100 */
[----:B--2---:R-:W-:-:S05]  /*a430*/  IMAD.WIDE R6, R198, 0x2, R4 ;  /* 0x00000002c6067825 */ /* 0x004fca00078e0204 */
[----:B------:R2:W3:Y:S01]  /*a440*/  @!P0 LDG.E.U16 R14, desc[UR18][R6.64] ;  /* 0x00000012060e8981 */ /* 0x0004e2000c1e1500 */
[--C-:B0-----:R-:W-:Y:S02]  /*a450*/  SHF.R.U32.HI R198, RZ, 0x6, R197.reuse ;  /* 0x00000006ffc67819 */ /* 0x101fe400000116c5 */
[----:B------:R-:W-:Y:S02]  /*a460*/  SHF.R.U32.HI R197, RZ, 0x6, R197 ;  /* 0x00000006ffc57819 */ /* 0x000fe400000116c5 */
[----:B------:R-:W-:Y:S02]  /*a470*/  SGXT.U32 R198, R198, 0x1 ;  /* 0x00000001c6c6781a */ /* 0x000fe40000000000 */
[----:B------:R-:W-:Y:S02]  /*a480*/  SGXT.U32 R197, R197, 0x1 ;  /* 0x00000001c5c5781a */ /* 0x000fe40000000000 */
[----:B------:R-:W-:Y:S02]  /*a490*/  LOP3.LUT R198, R198, 0x18, RZ, 0xfc, !PT ;  /* 0x00000018c6c67812 */ /* 0x000fe400078efcff */
[----:B------:R-:W-:-:S05]  /*a4a0*/  LOP3.LUT R197, R197, 0x10, RZ, 0xfc, !PT ;  /* 0x00000010c5c57812 */ /* 0x000fca00078efcff */
[----:B------:R-:W-:Y:S01]  /*a4b0*/  IMAD R197, R197, UR4, RZ ;  /* 0x00000004c5c57c24 */ /* 0x000fe2000f8e02ff */
[----:B------:R-:W-:Y:S01]  /*a4c0*/  ISETP.GE.AND P0, PT, R198, UR17, PT ;  /* 0x00000011c6007c0c */ /* 0x000fe2000bf06270 */
[----:B------:R-:W-:Y:S02]  /*a4d0*/  ULDC UR4, c[0x0][0x238] ;  /* 0x00008e0000047ab9 */ /* 0x000fe40000000800 */
[--C-:B--2---:R-:W-:Y:S02]  /*a4e0*/  IMAD.WIDE R6, R197, 0x2, R4.reuse ;  /* 0x00000002c5067825 */ /* 0x104fe400078e0204 */
[----:B------:R-:W0:Y:S03]  /*a4f0*/  S2R R197, SR_TID.X ;  /* 0x0000000000c57919 */ /* 0x000e260000002100 */
[----:B------:R4:W2:Y:S02]  /*a500*/  @!P1 LDG.E.U16 R12, desc[UR18][R6.64] ;  /* 0x00000012060c9981 */ /* 0x0008a4000c1e1500 */
[----:B----4-:R-:W-:-:S05]  /*a510*/  IMAD.WIDE R6, R199, 0x2, R4 ;  /* 0x00000002c7067825 */ /* 0x010fca00078e0204 */
[----:B------:R4:W2:Y:S01]  /*a520*/  @!P0 LDG.E.U16 R9, desc[UR18][R6.64] ;  /* 0x0000001206098981 */ /* 0x0008a2000c1e1500 */
[--C-:B0-----:R-:W-:Y:S02]  /*a530*/  SHF.R.U32.HI R199, RZ, 0x6, R197.reuse ;  /* 0x00000006ffc77819 */ /* 0x101fe400000116c5 */
[--C-:B------:R-:W-:Y:S02]  /*a540*/  SHF.R.U32.HI R198, RZ, 0x6, R197.reuse ;  /* 0x00000006ffc67819 */ /* 0x100fe400000116c5 */
[----:B------:R-:W-:Y:S02]  /*a550*/  SGXT.U32 R199, R199, 0x1 ;  /* 0x00000001c7c7781a */ /* 0x000fe40000000000 */
[----:B------:R-:W-:Y:S02]  /*a560*/  SHF.R.U32.HI R197, RZ, 0x6, R197 ;  /* 0x00000006ffc57819 */ /* 0x000fe400000116c5 */
[----:B------:R-:W-:Y:S02]  /*a570*/  LOP3.LUT R199, R199, 0x2, RZ, 0xfc, !PT ;  /* 0x00000002c7c77812 */ /* 0x000fe400078efcff */
[----:B------:R-:W-:-:S02]  /*a580*/  SGXT.U32 R197, R197, 0x1 ;  /* 0x00000001c5c5781a */ /* 0x000fc40000000000 */
[----:B------:R-:W-:Y:S01]  /*a590*/  SGXT.U32 R198, R198, 0x1 ;  /* 0x00000001c6c6781a */ /* 0x000fe20000000000 */
[----:B------:R-:W-:Y:S01]  /*a5a0*/  IMAD R199, R199, UR4, RZ ;  /* 0x00000004c7c77c24 */ /* 0x000fe2000f8e02ff */
[----:B------:R-:W-:Y:S01]  /*a5b0*/  LOP3.LUT R197, R197, 0x2, RZ, 0xfc, !PT ;  /* 0x00000002c5c57812 */ /* 0x000fe200078efcff */
[----:B------:R-:W-:Y:S01]  /*a5c0*/  ULDC UR4, c[0x0][0x238] ;  /* 0x00008e0000047ab9 */ /* 0x000fe20000000800 */
[----:B------:R-:W-:Y:S01]  /*a5d0*/  LOP3.LUT R198, R198, 0xa, RZ, 0xfc, !PT ;  /* 0x0000000ac6c67812 */ /* 0x000fe200078efcff */
[----:B----4-:R-:W-:Y:S01]  /*a5e0*/  IMAD.WIDE R6, R199, 0x2, R4 ;  /* 0x00000002c7067825 */ /* 0x010fe200078e0204 */
[----:B------:R-:W-:Y:S01]  /*a5f0*/  ISETP.GE.AND P0, PT, R197, UR17, PT ;  /* 0x00000011c5007c0c */ /* 0x000fe2000bf06270 */
[----:B------:R-:W0:Y:S01]  /*a600*/  S2R R199, SR_TID.X ;  /* 0x0000000000c77919 */ /* 0x000e220000002100 */
[----:B------:R-:W-:Y:S01]  /*a610*/  ISETP.GE.AND P1, PT, R198, UR17, PT ;  /* 0x00000011c6007c0c */ /* 0x000fe2000bf26270 */
[----:B------:R-:W4:Y:S10]  /*a620*/  S2R R197, SR_TID.X ;  /* 0x0000000000c57919 */ /* 0x000f340000002100 */
[----:B------:R1:W2:Y:S01]  /*a630*/  @!P0 LDG.E.U16 R16, desc[UR18][R6.64] ;  /* 0x0000001206108981 */ /* 0x0002a2000c1e1500 */
[----:B0-----:R-:W-:-:S02]  /*a640*/  SHF.R.U32.HI R198, RZ, 0x6, R199 ;  /* 0x00000006ffc67819 */ /* 0x001fc400000116c7 */
[----:B------:R-:W-:Y:S02]  /*a650*/  SHF.R.U32.HI R199, RZ, 0x6, R199 ;  /* 0x00000006ffc77819 */ /* 0x000fe400000116c7 */
[----:B------:R-:W-:Y:S02]  /*a660*/  SGXT.U32 R198, R198, 0x1 ;  /* 0x00000001c6c6781a */ /* 0x000fe40000000000 */
[----:B------:R-:W-:Y:S02]  /*a670*/  SGXT.U32 R199, R199, 0x1 ;  /* 0x00000001c7c7781a */ /* 0x000fe40000000000 */
[----:B------:R-:W-:Y:S02]  /*a680*/  LOP3.LUT R198, R198, 0xa, RZ, 0xfc, !PT ;  /* 0x0000000ac6c67812 */ /* 0x000fe400078efcff */
[----:B------:R-:W-:-:S03]  /*a690*/  LOP3.LUT R199, R199, 0x12, RZ, 0xfc, !PT ;  /* 0x00000012c7c77812 */ /* 0x000fc600078efcff */
[----:B------:R-:W-:Y:S01]  /*a6a0*/  IMAD R198, R198, UR4, RZ ;  /* 0x00000004c6c67c24 */ /* 0x000fe2000f8e02ff */
[----:B------:R-:W-:Y:S01]  /*a6b0*/  ISETP.GE.AND P0, PT, R199, UR17, PT ;  /* 0x00000011c7007c0c */ /* 0x000fe2000bf06270 */
[----:B------:R-:W-:Y:S01]  /*a6c0*/  ULDC UR4, c[0x0][0x238] ;  /* 0x00008e0000047ab9 */ /* 0x000fe20000000800 */
[----:B----4-:R-:W-:Y:S01]  /*a6d0*/  SHF.R.U32.HI R199, RZ, 0x6, R197 ;  /* 0x00000006ffc77819 */ /* 0x010fe200000116c5 */
[----:B-1----:R-:W-:Y:S01]  /*a6e0*/  IMAD.WIDE R6, R198, 0x2, R4 ;  /* 0x00000002c6067825 */ /* 0x002fe200078e0204 */
[--C-:B------:R-:W-:Y:S02]  /*a6f0*/  SHF.R.U32.HI R198, RZ, 0x6, R197.reuse ;  /* 0x00000006ffc67819 */ /* 0x100fe400000116c5 */
[----:B------:R-:W-:Y:S02]  /*a700*/  SHF.R.U32.HI R197, RZ, 0x6, R197 ;  /* 0x00000006ffc57819 */ /* 0x000fe400000116c5 */
[----:B------:R0:W4:Y:S01]  /*a710*/  @!P1 LDG.E.U16 R13, desc[UR18][R6.64] ;  /* 0x00000012060d9981 */ /* 0x000122000c1e1500 */
[----:B------:R-:W-:-:S02]  /*a720*/  SGXT.U32 R198, R198, 0x1 ;  /* 0x00000001c6c6781a */ /* 0x000fc40000000000 */
[----:B------:R-:W-:Y:S02]  /*a730*/  SGXT.U32 R197, R197, 0x1 ;  /* 0x00000001c5c5781a */ /* 0x000fe40000000000 */
[----:B------:R-:W-:Y:S02]  /*a740*/  LOP3.LUT R198, R198, 0x1a, RZ, 0xfc, !PT ;  /* 0x0000001ac6c67812 */ /* 0x000fe400078efcff */
[----:B------:R-:W-:Y:S02]  /*a750*/  LOP3.LUT R197, R197, 0x12, RZ, 0xfc, !PT ;  /* 0x00000012c5c57812 */ /* 0x000fe400078efcff */
[----:B------:R-:W-:-:S03]  /*a760*/  SGXT.U32 R199, R199, 0x1 ;  /* 0x00000001c7c7781a */ /* 0x000fc60000000000 */
[----:B------:R-:W-:Y:S01]  /*a770*/  IMAD R197, R197, UR4, RZ ;  /* 0x00000004c5c57c24 */ /* 0x000fe2000f8e02ff */
[----:B------:R-:W-:Y:S01]  /*a780*/  ISETP.GE.AND P1, PT, R198, UR17, PT ;  /* 0x00000011c6007c0c */ /* 0x000fe2000bf26270 */
[----:B------:R-:W-:Y:S01]  /*a790*/  ULDC UR4, c[0x0][0x238] ;  /* 0x00008e0000047ab9 */ /* 0x000fe20000000800 */
[----:B------:R-:W-:Y:S01]  /*a7a0*/  LOP3.LUT R199, R199, 0x4, RZ, 0xfc, !PT ;  /* 0x00000004c7c77812 */ /* 0x000fe200078efcff */
[----:B0-----:R-:W-:-:S05]  /*a7b0*/  IMAD.WIDE R6, R197, 0x2, R4 ;  /* 0x00000002c5067825 */ /* 0x001fca00078e0204 */
[----:B------:R3:W4:Y:S01]  /*a7c0*/  @!P0 LDG.E.U16 R11, desc[UR18][R6.64] ;  /* 0x00000012060b8981 */ /* 0x000722000c1e1500 */
[----:B------:R-:W-:Y:S01]  /*a7d0*/  ISETP.GE.AND P0, PT, R199, UR17, PT ;  /* 0x00000011c7007c0c */ /* 0x000fe2000bf06270 */
[----:B---3--:R-:W-:Y:S02]  /*a7e0*/  IMAD.WIDE R6, R179, 0x2, R4 ;  /* 0x00000002b3067825 */ /* 0x008fe400078e0204 */
[----:B------:R-:W0:Y:S03]  /*a7f0*/  S2R R179, SR_TID.X ;  /* 0x0000000000b37919 */ /* 0x000e260000002100 */
[----:B------:R1:W3:Y:S01]  /*a800*/  @!P1 LDG.E.U16 R8, desc[UR18][R6.64] ;  /* 0x0000001206089981 */ /* 0x0002e2000c1e1500 */
[--C-:B0-----:R-:W-:Y:S02]  /*a810*/  SHF.R.U32.HI R148, RZ, 0x6, R179.reuse ;  /* 0x00000006ff947819 */ /* 0x101fe400000116b3 */
[----:B------:R-:W-:-:S02]  /*a820*/  SHF.R.U32.HI R10, RZ, 0x6, R179 ;  /* 0x00000006ff0a7819 */ /* 0x000fc400000116b3 */
[----:B------:R-:W-:Y:S02]  /*a830*/  SGXT.U32 R148, R148, 0x1 ;  /* 0x000000019494781a */ /* 0x000fe40000000000 */
[----:B------:R-:W-:Y:S02]  /*a840*/  SGXT.U32 R10, R10, 0x1 ;  /* 0x000000010a0a781a */ /* 0x000fe40000000000 */
[----:B------:R-:W-:Y:S02]  /*a850*/  LOP3.LUT R148, R148, 0x4, RZ, 0xfc, !PT ;  /* 0x0000000494947812 */ /* 0x000fe400078efcff */
[----:B------:R-:W-:-:S03]  /*a860*/  LOP3.LUT R10, R10, 0xc, RZ, 0xfc, !PT ;  /* 0x0000000c0a0a7812 */ /* 0x000fc600078efcff */
[----:B------:R-:W-:Y:S01]  /*a870*/  IMAD R148, R148, UR4, RZ ;  /* 0x0000000494947c24 */ /* 0x000fe2000f8e02ff */
[----:B------:R-:W-:-:S03]  /*a880*/  ULDC UR4, c[0x0][0x238] ;  /* 0x00008e0000047ab9 */ /* 0x000fc60000000800 */
[----:B-1----:R-:W-:Y:S01]  /*a890*/  IMAD.WIDE R6, R148, 0x2, R4 ;  /* 0x0000000294067825 */ /* 0x002fe200078e0204 */
[----:B------:R-:W-:-:S04]  /*a8a0*/  SHF.R.U32.HI R148, RZ, 0x6, R179 ;  /* 0x00000006ff947819 */ /* 0x000fc800000116b3 */
[----:B------:R-:W-:Y:S01]  /*a8b0*/  SGXT.U32 R148, R148, 0x1 ;  /* 0x000000019494781a */ /* 0x000fe20000000000 */
[----:B------:R0:W3:Y:S01]  /*a8c0*/  @!P0 LDG.E.U16 R15, desc[UR18][R6.64] ;  /* 0x00000012060f8981 */ /* 0x0000e2000c1e1500 */
[----:B------:R-:W-:Y:S02]  /*a8d0*/  ISETP.GE.AND P0, PT, R10, UR17, PT ;  /* 0x000000110a007c0c */ /* 0x000fe4000bf06270 */
[----:B------:R-:W-:Y:S02]  /*a8e0*/  LOP3.LUT R148, R148, 0xc, RZ, 0xfc, !PT ;  /* 0x0000000c94947812 */ /* 0x000fe400078efcff */
[----:B------:R-:W-:Y:S02]  /*a8f0*/  SHF.R.U32.HI R10, RZ, 0x6, R179 ;  /* 0x00000006ff0a7819 */ /* 0x000fe400000116b3 */
[----:B------:R-:W-:Y:S01]  /*a900*/  PRMT R18, RZ, 0x7610, R18 ;  /* 0x00007610ff127816 */ /* 0x000fe20000000012 */
[----:B------:R-:W-:Y:S01]  /*a910*/  IMAD R148, R148, UR4, RZ ;  /* 0x0000000494947c24 */ /* 0x000fe2000f8e02ff */
[----:B------:R-:W-:Y:S01]  /*a920*/  SGXT.U32 R10, R10, 0x1 ;  /* 0x000000010a0a781a */ /* 0x000fe20000000000 */
[----:B------:R-:W-:-:S02]  /*a930*/  ULDC UR4, c[0x0][0x238] ;  /* 0x00008e0000047ab9 */ /* 0x000fc40000000800 */
[----:B0-----:R-:W-:Y:S01]  /*a940*/  IMAD.WIDE R6, R148, 0x2, R4 ;  /* 0x0000000294067825 */ /* 0x001fe200078e0204 */
[--C-:B------:R-:W-:Y:S02]  /*a950*/  SHF.R.U32.HI R148, RZ, 0x6, R179.reuse ;  /* 0x00000006ff947819 */ /* 0x100fe400000116b3 */
[----:B------:R-:W-:Y:S02]  /*a960*/  LOP3.LUT R10, R10, 0x14, RZ, 0xfc, !PT ;  /* 0x000000140a0a7812 */ /* 0x000fe400078efcff */
[----:B------:R-:W-:Y:S01]  /*a970*/  SGXT.U32 R148, R148, 0x1 ;  /* 0x000000019494781a */ /* 0x000fe20000000000 */
[----:B------:R0:W3:Y:S01]  /*a980*/  @!P0 LDG.E.U16 R18, desc[UR18][R6.64] ;  /* 0x0000001206128981 */ /* 0x0000e2000c1e1500 */
[----:B------:R-:W-:Y:S02]  /*a990*/  ISETP.GE.AND P0, PT, R10, UR17, PT ;  /* 0x000000110a007c0c */ /* 0x000fe4000bf06270 */
[----:B------:R-:W-:Y:S02]  /*a9a0*/  LOP3.LUT R148, R148, 0x14, RZ, 0xfc, !PT ;  /* 0x0000001494947812 */ /* 0x000fe400078efcff */
[----:B------:R-:W-:-:S02]  /*a9b0*/  SHF.R.U32.HI R10, RZ, 0x6, R179 ;  /* 0x00000006ff0a7819 */ /* 0x000fc400000116b3 */
[----:B------:R-:W-:Y:S01]  /*a9c0*/  PRMT R22, RZ, 0x7610, R22 ;  /* 0x00007610ff167816 */ /* 0x000fe20000000016 */
[----:B------:R-:W-:Y:S01]  /*a9d0*/  IMAD R148, R148, UR4, RZ ;  /* 0x0000000494947c24 */ /* 0x000fe2000f8e02ff */
[----:B------:R-:W-:Y:S01]  /*a9e0*/  SGXT.U32 R10, R10, 0x1 ;  /* 0x000000010a0a781a */ /* 0x000fe20000000000 */
[----:B------:R-:W-:Y:S02]  /*a9f0*/  ULDC UR4, c[0x0][0x238] ;  /* 0x00008e0000047ab9 */ /* 0x000fe40000000800 */
[----:B0-----:R-:W-:Y:S01]  /*aa00*/  IMAD.WIDE R6, R148, 0x2, R4 ;  /* 0x0000000294067825 */ /* 0x001fe200078e0204 */
[----:B------:R-:W-:Y:S01]  /*aa10*/  LOP3.LUT R10, R10, 0x1c, RZ, 0xfc, !PT ;  /* 0x0000001c0a0a7812 */ /* 0x000fe200078efcff */
[----:B------:R-:W0:Y:S03]  /*aa20*/  LDC R148, c[0x0][0x238] ;  /* 0x00008e00ff947b82 */ /* 0x000e260000000800 */
[----:B------:R-:W-:Y:S01]  /*aa30*/  ISETP.GE.AND P1, PT, R10, UR17, PT ;  /* 0x000000110a007c0c */ /* 0x000fe2000bf26270 */
[----:B------:R1:W3:Y:S01]  /*aa40*/  @!P0 LDG.E.U16 R22, desc[UR18][R6.64] ;  /* 0x0000001206168981 */ /* 0x0002e2000c1e1500 */
[----:B------:R-:W-:-:S02]  /*aa50*/  SHF.R.U32.HI R10, RZ, 0x6, R179 ;  /* 0x00000006ff0a7819 */ /* 0x000fc400000116b3 */
[----:B------:R-:W-:Y:S02]  /*aa60*/  PRMT R152, RZ, 0x7610, R152 ;  /* 0x00007610ff987816 */ /* 0x000fe40000000098 */
[----:B------:R-:W-:Y:S02]  /*aa70*/  SGXT.U32 R10, R10, 0x1 ;  /* 0x000000010a0a781a */ /* 0x000fe40000000000 */
[----:B------:R-:W-:Y:S02]  /*aa80*/  SHF.R.U32.HI R149, RZ, 0x6, R179 ;  /* 0x00000006ff957819 */ /* 0x000fe400000116b3 */
[----:B------:R-:W-:Y:S02]  /*aa90*/  LOP3.LUT R10, R10, 0x1c, RZ, 0xfc, !PT ;  /* 0x0000001c0a0a7812 */ /* 0x000fe400078efcff */
[----:B------:R-:W-:-:S04]  /*aaa0*/  SGXT.U32 R149, R149, 0x1 ;  /* 0x000000019595781a */ /* 0x000fc80000000000 */
[----:B------:R-:W-:-:S04]  /*aab0*/  LOP3.LUT R149, R149, 0x6, RZ, 0xfc, !PT ;  /* 0x0000000695957812 */ /* 0x000fc800078efcff */
[----:B------:R-:W-:Y:S01]  /*aac0*/  ISETP.GE.AND P0, PT, R149, UR17, PT ;  /* 0x0000001195007c0c */ /* 0x000fe2000bf06270 */
[----:B0-----:R-:W-:-:S04]  /*aad0*/  IMAD R10, R10, R148, RZ ;  /* 0x000000940a0a7224 */ /* 0x001fc800078e02ff */
[----:B-1----:R-:W-:Y:S01]  /*aae0*/  IMAD.WIDE R6, R10, 0x2, R4 ;  /* 0x000000020a067825 */ /* 0x002fe200078e0204 */
[----:B------:R-:W-:-:S04]  /*aaf0*/  SHF.R.U32.HI R10, RZ, 0x6, R179 ;  /* 0x00000006ff0a7819 */ /* 0x000fc800000116b3 */
[----:B------:R-:W-:Y:S01]  /*ab00*/  SGXT.U32 R10, R10, 0x1 ;  /* 0x000000010a0a781a */ /* 0x000fe20000000000 */
[----:B------:R0:W3:Y:S03]  /*ab10*/  @!P1 LDG.E.U16 R152, desc[UR18][R6.64] ;  /* 0x0000001206989981 */ /* 0x0000e6000c1e1500 */
[----:B------:R-:W-:Y:S02]  /*ab20*/  LOP3.LUT R10, R10, 0x6, RZ, 0xfc, !PT ;  /* 0x000000060a0a7812 */ /* 0x000fe400078efcff */
[----:B------:R-:W-:-:S03]  /*ab30*/  SHF.R.U32.HI R148, RZ, 0x6, R179 ;  /* 0x00000006ff947819 */ /* 0x000fc600000116b3 */
[----:B------:R-:W-:Y:S01]  /*ab40*/  IMAD R10, R10, UR4, RZ ;  /* 0x000000040a0a7c24 */ /* 0x000fe2000f8e02ff */
[----:B------:R-:W-:Y:S01]  /*ab50*/  SGXT.U32 R148, R148, 0x1 ;  /* 0x000000019494781a */ /* 0x000fe20000000000 */
[----:B------:R-:W-:Y:S02]  /*ab60*/  ULDC UR4, c[0x0][0x238] ;  /* 0x00008e0000047ab9 */ /* 0x000fe40000000800 */
[----:B0-----:R-:W-:Y:S02]  /*ab70*/  IMAD.WIDE R6, R10, 0x2, R4 ;  /* 0x000000020a067825 */ /* 0x001fe400078e0204 */
[----:B------:R-:W2:Y:S01]  /*ab80*/  LDL.LU R10, [R1+0x4e0] ;  /* 0x0004e000010a7983 */ /* 0x000ea20000300800 */
[----:B------:R-:W-:-:S03]  /*ab90*/  LOP3.LUT R148, R148, 0x16, RZ, 0xfc, !PT ;  /* 0x0000001694947812 */ /* 0x000fc600078efcff */
[----:B------:R-:W4:Y:S01]  /*aba0*/  LDL.LU R181, [R1+0x3dc] ;  /* 0x0003dc0001b57983 */ /* 0x000f220000300800 */
[----:B------:R-:W-:-:S03]  /*abb0*/  ISETP.GE.AND P1, PT, R148, UR17, PT ;  /* 0x0000001194007c0c */ /* 0x000fc6000bf26270 */
[----:B------:R-:W3:Y:S04]  /*abc0*/  LDL R148, [R1+0x3cc] ;  /* 0x0003cc0001947983 */ /* 0x000ee80000100800 */
[----:B------:R-:W3:Y:S01]  /*abd0*/  LDL.LU R180, [R1+0x3d4] ;  /* 0x0003d40001b47983 */ /* 0x000ee20000300800 */
[----:B------:R-:W-:Y:S02]  /*abe0*/  SHF.R.U32.HI R149, RZ, 0x6, R179 ;  /* 0x00000006ff957819 */ /* 0x000fe400000116b3 */
[----:B------:R-:W-:Y:S02]  /*abf0*/  PRMT R154, RZ, 0x7610, R154 ;  /* 0x00007610ff9a7816 */ /* 0x000fe4000000009a */
[----:B------:R-:W-:-:S04]  /*ac00*/  SGXT.U32 R149, R149, 0x1 ;  /* 0x000000019595781a */ /* 0x000fc80000000000 */
[----:B------:R-:W-:Y:S01]  /*ac10*/  LOP3.LUT R149, R149, 0xe, RZ, 0xfc, !PT ;  /* 0x0000000e95957812 */ /* 0x000fe200078efcff */
[----:B------:R0:W3:Y:S03]  /*ac20*/  @!P0 LDG.E.U16 R154, desc[UR18][R6.64] ;  /* 0x00000012069a8981 */ /* 0x0000e6000c1e1500 */
[----:B------:R-:W-:Y:S02]  /*ac30*/  ISETP.GE.AND P0, PT, R149, UR17, PT ;  /* 0x0000001195007c0c */ /* 0x000fe4000bf06270 */
[----:B------:R-:W-:-:S04]  /*ac40*/  SHF.R.U32.HI R149, RZ, 0x6, R179 ;  /* 0x00000006ff957819 */ /* 0x000fc800000116b3 */
[----:B------:R-:W-:-:S04]  /*ac50*/  SGXT.U32 R149, R149, 0x1 ;  /* 0x000000019595781a */ /* 0x000fc80000000000 */
[----:B------:R-:W-:-:S05]  /*ac60*/  LOP3.LUT R149, R149, 0xe, RZ, 0xfc, !PT ;  /* 0x0000000e95957812 */ /* 0x000fca00078efcff */
[----:B------:R-:W-:-:S04]  /*ac70*/  IMAD R149, R149, UR4, RZ ;  /* 0x0000000495957c24 */ /* 0x000fc8000f8e02ff */
[----:B0-----:R-:W-:Y:S01]  /*ac80*/  IMAD.WIDE R6, R149, 0x2, R4 ;  /* 0x0000000295067825 */ /* 0x001fe200078e0204 */
[----:B------:R-:W-:-:S04]  /*ac90*/  SHF.R.U32.HI R149, RZ, 0x6, R179 ;  /* 0x00000006ff957819 */ /* 0x000fc800000116b3 */
[----:B------:R-:W-:-:S04]  /*aca0*/  SGXT.U32 R149, R149, 0x1 ;  /* 0x000000019595781a */ /* 0x000fc80000000000 */
[----:B------:R-:W-:-:S05]  /*acb0*/  LOP3.LUT R149, R149, 0x16, RZ, 0xfc, !PT ;  /* 0x0000001695957812 */ /* 0x000fca00078efcff */
[----:B------:R-:W-:Y:S02]  /*acc0*/  IMAD R149, R149, R150, RZ ;  /* 0x0000009695957224 */ /* 0x000fe400078e02ff */
[----:B------:R-:W0:Y:S01]  /*acd0*/  LDC R150, c[0x0][0x238] ;  /* 0x00008e00ff967b82 */ /* 0x000e220000000800 */
[----:B------:R-:W-:Y:S02]  /*ace0*/  PRMT R156, RZ, 0x7610, R156 ;  /* 0x00007610ff9c7816 */ /* 0x000fe4000000009c */
[----:B------:R-:W-:-:S04]  /*acf0*/  SHF.R.U32.HI R151, RZ, 0x6, R179 ;  /* 0x00000006ff977819 */ /* 0x000fc800000116b3 */
[----:B------:R1:W3:Y:S01]  /*ad00*/  @!P0 LDG.E.U16 R156, desc[UR18][R6.64] ;  /* 0x00000012069c8981 */ /* 0x0002e2000c1e1500 */
[----:B------:R-:W-:Y:S01]  /*ad10*/  SGXT.U32 R151, R151, 0x1 ;  /* 0x000000019797781a */ /* 0x000fe20000000000 */
[----:B-1----:R-:W-:Y:S01]  /*ad20*/  IMAD.WIDE R6, R149, 0x2, R4 ;  /* 0x0000000295067825 */ /* 0x002fe200078e0204 */
[----:B------:R-:W-:Y:S02]  /*ad30*/  SHF.R.U32.HI R149, RZ, 0x6, R179 ;  /* 0x00000006ff957819 */ /* 0x000fe400000116b3 */
[----:B------:R-:W-:Y:S02]  /*ad40*/  LOP3.LUT R151, R151, 0x1e, RZ, 0xfc, !PT ;  /* 0x0000001e97977812 */ /* 0x000fe400078efcff */
[----:B------:R-:W-:Y:S02]  /*ad50*/  SGXT.U32 R149, R149, 0x1 ;  /* 0x000000019595781a */ /* 0x000fe40000000000 */
[----:B------:R-:W-:Y:S02]  /*ad60*/  ISETP.GE.AND P0, PT, R151, UR17, PT ;  /* 0x0000001197007c0c */ /* 0x000fe4000bf06270 */
[----:B------:R-:W-:-:S02]  /*ad70*/  LOP3.LUT R149, R149, 0x1e, RZ, 0xfc, !PT ;  /* 0x0000001e95957812 */ /* 0x000fc400078efcff */
[----:B------:R-:W-:-:S03]  /*ad80*/  PRMT R158, RZ, 0x7610, R158 ;  /* 0x00007610ff9e7816 */ /* 0x000fc6000000009e */
[----:B0-----:R-:W-:Y:S01]  /*ad90*/  IMAD R149, R149, R150, RZ ;  /* 0x0000009695957224 */ /* 0x001fe200078e02ff */
[----:B------:R-:W-:Y:S02]  /*ada0*/  PRMT R160, RZ, 0x7610, R160 ;  /* 0x00007610ffa07816 */ /* 0x000fe400000000a0 */
[----:B------:R0:W3:Y:S02]  /*adb0*/  @!P1 LDG.E.U16 R158, desc[UR18][R6.64] ;  /* 0x00000012069e9981 */ /* 0x0000e4000c1e1500 */
[----:B0-----:R-:W-:-:S05]  /*adc0*/  IMAD.WIDE R6, R149, 0x2, R4 ;  /* 0x0000000295067825 */ /* 0x001fca00078e0204 */
[----:B------:R2:W3:Y:S01]  /*add0*/  @!P0 LDG.E.U16 R160, desc[UR18][R6.64] ;  /* 0x0000001206a08981 */ /* 0x0004e2000c1e1500 */
[----:B------:R-:W-:Y:S01]  /*ade0*/  BAR.SYNC.DEFER_BLOCKING 0x0 ;  /* 0x0000000000007b1d */ /* 0x000fe20000010000 */
[----:B------:R-:W-:-:S04]  /*adf0*/  LOP3.LUT R149, R179, 0x1f, RZ, 0xc0, !PT ;  /* 0x0000001fb3957812 */ /* 0x000fc800078ec0ff */
[----:B------:R-:W-:Y:S02]  /*ae00*/  ISETP.GE.AND P0, PT, R149, UR17, PT ;  /* 0x0000001195007c0c */ /* 0x000fe4000bf06270 */
[----:B------:R-:W-:Y:S01]  /*ae10*/  PRMT R162, RZ, 0x7610, R162 ;  /* 0x00007610ffa27816 */ /* 0x000fe200000000a2 */
[----:B------:R-:W-:Y:S04]  /*ae20*/  STL [R1+0x57c], R4 ;  /* 0x00057c0401007387 */ /* 0x000fe80000100800 */
[----:B------:R-:W-:Y:S04]  /*ae30*/  STL [R1+0x578], R5 ;  /* 0x0005780501007387 */ /* 0x000fe80000100800 */
[----:B------:R-:W3:Y:S04]  /*ae40*/  LDL R149, [R1+0x3b4] ;  /* 0x0003b40001957983 */ /* 0x000ee80000100800 */
[----:B------:R-:W3:Y:S01]  /*ae50*/  LDL.LU R179, [R1+0x3e0] ;  /* 0x0003e00001b37983 */ /* 0x000ee20000300800 */
[----:B--2---:R-:W-:-:S03]  /*ae60*/  IADD3 R6, P1, R10, R2, RZ ;  /* 0x000000020a067210 */ /* 0x004fc60007f3e0ff */
[----:B------:R-:W-:Y:S02]  /*ae70*/  STL [R1+0x580], R10 ;  /* 0x0005800a01007387 */ /* 0x000fe40000100800 */
[----:B----4-:R-:W-:Y:S02]  /*ae80*/  IMAD.X R7, R181, 0x1, R0, P1 ;  /* 0x00000001b5077824 */ /* 0x010fe400008e0600 */
[----:B------:R-:W-:Y:S04]  /*ae90*/  STL [R1+0x584], R181 ;  /* 0x000584b501007387 */ /* 0x000fe80000100800 */
[----:B------:R0:W2:Y:S04]  /*aea0*/  @!P0 LDG.E.U16 R162, desc[UR18][R6.64] ;  /* 0x0000001206a28981 */ /* 0x0000a8000c1e1500 */
[----:B---3--:R1:W-:Y:S01]  /*aeb0*/  STL [R1+0x588], R180 ;  /* 0x000588b401007387 */ /* 0x0083e20000100800 */
[----:B0-----:R-:W-:-:S03]  /*aec0*/  IADD3 R6, P1, R180, R2, RZ ;  /* 0x00000002b4067210 */ /* 0x001fc60007f3e0ff */
[----:B-1----:R-:W3:Y:S01]  /*aed0*/  LDL.LU R180, [R1+0x3c4] ;  /* 0x0003c40001b47983 */ /* 0x002ee20000300800 */
[----:B------:R-:W-:Y:S01]  /*aee0*/  PRMT R165, RZ, 0x7610, R165 ;  /* 0x00007610ffa57816 */ /* 0x000fe200000000a5 */
[----:B------:R-:W-:-:S05]  /*aef0*/  IMAD.X R7, R244, 0x1, R0, P1 ;  /* 0x00000001f4077824 */ /* 0x000fca00008e0600 */
[----:B------:R0:W4:Y:S01]  /*af00*/  @!P0 LDG.E.U16 R165, desc[UR18][R6.64] ;  /* 0x0000001206a58981 */ /* 0x000122000c1e1500 */
[----:B------:R-:W-:Y:S02]  /*af10*/  PRMT R166, RZ, 0x7610, R166 ;  /* 0x00007610ffa67816 */ /* 0x000fe400000000a6 */
[----:B0-----:R-:W-:Y:S01]  /*af20*/  IADD3 R6, P1, R148, R2, RZ ;  /* 0x0000000294067210 */ /* 0x001fe20007f3e0ff */
[----:B------:R-:W-:Y:S04]  /*af30*/  STL [R1+0x58c], R244 ;  /* 0x00058cf401007387 */ /* 0x000fe80000100800 */
[----:B------:R-:W-:Y:S01]  /*af40*/  IMAD.X R7, R243, 0x1, R0, P1 ;  /* 0x00000001f3077824 */ /* 0x000fe200008e0600 */
[----:B------:R-:W2:Y:S04]  /*af50*/  LDL R5, [R1+0x3ac] ;  /* 0x0003ac0001057983 */ /* 0x000ea80000100800 */
[----:B------:R-:W4:Y:S04]  /*af60*/  LDL R148, [R1+0x3a4] ;  /* 0x0003a40001947983 */ /* 0x000f280000100800 */
[----:B------:R-:W4:Y:S04]  /*af70*/  LDL R4, [R1+0x39c] ;  /* 0x00039c0001047983 */ /* 0x000f280000100800 */
[----:B------:R-:W4:Y:S04]  /*af80*/  LDL R10, [R1+0x394] ;  /* 0x00039400010a7983 */ /* 0x000f280000100800 */
[----:B------:R-:W-:Y:S04]  /*af90*/  STL [R1+0x590], R243 ;  /* 0x000590f301007387 */ /* 0x000fe80000100800 */
[----:B------:R3:W4:Y:S01]  /*afa0*/  @!P0 LDG.E.U16 R166, desc[UR18][R6.64] ;  /* 0x0000001206a68981 */ /* 0x000722000c1e1500 */
[----:B------:R-:W-:-:S02]  /*afb0*/  PRMT R167, RZ, 0x7610, R167 ;  /* 0x00007610ffa77816 */ /* 0x000fc400000000a7 */
[----:B------:R-:W-:Y:S02]  /*afc0*/  PRMT R178, RZ, 0x7610, R178 ;  /* 0x00007610ffb27816 */ /* 0x000fe400000000b2 */
[----:B---3--:R-:W-:Y:S01]  /*afd0*/  IADD3 R6, P1, R180, R2, RZ ;  /* 0x00000002b4067210 */ /* 0x008fe20007f3e0ff */
[----:B------:R0:W-:Y:S04]  /*afe0*/  STL [R1+0x594], R180 ;  /* 0x000594b401007387 */ /* 0x0001e80000100800 */
[----:B0-----:R-:W3:Y:S01]  /*aff0*/  LDL.LU R180, [R1+0x3bc] ;  /* 0x0003bc0001b47983 */ /* 0x001ee20000300800 */
[----:B------:R-:W-:-:S05]  /*b000*/  IMAD.X R7, R242, 0x1, R0, P1 ;  /* 0x00000001f2077824 */ /* 0x000fca00008e0600 */
[----:B------:R0:W4:Y:S02]  /*b010*/  @!P0 LDG.E.U16 R167, desc[UR18][R6.64] ;  /* 0x0000001206a78981 */ /* 0x000124000c1e1500 */
[----:B0-----:R-:W-:-:S05]  /*b020*/  IADD3 R6, P1, R179, R2, RZ ;  /* 0x00000002b3067210 */ /* 0x001fca0007f3e0ff */
[----:B------:R-:W-:-:S05]  /*b030*/  IMAD.X R7, R245, 0x1, R0, P1 ;  /* 0x00000001f5077824 */ /* 0x000fca00008e0600 */
[----:B------:R3:W4:Y:S01]  /*b040*/  @!P0 LDG.E.U16 R178, desc[UR18][R6.64] ;  /* 0x0000001206b28981 */ /* 0x000722000c1e1500 */
[----:B------:R-:W-:Y:S02]  /*b050*/  PRMT R164, RZ, 0x7610, R164 ;  /* 0x00007610ffa47816 */ /* 0x000fe400000000a4 */
[----:B------:R-:W-:Y:S02]  /*b060*/  PRMT R163, RZ, 0x7610, R163 ;  /* 0x00007610ffa37816 */ /* 0x000fe400000000a3 */
[----:B------:R-:W-:Y:S02]  /*b070*/  PRMT R161, RZ, 0x7610, R161 ;  /* 0x00007610ffa17816 */ /* 0x000fe400000000a1 */
[----:B------:R-:W-:Y:S01]  /*b080*/  PRMT R159, RZ, 0x7610, R159 ;  /* 0x00007610ff9f7816 */ /* 0x000fe2000000009f */
[----:B------:R-:W-:Y:S01]  /*b090*/  STL [R1+0x598], R242 ;  /* 0x000598f201007387 */ /* 0x000fe20000100800 */
[----:B------:R-:W-:Y:S02]  /*b0a0*/  PRMT R157, RZ, 0x7610, R157 ;  /* 0x00007610ff9d7816 */ /* 0x000fe4000000009d */
[----:B---3--:R-:W-:-:S05]  /*b0b0*/  IADD3 R6, P1, R180, R2, RZ ;  /* 0x00000002b4067210 */ /* 0x008fca0007f3e0ff */
[----:B------:R-:W-:-:S05]  /*b0c0*/  IMAD.X R7, R241, 0x1, R0, P1 ;  /* 0x00000001f1077824 */ /* 0x000fca00008e0600 */
[----:B------:R0:W3:Y:S02]  /*b0d0*/  @!P0 LDG.E.U16 R164, desc[UR18][R6.64] ;  /* 0x0000001206a48981 */ /* 0x0000e4000c1e1500 */
[----:B0-----:R-:W-:-:S05]  /*b0e0*/  IADD3 R6, P1, R149, R2, RZ ;  /* 0x0000000295067210 */ /* 0x001fca0007f3e0ff */
[----:B------:R-:W-:-:S05]  /*b0f0*/  IMAD.X R7, R240, 0x1, R0, P1 ;  /* 0x00000001f0077824 */ /* 0x000fca00008e0600 */
[----:B------:R2:W3:Y:S02]  /*b100*/  @!P0 LDG.E.U16 R163, desc[UR18][R6.64] ;  /* 0x0000001206a38981 */ /* 0x0004e4000c1e1500 */
[----:B--2---:R-:W-:-:S05]  /*b110*/  IADD3 R6, P1, R5, R2, RZ ;  /* 0x0000000205067210 */ /* 0x004fca0007f3e0ff */
[----:B------:R-:W-:-:S05]  /*b120*/  IMAD.X R7, R239, 0x1, R0, P1 ;  /* 0x00000001ef077824 */ /* 0x000fca00008e0600 */
[----:B------:R4:W2:Y:S02]  /*b130*/  @!P0 LDG.E.U16 R161, desc[UR18][R6.64] ;  /* 0x0000001206a18981 */ /* 0x0008a4000c1e1500 */
[----:B----4-:R-:W-:-:S05]  /*b140*/  IADD3 R6, P1, R148, R2, RZ ;  /* 0x0000000294067210 */ /* 0x010fca0007f3e0ff */
[----:B------:R-:W-:-:S05]  /*b150*/  IMAD.X R7, R238, 0x1, R0, P1 ;  /* 0x00000001ee077824 */ /* 0x000fca00008e0600 */
[----:B------:R0:W4:Y:S04]  /*b160*/  @!P0 LDG.E.U16 R159, desc[UR18][R6.64] ;  /* 0x00000012069f8981 */ /* 0x000128000c1e1500 */
[----:B------:R-:W-:Y:S01]  /*b170*/  STL [R1+0x87c], R178 ;  /* 0x00087cb201007387 */ /* 0x000fe20000100800 */
[----:B0-----:R-:W-:-:S03]  /*b180*/  IADD3 R6, P1, R4, R2, RZ ;  /* 0x0000000204067210 */ /* 0x001fc60007f3e0ff */
[----:B------:R-:W-:Y:S02]  /*b190*/  STL [R1+0x59c], R180 ;  /* 0x00059cb401007387 */ /* 0x000fe40000100800 */
[----:B------:R-:W-:Y:S02]  /*b1a0*/  IMAD.X R7, R237, 0x1, R0, P1 ;  /* 0x00000001ed077824 */ /* 0x000fe400008e0600 */
[----:B------:R-:W-:Y:S04]  /*b1b0*/  STL [R1+0x5a0], R241 ;  /* 0x0005a0f101007387 */ /* 0x000fe80000100800 */
[----:B------:R-:W-:Y:S04]  /*b1c0*/  STL [R1+0x5a4], R240 ;  /* 0x0005a4f001007387 */ /* 0x000fe80000100800 */
[----:B------:R-:W3:Y:S04]  /*b1d0*/  LDL R5, [R1+0x384] ;  /* 0x0003840001057983 */ /* 0x000ee80000100800 */
[----:B------:R0:W4:Y:S04]  /*b1e0*/  @!P0 LDG.E.U16 R157, desc[UR18][R6.64] ;  /* 0x00000012069d8981 */ /* 0x000128000c1e1500 */
[----:B------:R-:W-:Y:S04]  /*b1f0*/  STL [R1+0x5ac], R239 ;  /* 0x0005acef01007387 */ /* 0x000fe80000100800 */
[----:B------:R-:W2:Y:S01]  /*b200*/  LDL R148, [R1+0x37c] ;  /* 0x00037c0001947983 */ /* 0x000ea20000100800 */
[----:B0-----:R-:W-:-:S03]  /*b210*/  IADD3 R6, P1, R10, R2, RZ ;  /* 0x000000020a067210 */ /* 0x001fc60007f3e0ff */
[----:B------:R-:W-:Y:S04]  /*b220*/  STL [R1+0x5b4], R238 ;  /* 0x0005b4ee01007387 */ /* 0x000fe80000100800 */
[----:B------:R-:W4:Y:S01]  /*b230*/  LDL R4, [R1+0x374] ;  /* 0x0003740001047983 */ /* 0x000f220000100800 */
[----:B------:R-:W-:-:S03]  /*b240*/  IMAD.X R7, R236, 0x1, R0, P1 ;  /* 0x00000001ec077824 */ /* 0x000fc600008e0600 */
[----:B------:R-:W-:Y:S04]  /*b250*/  STL [R1+0x5bc], R237 ;  /* 0x0005bced01007387 */ /* 0x000fe80000100800 */
[----:B------:R0:W-:Y:S04]  /*b260*/  STL [R1+0x5c4], R236 ;  /* 0x0005c4ec01007387 */ /* 0x0001e80000100800 */
[----:B0-----:R-:W3:Y:S01]  /*b270*/  LDL.LU R236, [R1+0x38c] ;  /* 0x00038c0001ec7983 */ /* 0x001ee20000300800 */
[----:B------:R-:W-:-:S06]  /*b280*/  PRMT R155, RZ, 0x7610, R155 ;  /* 0x00007610ff9b7816 */ /* 0x000fcc000000009b */
[----:B------:R3:W4:Y:S01]  /*b290*/  @!P0 LDG.E.U16 R155, desc[UR18][R6.64] ;  /* 0x00000012069b8981 */ /* 0x000722000c1e1500 */
[----:B------:R-:W-:Y:S02]  /*b2a0*/  PRMT R153, RZ, 0x7610, R153 ;  /* 0x00007610ff997816 */ /* 0x000fe40000000099 */
[----:B------:R-:W-:Y:S02]  /*b2b0*/  PRMT R23, RZ, 0x7610, R23 ;  /* 0x00007610ff177816 */ /* 0x000fe40000000017 */
        /* <DEDUP_REMOVED lines=8> */
[----:B------:R-:W-:Y:S01]  /*b340*/  IMAD.X R7, R233, 0x1, R0, P1 ;  /* 0x00000001e9077824 */ /* 0x000fe200008e0600 */
[----:B------:R-:W-:Y:S04]  /*b350*/  STL [R1+0x5d0], R236 ;  /* 0x0005d0ec01007387 */ /* 0x000fe80000100800 */
[----:B------:R4:W2:Y:S04]  /*b360*/  @!P0 LDG.E.U16 R21, desc[UR18][R6.64] ;  /* 0x0000001206158981 */ /* 0x0008a8000c1e1500 */
[----:B------:R-:W-:Y:S04]  /*b370*/  STL [R1+0x5d4], R235 ;  /* 0x0005d4eb01007387 */ /* 0x000fe80000100800 */
[----:B------:R-:W3:Y:S01]  /*b380*/  LDL R5, [R1+0x364] ;  /* 0x0003640001057983 */ /* 0x000ee20000100800 */
[----:B----4-:R-:W-:-:S03]  /*b390*/  IADD3 R6, P1, R4, R2, RZ ;  /* 0x0000000204067210 */ /* 0x010fc60007f3e0ff */
[----:B------:R-:W-:Y:S04]  /*b3a0*/  STL [R1+0x5d8], R234 ;  /* 0x0005d8ea01007387 */ /* 0x000fe80000100800 */
[----:B------:R-:W-:Y:S01]  /*b3b0*/  STL [R1+0x5e0], R233 ;  /* 0x0005e0e901007387 */ /* 0x000fe20000100800 */
[----:B------:R-:W-:-:S03]  /*b3c0*/  IMAD.X R7, R232, 0x1, R0, P1 ;  /* 0x00000001e8077824 */ /* 0x000fc600008e0600 */
[----:B------:R-:W4:Y:S04]  /*b3d0*/  LDL R193, [R1+0x49c] ;  /* 0x00049c0001c17983 */ /* 0x000f280000100800 */
[----:B------:R-:W2:Y:S04]  /*b3e0*/  LDL R181, [R1+0x35c] ;  /* 0x00035c0001b57983 */ /* 0x000ea80000100800 */
[----:B------:R-:W2:Y:S04]  /*b3f0*/  LDL R4, [R1+0x498] ;  /* 0x0004980001047983 */ /* 0x000ea80000100800 */
[----:B------:R-:W2:Y:S04]  /*b400*/  LDL R178, [R1+0x354] ;  /* 0x0003540001b27983 */ /* 0x000ea80000100800 */
[----:B------:R-:W2:Y:S04]  /*b410*/  LDL R151, [R1+0x494] ;  /* 0x0004940001977983 */ /* 0x000ea80000100800 */
[----:B------:R-:W2:Y:S04]  /*b420*/  LDL R148, [R1+0x34c] ;  /* 0x00034c0001947983 */ /* 0x000ea80000100800 */
[----:B------:R-:W2:Y:S04]  /*b430*/  LDL R150, [R1+0x490] ;  /* 0x0004900001967983 */ /* 0x000ea80000100800 */
[----:B------:R-:W2:Y:S04]  /*b440*/  LDL R149, [R1+0x344] ;  /* 0x0003440001957983 */ /* 0x000ea80000100800 */
[----:B------:R0:W-:Y:S04]  /*b450*/  STL [R1+0x5e4], R232 ;  /* 0x0005e4e801007387 */ /* 0x0001e80000100800 */
[----:B0-----:R-:W3:Y:S01]  /*b460*/  LDL.LU R232, [R1+0x36c] ;  /* 0x00036c0001e87983 */ /* 0x001ee20000300800 */
[----:B------:R-:W-:-:S06]  /*b470*/  PRMT R20, RZ, 0x7610, R20 ;  /* 0x00007610ff147816 */ /* 0x000fcc0000000014 */
[----:B------:R3:W2:Y:S01]  /*b480*/  @!P0 LDG.E.U16 R20, desc[UR18][R6.64] ;  /* 0x0000001206148981 */ /* 0x0006a2000c1e1500 */
[C---:B------:R-:W-:Y:S02]  /*b490*/  LOP3.LUT R10, R3.reuse, 0x20, RZ, 0x3c, !PT ;  /* 0x00000020030a7812 */ /* 0x040fe400078e3cff */
[----:B------:R-:W-:Y:S01]  /*b4a0*/  PRMT R19, RZ, 0x7610, R19 ;  /* 0x00007610ff137816 */ /* 0x000fe20000000013 */
[----:B------:R-:W-:Y:S01]  /*b4b0*/  STS.U16 [R3+UR16+0x8000], R17 ;  /* 0x0080001103007988 */ /* 0x000fe20008000410 */
[----:B------:R-:W-:-:S03]  /*b4c0*/  LOP3.LUT R180, R3, 0x40, RZ, 0x3c, !PT ;  /* 0x0000004003b47812 */ /* 0x000fc600078e3cff */
[----:B------:R-:W-:Y:S04]  /*b4d0*/  STS.U16 [R3+UR16+0x8400], R14 ;  /* 0x0084000e03007988 */ /* 0x000fe80008000410 */
[----:B------:R-:W-:Y:S04]  /*b4e0*/  STS.U16 [R3+UR16+0x8800], R12 ;  /* 0x0088000c03007988 */ /* 0x000fe80008000410 */
[----:B------:R-:W-:Y:S04]  /*b4f0*/  STS.U16 [R3+UR16+0x8c00], R9 ;  /* 0x008c000903007988 */ /* 0x000fe80008000410 */
[----:B------:R-:W-:Y:S04]  /*b500*/  STS.U16 [R10+UR16+0x8100], R16 ;  /* 0x008100100a007988 */ /* 0x000fe80008000410 */
[----:B------:R-:W-:Y:S04]  /*b510*/  STS.U16 [R10+UR16+0x8500], R13 ;  /* 0x0085000d0a007988 */ /* 0x000fe80008000410 */
[----:B------:R-:W-:Y:S04]  /*b520*/  STS.U16 [R10+UR16+0x8900], R11 ;  /* 0x0089000b0a007988 */ /* 0x000fe80008000410 */
[----:B------:R-:W-:Y:S04]  /*b530*/  STS.U16 [R10+UR16+0x8d00], R8 ;  /* 0x008d00080a007988 */ /* 0x000fe80008000410 */
[----:B------:R-:W-:Y:S04]  /*b540*/  STS.U16 [R180+UR16+0x8200], R15 ;  /* 0x0082000fb4007988 */ /* 0x000fe80008000410 */
[----:B------:R0:W-:Y:S02]  /*b550*/  STS.U16 [R180+UR16+0x8600], R18 ;  /* 0x00860012b4007988 */ /* 0x0001e40008000410 */
[----:B0-----:R-:W-:-:S02]  /*b560*/  PRMT R18, RZ, 0x7610, R18 ;  /* 0x00007610ff127816 */ /* 0x001fc40000000012 */
        /* <DEDUP_REMOVED lines=8> */
[----:B----4-:R-:W-:-:S05]  /*b5f0*/  IADD3 R6, P1, R193, R2, RZ ;  /* 0x00000002c1067210 */ /* 0x010fca0007f3e0ff */
[----:B--2---:R-:W-:-:S05]  /*b600*/  IMAD.X R7, R181, 0x1, R0, P1 ;  /* 0x00000001b5077824 */ /* 0x004fca00008e0600 */
[----:B------:R0:W2:Y:S04]  /*b610*/  @!P0 LDG.E.U16 R17, desc[UR18][R6.64] ;  /* 0x0000001206118981 */ /* 0x0000a8000c1e1500 */
[----:B------:R-:W-:Y:S01]  /*b620*/  STL [R1+0x5f0], R232 ;  /* 0x0005f0e801007387 */ /* 0x000fe20000100800 */
[----:B0-----:R-:W-:-:S03]  /*b630*/  IADD3 R6, P1, R4, R2, RZ ;  /* 0x0000000204067210 */ /* 0x001fc60007f3e0ff */
[----:B------:R-:W-:Y:S02]  /*b640*/  STL [R1+0x5f4], R231 ;  /* 0x0005f4e701007387 */ /* 0x000fe40000100800 */
[----:B------:R-:W-:Y:S02]  /*b650*/  IMAD.X R7, R178, 0x1, R0, P1 ;  /* 0x00000001b2077824 */ /* 0x000fe400008e0600 */
[----:B------:R-:W4:Y:S04]  /*b660*/  LDL R10, [R1+0x48c] ;  /* 0x00048c00010a7983 */ /* 0x000f280000100800 */
[----:B------:R0:W2:Y:S04]  /*b670*/  @!P0 LDG.E.U16 R16, desc[UR18][R6.64] ;  /* 0x0000001206108981 */ /* 0x0000a8000c1e1500 */
[----:B------:R-:W3:Y:S01]  /*b680*/  LDL R5, [R1+0x33c] ;  /* 0x00033c0001057983 */ /* 0x000ee20000100800 */
[----:B0-----:R-:W-:-:S03]  /*b690*/  IADD3 R6, P1, R151, R2, RZ ;  /* 0x0000000297067210 */ /* 0x001fc60007f3e0ff */
[----:B------:R-:W-:Y:S02]  /*b6a0*/  STL [R1+0x5f8], R230 ;  /* 0x0005f8e601007387 */ /* 0x000fe40000100800 */
[----:B------:R-:W-:Y:S02]  /*b6b0*/  IMAD.X R7, R148, 0x1, R0, P1 ;  /* 0x0000000194077824 */ /* 0x000fe400008e0600 */
[----:B------:R-:W2:Y:S04]  /*b6c0*/  LDL R196, [R1+0x334] ;  /* 0x0003340001c47983 */ /* 0x000ea80000100800 */
[----:B------:R-:W2:Y:S04]  /*b6d0*/  LDL R148, [R1+0x488] ;  /* 0x0004880001947983 */ /* 0x000ea80000100800 */
[----:B------:R-:W2:Y:S04]  /*b6e0*/  LDL R151, [R1+0x484] ;  /* 0x0004840001977983 */ /* 0x000ea80000100800 */
[----:B------:R-:W2:Y:S01]  /*b6f0*/  LDL R195, [R1+0x32c] ;  /* 0x00032c0001c37983 */ /* 0x000ea20000100800 */
[----:B------:R-:W-:-:S03]  /*b700*/  PRMT R15, RZ, 0x7610, R15 ;  /* 0x00007610ff0f7816 */ /* 0x000fc6000000000f */
[----:B------:R-:W2:Y:S04]  /*b710*/  LDL R194, [R1+0x480] ;  /* 0x0004800001c27983 */ /* 0x000ea80000100800 */
[----:B------:R0:W2:Y:S04]  /*b720*/  @!P0 LDG.E.U16 R15, desc[UR18][R6.64] ;  /* 0x00000012060f8981 */ /* 0x0000a8000c1e1500 */
[----:B------:R-:W2:Y:S01]  /*b730*/  LDL R193, [R1+0x324] ;  /* 0x0003240001c17983 */ /* 0x000ea20000100800 */
[----:B------:R-:W-:Y:S02]  /*b740*/  PRMT R14, RZ, 0x7610, R14 ;  /* 0x00007610ff0e7816 */ /* 0x000fe4000000000e */
[----:B------:R-:W-:Y:S01]  /*b750*/  LOP3.LUT R4, R3, 0x60, RZ, 0x3c, !PT ;  /* 0x0000006003047812 */ /* 0x000fe200078e3cff */
[----:B------:R-:W2:Y:S01]  /*b760*/  LDL R178, [R1+0x478] ;  /* 0x0004780001b27983 */ /* 0x000ea20000100800 */
[----:B0-----:R-:W-:-:S03]  /*b770*/  IADD3 R6, P1, R150, R2, RZ ;  /* 0x0000000296067210 */ /* 0x001fc60007f3e0ff */
[----:B------:R-:W2:Y:S02]  /*b780*/  LDL R150, [R1+0x47c] ;  /* 0x00047c0001967983 */ /* 0x000ea40000100800 */
[----:B------:R-:W-:Y:S02]  /*b790*/  IMAD.X R7, R149, 0x1, R0, P1 ;  /* 0x0000000195077824 */ /* 0x000fe400008e0600 */
[----:B------:R-:W2:Y:S04]  /*b7a0*/  LDL R149, [R1+0x31c] ;  /* 0x00031c0001957983 */ /* 0x000ea80000100800 */
[----:B------:R4:W2:Y:S01]  /*b7b0*/  @!P0 LDG.E.U16 R14, desc[UR18][R6.64] ;  /* 0x00000012060e8981 */ /* 0x0008a2000c1e1500 */
[----:B------:R-:W-:-:S03]  /*b7c0*/  PRMT R13, RZ, 0x7610, R13 ;  /* 0x00007610ff0d7816 */ /* 0x000fc6000000000d */
[----:B------:R-:W2:Y:S04]  /*b7d0*/  LDL.LU R239, [R1+0x3a8] ;  /* 0x0003a80001ef7983 */ /* 0x000ea80000300800 */
[----:B------:R-:W-:Y:S04]  /*b7e0*/  STS.U16 [R180+UR16+0x8a00], R22 ;  /* 0x008a0016b4007988 */ /* 0x000fe80008000410 */
[----:B------:R-:W2:Y:S04]  /*b7f0*/  LDL.LU R240, [R1+0x3b0] ;  /* 0x0003b00001f07983 */ /* 0x000ea80000300800 */
[----:B------:R0:W-:Y:S04]  /*b800*/  STS.U16 [R180+UR16+0x8e00], R152 ;  /* 0x008e0098b4007988 */ /* 0x0001e80008000410 */
[----:B------:R-:W2:Y:S04]  /*b810*/  LDL.LU R241, [R1+0x4cc] ;  /* 0x0004cc0001f17983 */ /* 0x000ea80000300800 */
[----:B------:R-:W-:Y:S04]  /*b820*/  STS.U16 [R4+UR16+0x8300], R154 ;  /* 0x0083009a04007988 */ /* 0x000fe80008000410 */
[----:B0-----:R-:W2:Y:S04]  /*b830*/  LDL.LU R180, [R1+0x3b8] ;  /* 0x0003b80001b47983 */ /* 0x001ea80000300800 */
[----:B------:R-:W2:Y:S04]  /*b840*/  LDL.LU R242, [R1+0x4d0] ;  /* 0x0004d00001f27983 */ /* 0x000ea80000300800 */
[----:B------:R-:W2:Y:S04]  /*b850*/  LDL.LU R243, [R1+0x3c8] ;  /* 0x0003c80001f37983 */ /* 0x000ea80000300800 */
[----:B------:R-:W-:Y:S04]  /*b860*/  STS.U16 [R4+UR16+0x8700], R156 ;  /* 0x0087009c04007988 */ /* 0x000fe80008000410 */
[----:B------:R-:W2:Y:S04]  /*b870*/  LDL.LU R244, [R1+0x4d4] ;  /* 0x0004d40001f47983 */ /* 0x000ea80000300800 */
[----:B------:R-:W-:Y:S04]  /*b880*/  STS.U16 [R4+UR16+0x8b00], R158 ;  /* 0x008b009e04007988 */ /* 0x000fe80008000410 */
[----:B------:R-:W2:Y:S04]  /*b890*/  LDL.LU R181, [R1+0x4d8] ;  /* 0x0004d80001b57983 */ /* 0x000ea80000300800 */
[----:B------:R0:W-:Y:S01]  /*b8a0*/  STS.U16 [R4+UR16+0x8f00], R160 ;  /* 0x008f00a004007988 */ /* 0x0001e20008000410 */
[----:B------:R-:W-:-:S02]  /*b8b0*/  PRMT R12, RZ, 0x7610, R12 ;  /* 0x00007610ff0c7816 */ /* 0x000fc4000000000c */
[----:B----4-:R-:W-:Y:S02]  /*b8c0*/  IADD3 R6, P1, R10, R2, RZ ;  /* 0x000000020a067210 */ /* 0x010fe40007f3e0ff */
[----:B------:R-:W4:Y:S04]  /*b8d0*/  LDL.LU R10, [R1+0x3d0] ;  /* 0x0003d000010a7983 */ /* 0x000f280000300800 */
[----:B0-----:R-:W4:Y:S01]  /*b8e0*/  LDL.LU R4, [R1+0x3d8] ;  /* 0x0003d80001047983 */ /* 0x001f220000300800 */
[----:B---3--:R-:W-:-:S03]  /*b8f0*/  IMAD.X R7, R5, 0x1, R0, P1 ;  /* 0x0000000105077824 */ /* 0x008fc600008e0600 */
[----:B------:R-:W3:Y:S04]  /*b900*/  LDL.LU R5, [R1+0x4dc] ;  /* 0x0004dc0001057983 */ /* 0x000ee80000300800 */
[----:B------:R2:W4:Y:S04]  /*b910*/  @!P0 LDG.E.U16 R13, desc[UR18][R6.64] ;  /* 0x00000012060d8981 */ /* 0x000528000c1e1500 */
[----:B------:R-:W3:Y:S04]  /*b920*/  LDL R199, [R1+0x474] ;  /* 0x0004740001c77983 */ /* 0x000ee80000100800 */
[----:B------:R-:W4:Y:S01]  /*b930*/  LDL R198, [R1+0x470] ;  /* 0x0004700001c67983 */ /* 0x000f220000100800 */
[----:B--2---:R-:W-:-:S03]  /*b940*/  IADD3 R6, P1, R148, R2, RZ ;  /* 0x0000000294067210 */ /* 0x004fc60007f3e0ff */
[----:B------:R-:W2:Y:S02]  /*b950*/  LDL R148, [R1+0x314] ;  /* 0x0003140001947983 */ /* 0x000ea40000100800 */
[----:B------:R-:W-:Y:S02]  /*b960*/  IMAD.X R7, R196, 0x1, R0, P1 ;  /* 0x00000001c4077824 */ /* 0x000fe400008e0600 */
[----:B------:R-:W4:Y:S04]  /*b970*/  LDL R197, [R1+0x304] ;  /* 0x0003040001c57983 */ /* 0x000f280000100800 */
[----:B------:R0:W4:Y:S01]  /*b980*/  @!P0 LDG.E.U16 R12, desc[UR18][R6.64] ;  /* 0x00000012060c8981 */ /* 0x000122000c1e1500 */
[----:B------:R-:W-:-:S03]  /*b990*/  PRMT R11, RZ, 0x7610, R11 ;  /* 0x00007610ff0b7816 */ /* 0x000fc6000000000b */
[----:B------:R-:W4:Y:S01]  /*b9a0*/  LDL R196, [R1+0x46c] ;  /* 0x00046c0001c47983 */ /* 0x000f220000100800 */
[----:B0-----:R-:W-:-:S03]  /*b9b0*/  IADD3 R6, P1, R151, R2, RZ ;  /* 0x0000000297067210 */ /* 0x001fc60007f3e0ff */
[----:B------:R-:W4:Y:S02]  /*b9c0*/  LDL R151, [R1+0x30c] ;  /* 0x00030c0001977983 */ /* 0x000f240000100800 */
[----:B------:R-:W-:Y:S02]  /*b9d0*/  IMAD.X R7, R195, 0x1, R0, P1 ;  /* 0x00000001c3077824 */ /* 0x000fe400008e0600 */
[----:B------:R-:W4:Y:S04]  /*b9e0*/  LDL R195, [R1+0x2fc] ;  /* 0x0002fc0001c37983 */ /* 0x000f280000100800 */
[----:B------:R0:W4:Y:S01]  /*b9f0*/  @!P0 LDG.E.U16 R11, desc[UR18][R6.64] ;  /* 0x00000012060b8981 */ /* 0x000122000c1e1500 */
[----:B------:R-:W-:Y:S02]  /*ba00*/  PRMT R9, RZ, 0x7610, R9 ;  /* 0x00007610ff097816 */ /* 0x000fe40000000009 */
[----:B0-----:R-:W-:-:S02]  /*ba10*/  IADD3 R6, P1, R194, R2, RZ ;  /* 0x00000002c2067210 */ /* 0x001fc40007f3e0ff */
[----:B------:R-:W4:Y:S03]  /*ba20*/  LDL R194, [R1+0x468] ;  /* 0x0004680001c27983 */ /* 0x000f260000100800 */
[----:B------:R-:W-:Y:S01]  /*ba30*/  IMAD.X R7, R193, 0x1, R0, P1 ;  /* 0x00000001c1077824 */ /* 0x000fe200008e0600 */
[----:B------:R-:W-:Y:S01]  /*ba40*/  PRMT R8, RZ, 0x7610, R8 ;  /* 0x00007610ff087816 */ /* 0x000fe20000000008 */
[----:B------:R-:W4:Y:S04]  /*ba50*/  LDL R193, [R1+0x2ec] ;  /* 0x0002ec0001c17983 */ /* 0x000f280000100800 */
[----:B------:R0:W4:Y:S02]  /*ba60*/  @!P0 LDG.E.U16 R9, desc[UR18][R6.64] ;  /* 0x0000001206098981 */ /* 0x000124000c1e1500 */
[----:B0-----:R-:W-:-:S02]  /*ba70*/  IADD3 R6, P1, R150, R2, RZ ;  /* 0x0000000296067210 */ /* 0x001fc40007f3e0ff */
[----:B------:R-:W4:Y:S03]  /*ba80*/  LDL R150, [R1+0x2f4] ;  /* 0x0002f40001967983 */ /* 0x000f260000100800 */
[----:B------:R-:W-:Y:S02]  /*ba90*/  IMAD.X R7, R149, 0x1, R0, P1 ;  /* 0x0000000195077824 */ /* 0x000fe400008e0600 */
[----:B------:R-:W4:Y:S04]  /*baa0*/  LDL R149, [R1+0x464] ;  /* 0x0004640001957983 */ /* 0x000f280000100800 */
[----:B------:R0:W4:Y:S01]  /*bab0*/  @!P0 LDG.E.U16 R8, desc[UR18][R6.64] ;  /* 0x0000001206088981 */ /* 0x000122000c1e1500 */
[----:B------:R-:W-:-:S02]  /*bac0*/  PRMT R173, RZ, 0x7610, R173 ;  /* 0x00007610ffad7816 */ /* 0x000fc400000000ad */
[-C--:B0-----:R-:W-:Y:S02]  /*bad0*/  IADD3 R6, P1, R178, R2.reuse, RZ ;  /* 0x00000002b2067210 */ /* 0x081fe40007f3e0ff */
[----:B------:R-:W4:Y:S03]  /*bae0*/  LDL R178, [R1+0x2e4] ;  /* 0x0002e40001b27983 */ /* 0x000f260000100800 */
[----:B--2---:R-:W-:Y:S02]  /*baf0*/  IMAD.X R7, R148, 0x1, R0, P1 ;  /* 0x0000000194077824 */ /* 0x004fe400008e0600 */
[----:B------:R-:W2:Y:S04]  /*bb00*/  LDL R148, [R1+0x460] ;  /* 0x0004600001947983 */ /* 0x000ea80000100800 */
[----:B------:R3:W2:Y:S02]  /*bb10*/  @!P0 LDG.E.U16 R173, desc[UR18][R6.64] ;  /* 0x0000001206ad8981 */ /* 0x0006a4000c1e1500 */
[----:B---3--:R-:W-:-:S05]  /*bb20*/  IADD3 R6, P1, R199, R2, RZ ;  /* 0x00000002c7067210 */ /* 0x008fca0007f3e0ff */
[----:B----4-:R-:W-:Y:S02]  /*bb30*/  IMAD.X R7, R151, 0x1, R0, P1 ;  /* 0x0000000197077824 */ /* 0x010fe400008e0600 */
[----:B------:R-:W3:Y:S01]  /*bb40*/  LDL R151, [R1+0x2dc] ;  /* 0x0002dc0001977983 */ /* 0x000ee20000100800 */
[----:B------:R-:W-:-:S06]  /*bb50*/  PRMT R152, RZ, 0x7610, R152 ;  /* 0x00007610ff987816 */ /* 0x000fcc0000000098 */
[----:B------:R0:W4:Y:S01]  /*bb60*/  @!P0 LDG.E.U16 R152, desc[UR18][R6.64] ;  /* 0x0000001206988981 */ /* 0x000122000c1e1500 */
[----:B------:R-:W-:Y:S02]  /*bb70*/  PRMT R172, RZ, 0x7610, R172 ;  /* 0x00007610ffac7816 */ /* 0x000fe400000000ac */
[----:B0-----:R-:W-:-:S05]  /*bb80*/  IADD3 R6, P1, R198, R2, RZ ;  /* 0x00000002c6067210 */ /* 0x001fca0007f3e0ff */
[----:B------:R-:W-:-:S05]  /*bb90*/  IMAD.X R7, R197, 0x1, R0, P1 ;  /* 0x00000001c5077824 */ /* 0x000fca00008e0600 */
[----:B------:R0:W4:Y:S01]  /*bba0*/  @!P0 LDG.E.U16 R172, desc[UR18][R6.64] ;  /* 0x0000001206ac8981 */ /* 0x000122000c1e1500 */
[----:B------:R-:W-:Y:S02]  /*bbb0*/  PRMT R22, RZ, 0x7610, R22 ;  /* 0x00007610ff167816 */ /* 0x000fe40000000016 */
[----:B0-----:R-:W-:-:S05]  /*bbc0*/  IADD3 R6, P1, R196, R2, RZ ;  /* 0x00000002c4067210 */ /* 0x001fca0007f3e0ff */
[----:B------:R-:W-:-:S05]  /*bbd0*/  IMAD.X R7, R195, 0x1, R0, P1 ;  /* 0x00000001c3077824 */ /* 0x000fca00008e0600 */
[----:B------:R0:W4:Y:S01]  /*bbe0*/  @!P0 LDG.E.U16 R22, desc[UR18][R6.64] ;  /* 0x0000001206168981 */ /* 0x000122000c1e1500 */
[----:B------:R-:W-:Y:S02]  /*bbf0*/  PRMT R171, RZ, 0x7610, R171 ;  /* 0x00007610ffab7816 */ /* 0x000fe400000000ab */
[----:B0-----:R-:W-:-:S05]  /*bc00*/  IADD3 R6, P1, R194, R2, RZ ;  /* 0x00000002c2067210 */ /* 0x001fca0007f3e0ff */
[----:B------:R-:W-:Y:S01]  /*bc10*/  IMAD.X R7, R150, 0x1, R0, P1 ;  /* 0x0000000196077824 */ /* 0x000fe200008e0600 */
[----:B------:R-:W-:Y:S01]  /*bc20*/  PRMT R170, RZ, 0x7610, R170 ;  /* 0x00007610ffaa7816 */ /* 0x000fe200000000aa */
[----:B------:R-:W4:Y:S04]  /*bc30*/  LDL.LU R150, [R1+0x45c] ;  /* 0x00045c0001967983 */ /* 0x000f280000300800 */
[----:B------:R0:W4:Y:S02]  /*bc40*/  @!P0 LDG.E.U16 R171, desc[UR18][R6.64] ;  /* 0x0000001206ab8981 */ /* 0x000124000c1e1500 */
[----:B0-----:R-:W-:Y:S02]  /*bc50*/  IADD3 R6, P1, R149, R2, RZ ;  /* 0x0000000295067210 */ /* 0x001fe40007f3e0ff */
[----:B------:R-:W-:Y:S01]  /*bc60*/  PRMT R169, RZ, 0x7610, R169 ;  /* 0x00007610ffa97816 */ /* 0x000fe200000000a9 */
[----:B------:R-:W4:Y:S02]  /*bc70*/  LDL.LU R149, [R1+0x2d4] ;  /* 0x0002d40001957983 */ /* 0x000f240000300800 */
[----:B------:R-:W-:-:S05]  /*bc80*/  IMAD.X R7, R193, 0x1, R0, P1 ;  /* 0x00000001c1077824 */ /* 0x000fca00008e0600 */
[----:B------:R2:W4:Y:S02]  /*bc90*/  @!P0 LDG.E.U16 R170, desc[UR18][R6.64] ;  /* 0x0000001206aa8981 */ /* 0x000524000c1e1500 */
[-C--:B--2---:R-:W-:Y:S02]  /*bca0*/  IADD3 R6, P1, R148, R2.reuse, RZ ;  /* 0x0000000294067210 */ /* 0x084fe40007f3e0ff */
[----:B------:R-:W2:Y:S03]  /*bcb0*/  LDL.LU R148, [R1+0x2cc] ;  /* 0x0002cc0001947983 */ /* 0x000ea60000300800 */
[----:B------:R-:W-:Y:S01]  /*bcc0*/  IMAD.X R7, R178, 0x1, R0, P1 ;  /* 0x00000001b2077824 */ /* 0x000fe200008e0600 */
[----:B------:R-:W2:Y:S04]  /*bcd0*/  LDL R194, [R1+0x44c] ;  /* 0x00044c0001c27983 */ /* 0x000ea80000100800 */
[----:B------:R3:W2:Y:S04]  /*bce0*/  @!P0 LDG.E.U16 R169, desc[UR18][R6.64] ;  /* 0x0000001206a98981 */ /* 0x0006a8000c1e1500 */
[----:B------:R-:W2:Y:S04]  /*bcf0*/  LDL R178, [R1+0x2b4] ;  /* 0x0002b40001b27983 */ /* 0x000ea80000100800 */
[----:B------:R-:W2:Y:S01]  /*bd00*/  LDL R195, [R1+0x448] ;  /* 0x0004480001c37983 */ /* 0x000ea20000100800 */
[----:B---3--:R-:W-:-:S03]  /*bd10*/  IADD3 R6, P1, R151, R2, RZ ;  /* 0x0000000297067210 */ /* 0x008fc60007f3e0ff */
[----:B------:R-:W3:Y:S04]  /*bd20*/  LDL R193, [R1+0x2ac] ;  /* 0x0002ac0001c17983 */ /* 0x000ee80000100800 */
[----:B------:R-:W3:Y:S04]  /*bd30*/  LDL R231, [R1+0x2a4] ;  /* 0x0002a40001e77983 */ /* 0x000ee80000100800 */
[----:B------:R-:W3:Y:S04]  /*bd40*/  LDL R230, [R1+0x440] ;  /* 0x0004400001e67983 */ /* 0x000ee80000100800 */
[----:B------:R-:W3:Y:S04]  /*bd50*/  LDL R196, [R1+0x29c] ;  /* 0x00029c0001c47983 */ /* 0x000ee80000100800 */
[----:B------:R-:W3:Y:S04]  /*bd60*/  LDL.LU R199, [R1+0x450] ;  /* 0x0004500001c77983 */ /* 0x000ee80000300800 */
[----:B------:R-:W3:Y:S01]  /*bd70*/  LDL.LU R198, [R1+0x454] ;  /* 0x0004540001c67983 */ /* 0x000ee20000300800 */
[----:B------:R-:W-:-:S03]  /*bd80*/  IMAD.X R7, R213, 0x1, R0, P1 ;  /* 0x00000001d5077824 */ /* 0x000fc600008e0600 */
[----:B------:R-:W3:Y:S04]  /*bd90*/  LDL.LU R197, [R1+0x2c4] ;  /* 0x0002c40001c57983 */ /* 0x000ee80000300800 */
[----:B------:R-:W3:Y:S04]  /*bda0*/  LDL.LU R151, [R1+0x2bc] ;  /* 0x0002bc0001977983 */ /* 0x000ee80000300800 */
[----:B------:R-:W3:Y:S04]  /*bdb0*/  LDL.LU R251, [R1+0x444] ;  /* 0x0004440001fb7983 */ /* 0x000ee80000300800 */
[----:B------:R0:W-:Y:S04]  /*bdc0*/  STL [R1+0x850], R213 ;  /* 0x000850d501007387 */ /* 0x0001e80000100800 */
[----:B0-----:R-:W2:Y:S01]  /*bdd0*/  LDL.LU R213, [R1+0x458] ;  /* 0x0004580001d57983 */ /* 0x001ea20000300800 */
[----:B------:R-:W-:-:S06]  /*bde0*/  PRMT R168, RZ, 0x7610, R168 ;  /* 0x00007610ffa87816 */ /* 0x000fcc00000000a8 */
[----:B------:R4:W3:Y:S04]  /*bdf0*/  @!P0 LDG.E.U16 R168, desc[UR18][R6.64] ;  /* 0x0000001206a88981 */ /* 0x0008e8000c1e1500 */
[----:B------:R0:W-:Y:S01]  /*be00*/  STS.U16 [R3+UR16+0x600], R167 ;  /* 0x000600a703007988 */ /* 0x0001e20008000410 */
[----:B----4-:R-:W-:Y:S02]  /*be10*/  IADD3 R6, P1, R150, R2, RZ ;  /* 0x0000000296067210 */ /* 0x010fe40007f3e0ff */
[----:B0-----:R-:W-:Y:S01]  /*be20*/  PRMT R167, RZ, 0x7610, R167 ;  /* 0x00007610ffa77816 */ /* 0x001fe200000000a7 */
[----:B------:R0:W-:Y:S02]  /*be30*/  STS.U16 [R3+UR16+0x400], R166 ;  /* 0x000400a603007988 */ /* 0x0001e40008000410 */
[----:B------:R-:W-:-:S05]  /*be40*/  IMAD.X R7, R149, 0x1, R0, P1 ;  /* 0x0000000195077824 */ /* 0x000fca00008e0600 */
[----:B------:R2:W4:Y:S01]  /*be50*/  @!P0 LDG.E.U16 R167, desc[UR18][R6.64] ;  /* 0x0000001206a78981 */ /* 0x000522000c1e1500 */
[----:B0-----:R-:W-:-:S03]  /*be60*/  PRMT R166, RZ, 0x7610, R166 ;  /* 0x00007610ffa67816 */ /* 0x001fc600000000a6 */
[----:B------:R0:W-:Y:S02]  /*be70*/  STS.U16 [R3+UR16+0x200], R165 ;  /* 0x000200a503007988 */ /* 0x0001e40008000410 */
[----:B0-----:R-:W-:Y:S02]  /*be80*/  PRMT R165, RZ, 0x7610, R165 ;  /* 0x00007610ffa57816 */ /* 0x001fe400000000a5 */
[----:B------:R0:W-:Y:S02]  /*be90*/  STS.U16 [R3+UR16+0x800], R164 ;  /* 0x000800a403007988 */ /* 0x0001e40008000410 */
[----:B0-----:R-:W-:Y:S02]  /*bea0*/  PRMT R164, RZ, 0x7610, R164 ;  /* 0x00007610ffa47816 */ /* 0x001fe400000000a4 */
[----:B------:R0:W-:Y:S02]  /*beb0*/  STS.U16 [R3+UR16+0xa00], R163 ;  /* 0x000a00a303007988 */ /* 0x0001e40008000410 */
[----:B0-----:R-:W-:-:S02]  /*bec0*/  PRMT R163, RZ, 0x7610, R163 ;  /* 0x00007610ffa37816 */ /* 0x001fc400000000a3 */
[----:B--2---:R-:W-:-:S05]  /*bed0*/  IADD3 R6, P1, R213, R2, RZ ;  /* 0x00000002d5067210 */ /* 0x004fca0007f3e0ff */
[----:B------:R-:W-:-:S05]  /*bee0*/  IMAD.X R7, R148, 0x1, R0, P1 ;  /* 0x0000000194077824 */ /* 0x000fca00008e0600 */
[----:B------:R3:W2:Y:S02]  /*bef0*/  @!P0 LDG.E.U16 R166, desc[UR18][R6.64] ;  /* 0x0000001206a68981 */ /* 0x0006a4000c1e1500 */
[----:B---3--:R-:W-:-:S05]  /*bf00*/  IADD3 R6, P1, R198, R2, RZ ;  /* 0x00000002c6067210 */ /* 0x008fca0007f3e0ff */
[----:B------:R-:W-:-:S05]  /*bf10*/  IMAD.X R7, R197, 0x1, R0, P1 ;  /* 0x00000001c5077824 */ /* 0x000fca00008e0600 */
[----:B------:R0:W3:Y:S02]  /*bf20*/  @!P0 LDG.E.U16 R165, desc[UR18][R6.64] ;  /* 0x0000001206a58981 */ /* 0x0000e4000c1e1500 */
[----:B0-----:R-:W-:-:S05]  /*bf30*/  IADD3 R6, P1, R199, R2, RZ ;  /* 0x00000002c7067210 */ /* 0x001fca0007f3e0ff */
[----:B------:R-:W-:-:S05]  /*bf40*/  IMAD.X R7, R151, 0x1, R0, P1 ;  /* 0x0000000197077824 */ /* 0x000fca00008e0600 */
[----:B------:R0:W3:Y:S02]  /*bf50*/  @!P0 LDG.E.U16 R164, desc[UR18][R6.64] ;  /* 0x0000001206a48981 */ /* 0x0000e4000c1e1500 */
[-C--:B0-----:R-:W-:Y:S02]  /*bf60*/  IADD3 R6, P1, R194, R2.reuse, RZ ;  /* 0x00000002c2067210 */ /* 0x081fe40007f3e0ff */
[----:B------:R-:W4:Y:S03]  /*bf70*/  LDL R194, [R1+0x438] ;  /* 0x0004380001c27983 */ /* 0x000f260000100800 */
[----:B------:R-:W-:Y:S02]  /*bf80*/  IMAD.X R7, R178, 0x1, R0, P1 ;  /* 0x00000001b2077824 */ /* 0x000fe400008e0600 */
[----:B------:R-:W2:Y:S04]  /*bf90*/  LDL R178, [R1+0x28c] ;  /* 0x00028c0001b27983 */ /* 0x000ea80000100800 */
[----:B------:R0:W3:Y:S04]  /*bfa0*/  @!P0 LDG.E.U16 R163, desc[UR18][R6.64] ;  /* 0x0000001206a38981 */ /* 0x0000e8000c1e1500 */
[----:B------:R-:W4:Y:S01]  /*bfb0*/  LDL.LU R247, [R1+0x43c] ;  /* 0x00043c0001f77983 */ /* 0x000f220000300800 */
[----:B0-----:R-:W-:-:S05]  /*bfc0*/  IADD3 R6, P1, R195, R2, RZ ;  /* 0x00000002c3067210 */ /* 0x001fca0007f3e0ff */
[----:B------:R-:W-:Y:S02]  /*bfd0*/  IMAD.X R7, R193, 0x1, R0, P1 ;  /* 0x00000001c1077824 */ /* 0x000fe400008e0600 */
[----:B------:R-:W3:Y:S04]  /*bfe0*/  LDL R193, [R1+0x434] ;  /* 0x0004340001c17983 */ /* 0x000ee80000100800 */
[----:B------:R-:W2:Y:S04]  /*bff0*/  LDL.LU R195, [R1+0x294] ;  /* 0x0002940001c37983 */ /* 0x000ea80000300800 */
[----:B------:R0:W-:Y:S04]  /*c000*/  STS.U16 [R3+UR16], R162 ;  /* 0x000000a203007988 */ /* 0x0001e80008000410 */
[----:B------:R1:W-:Y:S01]  /*c010*/  STS.U16 [R3+UR16+0xc00], R161 ;  /* 0x000c00a103007988 */ /* 0x0003e20008000410 */
[----:B------:R-:W-:-:S03]  /*c020*/  PRMT R160, RZ, 0x7610, R160 ;  /* 0x00007610ffa07816 */ /* 0x000fc600000000a0 */
[----:B------:R1:W-:Y:S01]  /*c030*/  STS.U16 [R3+UR16+0xe00], R159 ;  /* 0x000e009f03007988 */ /* 0x0003e20008000410 */
[----:B0-----:R-:W-:-:S03]  /*c040*/  PRMT R162, RZ, 0x7610, R162 ;  /* 0x00007610ffa27816 */ /* 0x001fc600000000a2 */
[----:B------:R-:W3:Y:S04]  /*c050*/  LDL R234, [R1+0x430] ;  /* 0x0004300001ea7983 */ /* 0x000ee80000100800 */
[----:B------:R0:W3:Y:S01]  /*c060*/  @!P0 LDG.E.U16 R162, desc[UR18][R6.64] ;  /* 0x0000001206a28981 */ /* 0x0000e2000c1e1500 */
[----:B-1----:R-:W-:-:S03]  /*c070*/  PRMT R161, RZ, 0x7610, R161 ;  /* 0x00007610ffa17816 */ /* 0x002fc600000000a1 */
[----:B------:R-:W3:Y:S01]  /*c080*/  LDL R233, [R1+0x274] ;  /* 0x0002740001e97983 */ /* 0x000ee20000100800 */
[----:B0-----:R-:W-:-:S05]  /*c090*/  IADD3 R6, P1, R251, R2, RZ ;  /* 0x00000002fb067210 */ /* 0x001fca0007f3e0ff */
[----:B------:R-:W-:-:S05]  /*c0a0*/  IMAD.X R7, R231, 0x1, R0, P1 ;  /* 0x00000001e7077824 */ /* 0x000fca00008e0600 */
[----:B------:R0:W3:Y:S02]  /*c0b0*/  @!P0 LDG.E.U16 R161, desc[UR18][R6.64] ;  /* 0x0000001206a18981 */ /* 0x0000e4000c1e1500 */
[----:B0-----:R-:W-:Y:S02]  /*c0c0*/  IADD3 R6, P1, R230, R2, RZ ;  /* 0x00000002e6067210 */ /* 0x001fe40007f3e0ff */
[----:B------:R-:W3:Y:S03]  /*c0d0*/  LDL R230, [R1+0x284] ;  /* 0x0002840001e67983 */ /* 0x000ee60000100800 */
[----:B------:R-:W-:Y:S01]  /*c0e0*/  IMAD.X R7, R196, 0x1, R0, P1 ;  /* 0x00000001c4077824 */ /* 0x000fe200008e0600 */
[----:B------:R-:W-:Y:S01]  /*c0f0*/  PRMT R159, RZ, 0x7610, R159 ;  /* 0x00007610ff9f7816 */ /* 0x000fe2000000009f */
[----:B------:R-:W3:Y:S04]  /*c100*/  LDL.LU R249, [R1+0x27c] ;  /* 0x00027c0001f97983 */ /* 0x000ee80000300800 */
[----:B------:R4:W3:Y:S04]  /*c110*/  @!P0 LDG.E.U16 R160, desc[UR18][R6.64] ;  /* 0x0000001206a08981 */ /* 0x0008e8000c1e1500 */
[----:B------:R-:W3:Y:S04]  /*c120*/  LDL R231, [R1+0x424] ;  /* 0x0004240001e77983 */ /* 0x000ee80000100800 */
[----:B------:R-:W3:Y:S01]  /*c130*/  LDL R232, [R1+0x420] ;  /* 0x0004200001e87983 */ /* 0x000ee20000100800 */
[----:B------:R-:W-:-:S02]  /*c140*/  PRMT R158, RZ, 0x7610, R158 ;  /* 0x00007610ff9e7816 */ /* 0x000fc4000000009e */
[----:B----4-:R-:W-:-:S05]  /*c150*/  IADD3 R6, P1, R247, R2, RZ ;  /* 0x00000002f7067210 */ /* 0x010fca0007f3e0ff */
[----:B--2---:R-:W-:-:S05]  /*c160*/  IMAD.X R7, R195, 0x1, R0, P1 ;  /* 0x00000001c3077824 */ /* 0x004fca00008e0600 */
[----:B------:R0:W2:Y:S02]  /*c170*/  @!P0 LDG.E.U16 R159, desc[UR18][R6.64] ;  /* 0x00000012069f8981 */ /* 0x0000a4000c1e1500 */
[----:B0-----:R-:W-:-:S05]  /*c180*/  IADD3 R6, P1, R194, R2, RZ ;  /* 0x00000002c2067210 */ /* 0x001fca0007f3e0ff */
[----:B------:R-:W-:Y:S02]  /*c190*/  IMAD.X R7, R178, 0x1, R0, P1 ;  /* 0x00000001b2077824 */ /* 0x000fe400008e0600 */
[----:B------:R-:W4:Y:S04]  /*c1a0*/  LDL R178, [R1+0x264] ;  /* 0x0002640001b27983 */ /* 0x000f280000100800 */
[----:B------:R-:W2:Y:S04]  /*c1b0*/  LDL.LU R196, [R1+0x42c] ;  /* 0x00042c0001c47983 */ /* 0x000ea80000300800 */
[----:B------:R-:W4:Y:S04]  /*c1c0*/  LDL.LU R194, [R1+0x428] ;  /* 0x0004280001c27983 */ /* 0x000f280000300800 */
[----:B------:R3:W4:Y:S02]  /*c1d0*/  @!P0 LDG.E.U16 R158, desc[UR18][R6.64] ;  /* 0x00000012069e8981 */ /* 0x000724000c1e1500 */
[----:B---3--:R-:W-:-:S02]  /*c1e0*/  IADD3 R6, P1, R193, R2, RZ ;  /* 0x00000002c1067210 */ /* 0x008fc40007f3e0ff */
[----:B------:R-:W3:Y:S04]  /*c1f0*/  LDL.LU R193, [R1+0x26c] ;  /* 0x00026c0001c17983 */ /* 0x000ee80000300800 */
[----:B------:R0:W-:Y:S01]  /*c200*/  STS.U16 [R3+UR16+0x1000], R157 ;  /* 0x0010009d03007988 */ /* 0x0001e20008000410 */
[----:B------:R-:W-:Y:S01]  /*c210*/  IMAD.X R7, R230, 0x1, R0, P1 ;  /* 0x00000001e6077824 */ /* 0x000fe200008e0600 */
[----:B------:R-:W-:Y:S02]  /*c220*/  PRMT R156, RZ, 0x7610, R156 ;  /* 0x00007610ff9c7816 */ /* 0x000fe4000000009c */
[----:B------:R1:W-:Y:S01]  /*c230*/  STS.U16 [R3+UR16+0x1200], R155 ;  /* 0x0012009b03007988 */ /* 0x0003e20008000410 */
[----:B------:R-:W-:-:S03]  /*c240*/  PRMT R154, RZ, 0x7610, R154 ;  /* 0x00007610ff9a7816 */ /* 0x000fc6000000009a */
[----:B------:R-:W3:Y:S01]  /*c250*/  LDL R230, [R1+0x25c] ;  /* 0x00025c0001e67983 */ /* 0x000ee20000100800 */
[----:B0-----:R-:W-:-:S03]  /*c260*/  PRMT R157, RZ, 0x7610, R157 ;  /* 0x00007610ff9d7816 */ /* 0x001fc6000000009d */
[----:B------:R-:W3:Y:S04]  /*c270*/  LDL R236, [R1+0x418] ;  /* 0x0004180001ec7983 */ /* 0x000ee80000100800 */
[----:B------:R0:W3:Y:S04]  /*c280*/  @!P0 LDG.E.U16 R157, desc[UR18][R6.64] ;  /* 0x00000012069d8981 */ /* 0x0000e8000c1e1500 */
[----:B------:R-:W3:Y:S01]  /*c290*/  LDL R235, [R1+0x24c] ;  /* 0x00024c0001eb7983 */ /* 0x000ee20000100800 */
[----:B0-----:R-:W-:Y:S02]  /*c2a0*/  IADD3 R6, P1, R234, R2, RZ ;  /* 0x00000002ea067210 */ /* 0x001fe40007f3e0ff */
[----:B-1----:R-:W-:Y:S01]  /*c2b0*/  PRMT R155, RZ, 0x7610, R155 ;  /* 0x00007610ff9b7816 */ /* 0x002fe2000000009b */
[----:B------:R0:W-:Y:S02]  /*c2c0*/  STS.U16 [R3+UR16+0x1400], R153 ;  /* 0x0014009903007988 */ /* 0x0001e40008000410 */
[----:B------:R-:W-:-:S02]  /*c2d0*/  IMAD.X R7, R249, 0x1, R0, P1 ;  /* 0x00000001f9077824 */ /* 0x000fc400008e0600 */
[----:B------:R-:W3:Y:S04]  /*c2e0*/  LDL R234, [R1+0x414] ;  /* 0x0004140001ea7983 */ /* 0x000ee80000100800 */
[----:B------:R2:W3:Y:S02]  /*c2f0*/  @!P0 LDG.E.U16 R156, desc[UR18][R6.64] ;  /* 0x00000012069c8981 */ /* 0x0004e4000c1e1500 */
[----:B--2---:R-:W-:-:S05]  /*c300*/  IADD3 R6, P1, R196, R2, RZ ;  /* 0x00000002c4067210 */ /* 0x004fca0007f3e0ff */
[----:B------:R-:W-:Y:S01]  /*c310*/  IMAD.X R7, R233, 0x1, R0, P1 ;  /* 0x00000001e9077824 */ /* 0x000fe200008e0600 */
[----:B0-----:R-:W-:Y:S01]  /*c320*/  PRMT R153, RZ, 0x7610, R153 ;  /* 0x00007610ff997816 */ /* 0x001fe20000000099 */
[----:B------:R-:W2:Y:S04]  /*c330*/  LDL R233, [R1+0x244] ;  /* 0x0002440001e97983 */ /* 0x000ea80000100800 */
[----:B------:R4:W2:Y:S02]  /*c340*/  @!P0 LDG.E.U16 R155, desc[UR18][R6.64] ;  /* 0x00000012069b8981 */ /* 0x0008a4000c1e1500 */
[----:B----4-:R-:W-:-:S05]  /*c350*/  IADD3 R6, P1, R194, R2, RZ ;  /* 0x00000002c2067210 */ /* 0x010fca0007f3e0ff */
[----:B---3--:R-:W-:-:S05]  /*c360*/  IMAD.X R7, R193, 0x1, R0, P1 ;  /* 0x00000001c1077824 */ /* 0x008fca00008e0600 */
[----:B------:R0:W3:Y:S02]  /*c370*/  @!P0 LDG.E.U16 R154, desc[UR18][R6.64] ;  /* 0x00000012069a8981 */ /* 0x0000e4000c1e1500 */
[-C--:B0-----:R-:W-:Y:S02]  /*c380*/  IADD3 R6, P1, R231, R2.reuse, RZ ;  /* 0x00000002e7067210 */ /* 0x081fe40007f3e0ff */
[----:B------:R-:W4:Y:S03]  /*c390*/  LDL R231, [R1+0x41c] ;  /* 0x00041c0001e77983 */ /* 0x000f260000100800 */
[----:B------:R-:W-:Y:S02]  /*c3a0*/  IMAD.X R7, R178, 0x1, R0, P1 ;  /* 0x00000001b2077824 */ /* 0x000fe400008e0600 */
[----:B------:R-:W2:Y:S04]  /*c3b0*/  LDL R178, [R1+0x254] ;  /* 0x0002540001b27983 */ /* 0x000ea80000100800 */
[----:B------:R0:W3:Y:S04]  /*c3c0*/  @!P0 LDG.E.U16 R153, desc[UR18][R6.64] ;  /* 0x0000001206998981 */ /* 0x0000e8000c1e1500 */
[----:B------:R1:W-:Y:S01]  /*c3d0*/  STS.U16 [R3+UR16+0x3400], R152 ;  /* 0x0034009803007988 */ /* 0x0003e20008000410 */
[----:B0-----:R-:W-:-:S03]  /*c3e0*/  IADD3 R6, P1, R232, R2, RZ ;  /* 0x00000002e8067210 */ /* 0x001fc60007f3e0ff */
[----:B------:R-:W3:Y:S01]  /*c3f0*/  LDL R232, [R1+0x410] ;  /* 0x0004100001e87983 */ /* 0x000ee20000100800 */
[----:B-1----:R-:W-:Y:S01]  /*c400*/  PRMT R152, RZ, 0x7610, R152 ;  /* 0x00007610ff987816 */ /* 0x002fe20000000098 */
[----:B------:R-:W-:Y:S02]  /*c410*/  IMAD.X R7, R230, 0x1, R0, P1 ;  /* 0x00000001e6077824 */ /* 0x000fe400008e0600 */
[----:B------:R-:W3:Y:S04]  /*c420*/  LDL R230, [R1+0x23c] ;  /* 0x00023c0001e67983 */ /* 0x000ee80000100800 */
[----:B------:R4:W3:Y:S04]  /*c430*/  @!P0 LDG.E.U16 R152, desc[UR18][R6.64] ;  /* 0x0000001206988981 */ /* 0x0008e8000c1e1500 */
[----:B------:R0:W-:Y:S01]  /*c440*/  STS.U16 [R3+UR16+0x1600], R23 ;  /* 0x0016001703007988 */ /* 0x0001e20008000410 */
[----:B----4-:R-:W-:-:S03]  /*c450*/  IADD3 R6, P1, R231, R2, RZ ;  /* 0x00000002e7067210 */ /* 0x010fc60007f3e0ff */
[----:B------:R-:W4:Y:S02]  /*c460*/  LDL R231, [R1+0x22c] ;  /* 0x00022c0001e77983 */ /* 0x000f240000100800 */
[----:B--2---:R-:W-:Y:S02]  /*c470*/  IMAD.X R7, R178, 0x1, R0, P1 ;  /* 0x00000001b2077824 */ /* 0x004fe400008e0600 */
[----:B------:R-:W2:Y:S01]  /*c480*/  LDL.LU R178, [R1+0x234] ;  /* 0x0002340001b27983 */ /* 0x000ea20000300800 */
[----:B0-----:R-:W-:-:S06]  /*c490*/  PRMT R23, RZ, 0x7610, R23 ;  /* 0x00007610ff177816 */ /* 0x001fcc0000000017 */
[----:B------:R0:W4:Y:S04]  /*c4a0*/  @!P0 LDG.E.U16 R23, desc[UR18][R6.64] ;  /* 0x0000001206178981 */ /* 0x000128000c1e1500 */
[----:B------:R1:W-:Y:S01]  /*c4b0*/  STS.U16 [R3+UR16+0x3800], R22 ;  /* 0x0038001603007988 */ /* 0x0003e20008000410 */
[----:B0-----:R-:W-:Y:S02]  /*c4c0*/  IADD3 R6, P1, R236, R2, RZ ;  /* 0x00000002ec067210 */ /* 0x001fe40007f3e0ff */
[----:B-1----:R-:W-:-:S03]  /*c4d0*/  PRMT R22, RZ, 0x7610, R22 ;  /* 0x00007610ff167816 */ /* 0x002fc60000000016 */
[----:B------:R-:W-:Y:S01]  /*c4e0*/  IMAD.X R7, R235, 0x1, R0, P1 ;  /* 0x00000001eb077824 */ /* 0x000fe200008e0600 */
[----:B------:R0:W-:Y:S04]  /*c4f0*/  STS.U16 [R3+UR16+0x1800], R21 ;  /* 0x0018001503007988 */ /* 0x0001e80008000410 */
[----:B------:R1:W4:Y:S01]  /*c500*/  @!P0 LDG.E.U16 R22, desc[UR18][R6.64] ;  /* 0x0000001206168981 */ /* 0x000322000c1e1500 */
[----:B0-----:R-:W-:Y:S02]  /*c510*/  PRMT R21, RZ, 0x7610, R21 ;  /* 0x00007610ff157816 */ /* 0x001fe40000000015 */
[----:B-1----:R-:W-:-:S05]  /*c520*/  IADD3 R6, P1, R234, R2, RZ ;  /* 0x00000002ea067210 */ /* 0x002fca0007f3e0ff */
[----:B------:R-:W-:Y:S01]  /*c530*/  IMAD.X R7, R233, 0x1, R0, P1 ;  /* 0x00000001e9077824 */ /* 0x000fe200008e0600 */
[----:B------:R0:W-:Y:S04]  /*c540*/  STS.U16 [R3+UR16+0x1a00], R20 ;  /* 0x001a001403007988 */ /* 0x0001e80008000410 */
[----:B------:R3:W4:Y:S01]  /*c550*/  @!P0 LDG.E.U16 R21, desc[UR18][R6.64] ;  /* 0x0000001206158981 */ /* 0x000722000c1e1500 */
[----:B0-----:R-:W-:Y:S02]  /*c560*/  PRMT R20, RZ, 0x7610, R20 ;  /* 0x00007610ff147816 */ /* 0x001fe40000000014 */
[----:B---3--:R-:W-:-:S05]  /*c570*/  IADD3 R6, P1, R232, R2, RZ ;  /* 0x00000002e8067210 */ /* 0x008fca0007f3e0ff */
[--C-:B------:R-:W-:Y:S02]  /*c580*/  IMAD.X R7, R230, 0x1, R0.reuse, P1 ;  /* 0x00000001e6077824 */ /* 0x100fe400008e0600 */
[----:B------:R-:W3:Y:S04]  /*c590*/  LDL R230, [R1+0x214] ;  /* 0x0002140001e67983 */ /* 0x000ee80000100800 */
[----:B------:R2:W3:Y:S02]  /*c5a0*/  @!P0 LDG.E.U16 R20, desc[UR18][R6.64] ;  /* 0x0000001206148981 */ /* 0x0004e4000c1e1500 */
[----:B--2---:R-:W-:Y:S02]  /*c5b0*/  IADD3 R6, P1, R178, R2, RZ ;  /* 0x00000002b2067210 */ /* 0x004fe40007f3e0ff */
[----:B------:R0:W-:Y:S04]  /*c5c0*/  STL [R1+0x880], R178 ;  /* 0x000880b201007387 */ /* 0x0001e80000100800 */
[----:B0-----:R-:W2:Y:S01]  /*c5d0*/  LDL.LU R178, [R1+0x224] ;  /* 0x0002240001b27983 */ /* 0x001ea20000300800 */
[----:B------:R-:W-:-:S03]  /*c5e0*/  IMAD.X R7, R192, 0x1, R0, P1 ;  /* 0x00000001c0077824 */ /* 0x000fc600008e0600 */
[----:B------:R0:W-:Y:S04]  /*c5f0*/  STL [R1+0x884], R192 ;  /* 0x000884c001007387 */ /* 0x0001e80000100800 */
[----:B0-----:R-:W3:Y:S04]  /*c600*/  LDL.LU R192, [R1+0x21c] ;  /* 0x00021c0001c07983 */ /* 0x001ee80000300800 */
[----:B------:R0:W-:Y:S02]  /*c610*/  STS.U16 [R3+UR16+0x1c00], R19 ;  /* 0x001c001303007988 */ /* 0x0001e40008000410 */
[----:B0-----:R-:W-:-:S06]  /*c620*/  PRMT R19, RZ, 0x7610, R19 ;  /* 0x00007610ff137816 */ /* 0x001fcc0000000013 */
[----:B------:R4:W3:Y:S04]  /*c630*/  @!P0 LDG.E.U16 R19, desc[UR18][R6.64] ;  /* 0x0000001206138981 */ /* 0x0008e8000c1e1500 */
[----:B------:R0:W-:Y:S01]  /*c640*/  STL [R1+0x888], R191 ;  /* 0x000888bf01007387 */ /* 0x0001e20000100800 */
[----:B----4-:R-:W-:-:S03]  /*c650*/  IADD3 R6, P1, R231, R2, RZ ;  /* 0x00000002e7067210 */ /* 0x010fc60007f3e0ff */
[----:B------:R1:W-:Y:S02]  /*c660*/  STS.U16 [R3+UR16+0x1e00], R18 ;  /* 0x001e001203007988 */ /* 0x0003e40008000410 */
[----:B------:R-:W-:Y:S02]  /*c670*/  IMAD.X R7, R191, 0x1, R0, P1 ;  /* 0x00000001bf077824 */ /* 0x000fe400008e0600 */
[----:B0-----:R-:W4:Y:S01]  /*c680*/  LDL.LU R191, [R1+0x20c] ;  /* 0x00020c0001bf7983 */ /* 0x001f220000300800 */
[----:B-1----:R-:W-:-:S06]  /*c690*/  PRMT R18, RZ, 0x7610, R18 ;  /* 0x00007610ff127816 */ /* 0x002fcc0000000012 */
[----:B------:R2:W4:Y:S04]  /*c6a0*/  @!P0 LDG.E.U16 R18, desc[UR18][R6.64] ;  /* 0x0000001206128981 */ /* 0x000528000c1e1500 */
[----:B------:R0:W-:Y:S02]  /*c6b0*/  STS.U16 [R3+UR16+0x2000], R17 ;  /* 0x0020001103007988 */ /* 0x0001e40008000410 */
[----:B0-----:R-:W-:Y:S02]  /*c6c0*/  PRMT R17, RZ, 0x7610, R17 ;  /* 0x00007610ff117816 */ /* 0x001fe40000000011 */
[----:B------:R0:W-:Y:S02]  /*c6d0*/  STS.U16 [R3+UR16+0x2200], R16 ;  /* 0x0022001003007988 */ /* 0x0001e40008000410 */
[----:B0-----:R-:W-:-:S02]  /*c6e0*/  PRMT R16, RZ, 0x7610, R16 ;  /* 0x00007610ff107816 */ /* 0x001fc40000000010 */
[----:B--2---:R-:W-:Y:S01]  /*c6f0*/  IADD3 R6, P1, R178, R2, RZ ;  /* 0x00000002b2067210 */ /* 0x004fe20007f3e0ff */
[----:B------:R0:W-:Y:S04]  /*c700*/  STL [R1+0x88c], R178 ;  /* 0x00088cb201007387 */ /* 0x0001e80000100800 */
[----:B0-----:R-:W2:Y:S01]  /*c710*/  LDL.LU R178, [R1+0x204] ;  /* 0x0002040001b27983 */ /* 0x001ea20000300800 */
[----:B------:R-:W-:-:S05]  /*c720*/  IMAD.X R7, R190, 0x1, R0, P1 ;  /* 0x00000001be077824 */ /* 0x000fca00008e0600 */
[----:B------:R3:W2:Y:S02]  /*c730*/  @!P0 LDG.E.U16 R17, desc[UR18][R6.64] ;  /* 0x0000001206118981 */ /* 0x0006a4000c1e1500 */
[----:B---3--:R-:W-:-:S05]  /*c740*/  IADD3 R6, P1, R192, R2, RZ ;  /* 0x00000002c0067210 */ /* 0x008fca0007f3e0ff */
[----:B------:R-:W-:-:S05]  /*c750*/  IMAD.X R7, R189, 0x1, R0, P1 ;  /* 0x00000001bd077824 */ /* 0x000fca00008e0600 */
[----:B------:R0:W3:Y:S02]  /*c760*/  @!P0 LDG.E.U16 R16, desc[UR18][R6.64] ;  /* 0x0000001206108981 */ /* 0x0000e4000c1e1500 */
[----:B0-----:R-:W-:Y:S02]  /*c770*/  IADD3 R6, P1, R230, R2, RZ ;  /* 0x00000002e6067210 */ /* 0x001fe40007f3e0ff */
[----:B------:R-:W3:Y:S04]  /*c780*/  LDL R230, [R1+0x3c0] ;  /* 0x0003c00001e67983 */ /* 0x000ee80000100800 */
[----:B------:R0:W-:Y:S01]  /*c790*/  STS.U16 [R3+UR16+0x2400], R15 ;  /* 0x0024000f03007988 */ /* 0x0001e20008000410 */
[----:B------:R-:W-:Y:S01]  /*c7a0*/  IMAD.X R7, R188, 0x1, R0, P1 ;  /* 0x00000001bc077824 */ /* 0x000fe200008e0600 */
[----:B0-----:R-:W-:-:S02]  /*c7b0*/  PRMT R15, RZ, 0x7610, R15 ;  /* 0x00007610ff0f7816 */ /* 0x001fc4000000000f */
[----:B------:R0:W-:Y:S04]  /*c7c0*/  STS.U16 [R3+UR16+0x2600], R14 ;  /* 0x0026000e03007988 */ /* 0x0001e80008000410 */
[----:B------:R4:W3:Y:S01]  /*c7d0*/  @!P0 LDG.E.U16 R15, desc[UR18][R6.64] ;  /* 0x00000012060f8981 */ /* 0x0008e2000c1e1500 */
[----:B0-----:R-:W-:Y:S02]  /*c7e0*/  PRMT R14, RZ, 0x7610, R14 ;  /* 0x00007610ff0e7816 */ /* 0x001fe4000000000e */
[----:B----4-:R-:W-:-:S05]  /*c7f0*/  IADD3 R6, P1, R191, R2, RZ ;  /* 0x00000002bf067210 */ /* 0x010fca0007f3e0ff */
[----:B------:R-:W-:Y:S01]  /*c800*/  IMAD.X R7, R187, 0x1, R0, P1 ;  /* 0x00000001bb077824 */ /* 0x000fe200008e0600 */
[----:B------:R0:W-:Y:S04]  /*c810*/  STS.U16 [R3+UR16+0x2800], R13 ;  /* 0x0028000d03007988 */ /* 0x0001e80008000410 */
        /* <DEDUP_REMOVED lines=8> */
[----:B------:R0:W-:Y:S02]  /*c8a0*/  STS.U16 [R3+UR16+0x3000], R8 ;  /* 0x0030000803007988 */ /* 0x0001e40008000410 */
[----:B0-----:R-:W-:Y:S02]  /*c8b0*/  PRMT R8, RZ, 0x7610, R8 ;  /* 0x00007610ff087816 */ /* 0x001fe40000000008 */
[----:B------:R-:W-:Y:S02]  /*c8c0*/  PRMT R177, RZ, 0x7610, R177 ;  /* 0x00007610ffb17816 */ /* 0x000fe400000000b1 */
[----:B------:R-:W-:Y:S02]  /*c8d0*/  PRMT R176, RZ, 0x7610, R176 ;  /* 0x00007610ffb07816 */ /* 0x000fe400000000b0 */
[----:B------:R-:W-:Y:S01]  /*c8e0*/  PRMT R175, RZ, 0x7610, R175 ;  /* 0x00007610ffaf7816 */ /* 0x000fe200000000af */
[----:B------:R0:W-:Y:S01]  /*c8f0*/  STL [R1+0x5a8], R5 ;  /* 0x0005a80501007387 */ /* 0x0001e20000100800 */
[----:B--2---:R-:W-:-:S05]  /*c900*/  IADD3 R6, P1, R178, R2, RZ ;  /* 0x00000002b2067210 */ /* 0x004fca0007f3e0ff */
[----:B------:R-:W-:-:S05]  /*c910*/  IMAD.X R7, R186, 0x1, R0, P1 ;  /* 0x00000001ba077824 */ /* 0x000fca00008e0600 */
[----:B------:R1:W2:Y:S02]  /*c920*/  @!P0 LDG.E.U16 R13, desc[UR18][R6.64] ;  /* 0x00000012060d8981 */ /* 0x0002a4000c1e1500 */
[----:B-1----:R-:W-:-:S05]  /*c930*/  IADD3 R6, P1, R252, R2, RZ ;  /* 0x00000002fc067210 */ /* 0x002fca0007f3e0ff */
        /* <DEDUP_REMOVED lines=11> */
[----:B-1----:R-:W-:Y:S02]  /*c9f0*/  IADD3 R6, P1, R5, R2, RZ ;  /* 0x0000000205067210 */ /* 0x002fe40007f3e0ff */
[----:B0-----:R-:W4:Y:S03]  /*ca00*/  LDL.LU R5, [R1+0x4c8] ;  /* 0x0004c80001057983 */ /* 0x001f260000300800 */
[----:B------:R-:W-:-:S05]  /*ca10*/  IMAD.X R7, R4, 0x1, R0, P1 ;  /* 0x0000000104077824 */ /* 0x000fca00008e0600 */
[----:B------:R0:W2:Y:S02]  /*ca20*/  @!P0 LDG.E.U16 R177, desc[UR18][R6.64] ;  /* 0x0000001206b18981 */ /* 0x0000a4000c1e1500 */
[----:B0-----:R-:W-:-:S05]  /*ca30*/  IADD3 R6, P1, R181, R2, RZ ;  /* 0x00000002b5067210 */ /* 0x001fca0007f3e0ff */
[----:B------:R-:W-:-:S05]  /*ca40*/  IMAD.X R7, R10, 0x1, R0, P1 ;  /* 0x000000010a077824 */ /* 0x000fca00008e0600 */
[----:B------:R0:W2:Y:S02]  /*ca50*/  @!P0 LDG.E.U16 R176, desc[UR18][R6.64] ;  /* 0x0000001206b08981 */ /* 0x0000a4000c1e1500 */
[----:B0-----:R-:W-:-:S05]  /*ca60*/  IADD3 R6, P1, R244, R2, RZ ;  /* 0x00000002f4067210 */ /* 0x001fca0007f3e0ff */
[----:B------:R-:W-:Y:S01]  /*ca70*/  IMAD.X R7, R243, 0x1, R0, P1 ;  /* 0x00000001f3077824 */ /* 0x000fe200008e0600 */
[----:B------:R0:W-:Y:S04]  /*ca80*/  STL [R1+0x5b0], R4 ;  /* 0x0005b00401007387 */ /* 0x0001e80000100800 */
[----:B------:R1:W2:Y:S04]  /*ca90*/  @!P0 LDG.E.U16 R175, desc[UR18][R6.64] ;  /* 0x0000001206af8981 */ /* 0x0002a8000c1e1500 */
[----:B0-----:R-:W2:Y:S01]  /*caa0*/  LDL.LU R4, [R1+0x4c4] ;  /* 0x0004c40001047983 */ /* 0x001ea20000300800 */
[----:B-1----:R-:W-:-:S03]  /*cab0*/  IADD3 R6, P1, R242, R2, RZ ;  /* 0x00000002f2067210 */ /* 0x002fc60007f3e0ff */
[----:B------:R-:W-:Y:S04]  /*cac0*/  STL [R1+0x5b8], R181 ;  /* 0x0005b8b501007387 */ /* 0x000fe80000100800 */
[----:B------:R-:W-:Y:S01]  /*cad0*/  STL [R1+0x5c0], R10 ;  /* 0x0005c00a01007387 */ /* 0x000fe20000100800 */
[----:B---3--:R-:W-:-:S03]  /*cae0*/  IMAD.X R7, R230, 0x1, R0, P1 ;  /* 0x00000001e6077824 */ /* 0x008fc600008e0600 */
[----:B------:R-:W-:Y:S04]  /*caf0*/  STL [R1+0x5c8], R244 ;  /* 0x0005c8f401007387 */ /* 0x000fe80000100800 */
[----:B------:R-:W-:Y:S04]  /*cb00*/  STL [R1+0x5cc], R243 ;  /* 0x0005ccf301007387 */ /* 0x000fe80000100800 */
[----:B------:R0:W-:Y:S04]  /*cb10*/  STL [R1+0x5dc], R242 ;  /* 0x0005dcf201007387 */ /* 0x0001e80000100800 */
[----:B------:R-:W3:Y:S04]  /*cb20*/  LDL R230, [R1+0x4ac] ;  /* 0x0004ac0001e67983 */ /* 0x000ee80000100800 */
[----:B------:R-:W3:Y:S04]  /*cb30*/  LDL.LU R231, [R1+0x4a0] ;  /* 0x0004a00001e77983 */ /* 0x000ee80000300800 */
[----:B------:R-:W3:Y:S04]  /*cb40*/  LDL.LU R232, [R1+0x368] ;  /* 0x0003680001e87983 */ /* 0x000ee80000300800 */
[----:B------:R-:W3:Y:S04]  /*cb50*/  LDL.LU R233, [R1+0x378] ;  /* 0x0003780001e97983 */ /* 0x000ee80000300800 */
[----:B0-----:R-:W3:Y:S04]  /*cb60*/  LDL.LU R242, [R1+0x4b0] ;  /* 0x0004b00001f27983 */ /* 0x001ee80000300800 */
[----:B------:R-:W3:Y:S04]  /*cb70*/  LDL.LU R234, [R1+0x380] ;  /* 0x0003800001ea7983 */ /* 0x000ee80000300800 */
[----:B------:R-:W3:Y:S04]  /*cb80*/  LDL.LU R235, [R1+0x4b4] ;  /* 0x0004b40001eb7983 */ /* 0x000ee80000300800 */
[----:B------:R-:W3:Y:S04]  /*cb90*/  LDL.LU R236, [R1+0x388] ;  /* 0x0003880001ec7983 */ /* 0x000ee80000300800 */
[----:B------:R-:W3:Y:S04]  /*cba0*/  LDL.LU R243, [R1+0x390] ;  /* 0x0003900001f37983 */ /* 0x000ee80000300800 */
[----:B------:R-:W3:Y:S04]  /*cbb0*/  LDL.LU R244, [R1+0x4b8] ;  /* 0x0004b80001f47983 */ /* 0x000ee80000300800 */
[----:B------:R-:W3:Y:S04]  /*cbc0*/  LDL.LU R10, [R1+0x4bc] ;  /* 0x0004bc00010a7983 */ /* 0x000ee80000300800 */
[----:B------:R-:W3:Y:S04]  /*cbd0*/  LDL.LU R237, [R1+0x398] ;  /* 0x0003980001ed7983 */ /* 0x000ee80000300800 */
[----:B------:R-:W3:Y:S04]  /*cbe0*/  LDL.LU R181, [R1+0x4c0] ;  /* 0x0004c00001b57983 */ /* 0x000ee80000300800 */
[----:B------:R-:W3:Y:S01]  /*cbf0*/  LDL.LU R238, [R1+0x3a0] ;  /* 0x0003a00001ee7983 */ /* 0x000ee20000300800 */
[----:B------:R-:W-:-:S06]  /*cc00*/  PRMT R174, RZ, 0x7610, R174 ;  /* 0x00007610ffae7816 */ /* 0x000fcc00000000ae */
[----:B------:R0:W3:Y:S04]  /*cc10*/  @!P0 LDG.E.U16 R174, desc[UR18][R6.64] ;  /* 0x0000001206ae8981 */ /* 0x0000e8000c1e1500 */
[----:B------:R1:W-:Y:S01]  /*cc20*/  STS.U16 [R3+UR16+0x3200], R173 ;  /* 0x003200ad03007988 */ /* 0x0003e20008000410 */
[----:B0-----:R-:W-:Y:S02]  /*cc30*/  IADD3 R6, P1, R241, R2, RZ ;  /* 0x00000002f1067210 */ /* 0x001fe40007f3e0ff */
[----:B-1----:R-:W-:-:S03]  /*cc40*/  PRMT R173, RZ, 0x7610, R173 ;  /* 0x00007610ffad7816 */ /* 0x002fc600000000ad */
[----:B------:R-:W-:Y:S01]  /*cc50*/  IMAD.X R7, R180, 0x1, R0, P1 ;  /* 0x00000001b4077824 */ /* 0x000fe200008e0600 */
[----:B------:R0:W-:Y:S04]  /*cc60*/  STS.U16 [R3+UR16+0x3600], R172 ;  /* 0x003600ac03007988 */ /* 0x0001e80008000410 */
[----:B------:R4:W3:Y:S01]  /*cc70*/  @!P0 LDG.E.U16 R173, desc[UR18][R6.64] ;  /* 0x0000001206ad8981 */ /* 0x0008e2000c1e1500 */
[----:B0-----:R-:W-:-:S03]  /*cc80*/  PRMT R172, RZ, 0x7610, R172 ;  /* 0x00007610ffac7816 */ /* 0x001fc600000000ac */
[----:B------:R0:W-:Y:S02]  /*cc90*/  STS.U16 [R3+UR16+0x3a00], R171 ;  /* 0x003a00ab03007988 */ /* 0x0001e40008000410 */
[----:B0-----:R-:W-:Y:S02]  /*cca0*/  PRMT R171, RZ, 0x7610, R171 ;  /* 0x00007610ffab7816 */ /* 0x001fe400000000ab */
[----:B------:R0:W-:Y:S02]  /*ccb0*/  STS.U16 [R3+UR16+0x3c00], R170 ;  /* 0x003c00aa03007988 */ /* 0x0001e40008000410 */
[----:B0-----:R-:W-:Y:S02]  /*ccc0*/  PRMT R170, RZ, 0x7610, R170 ;  /* 0x00007610ffaa7816 */ /* 0x001fe400000000aa */
[----:B------:R0:W-:Y:S02]  /*ccd0*/  STS.U16 [R3+UR16+0x3e00], R169 ;  /* 0x003e00a903007988 */ /* 0x0001e40008000410 */
[----:B0-----:R-:W-:-:S02]  /*cce0*/  PRMT R169, RZ, 0x7610, R169 ;  /* 0x00007610ffa97816 */ /* 0x001fc400000000a9 */
[----:B------:R0:W-:Y:S04]  /*ccf0*/  STS.U16 [R3+UR16+0x4000], R168 ;  /* 0x004000a803007988 */ /* 0x0001e80008000410 */
[----:B------:R1:W-:Y:S01]  /*cd00*/  STL [R1+0x5e8], R241 ;  /* 0x0005e8f101007387 */ /* 0x0003e20000100800 */
[----:B0-----:R-:W-:-:S03]  /*cd10*/  PRMT R168, RZ, 0x7610, R168 ;  /* 0x00007610ffa87816 */ /* 0x001fc600000000a8 */
[----:B-1----:R-:W3:Y:S04]  /*cd20*/  LDL.LU R241, [R1+0x4a8] ;  /* 0x0004a80001f17983 */ /* 0x002ee80000300800 */
[----:B------:R0:W-:Y:S04]  /*cd30*/  STL [R1+0x5ec], R180 ;  /* 0x0005ecb401007387 */ /* 0x0001e80000100800 */
[----:B------:R1:W-:Y:S04]  /*cd40*/  STS.U16 [R3+UR16+0x4200], R167 ;  /* 0x004200a703007988 */ /* 0x0003e80008000410 */
[----:B0-----:R-:W3:Y:S01]  /*cd50*/  LDL.LU R180, [R1+0x370] ;  /* 0x0003700001b47983 */ /* 0x001ee20000300800 */
[----:B-1----:R-:W-:-:S02]  /*cd60*/  PRMT R167, RZ, 0x7610, R167 ;  /* 0x00007610ffa77816 */ /* 0x002fc400000000a7 */
[----:B----4-:R-:W-:-:S05]  /*cd70*/  IADD3 R6, P1, R5, R2, RZ ;  /* 0x0000000205067210 */ /* 0x010fca0007f3e0ff */
[----:B------:R-:W-:-:S05]  /*cd80*/  IMAD.X R7, R240, 0x1, R0, P1 ;  /* 0x00000001f0077824 */ /* 0x000fca00008e0600 */
[----:B------:R2:W4:Y:S02]  /*cd90*/  @!P0 LDG.E.U16 R172, desc[UR18][R6.64] ;  /* 0x0000001206ac8981 */ /* 0x000524000c1e1500 */
[----:B--2---:R-:W-:-:S05]  /*cda0*/  IADD3 R6, P1, R4, R2, RZ ;  /* 0x0000000204067210 */ /* 0x004fca0007f3e0ff */
[----:B------:R-:W-:-:S05]  /*cdb0*/  IMAD.X R7, R239, 0x1, R0, P1 ;  /* 0x00000001ef077824 */ /* 0x000fca00008e0600 */
[----:B------:R3:W2:Y:S04]  /*cdc0*/  @!P0 LDG.E.U16 R171, desc[UR18][R6.64] ;  /* 0x0000001206ab8981 */ /* 0x0006a8000c1e1500 */
[----:B------:R0:W-:Y:S04]  /*cdd0*/  STL [R1+0x5fc], R5 ;  /* 0x0005fc0501007387 */ /* 0x0001e80000100800 */
[----:B0-----:R-:W4:Y:S04]  /*cde0*/  LDL.LU R5, [R1+0x4a4] ;  /* 0x0004a40001057983 */ /* 0x001f280000300800 */
[----:B------:R-:W-:Y:S04]  /*cdf0*/  STL [R1+0x600], R240 ;  /* 0x000600f001007387 */ /* 0x000fe80000100800 */
[----:B------:R-:W-:Y:S01]  /*ce00*/  STL [R1+0x604], R4 ;  /* 0x0006040401007387 */ /* 0x000fe20000100800 */
[----:B---3--:R-:W-:-:S05]  /*ce10*/  IADD3 R6, P1, R181, R2, RZ ;  /* 0x00000002b5067210 */ /* 0x008fca0007f3e0ff */
[----:B------:R-:W-:-:S05]  /*ce20*/  IMAD.X R7, R238, 0x1, R0, P1 ;  /* 0x00000001ee077824 */ /* 0x000fca00008e0600 */
[----:B------:R0:W3:Y:S02]  /*ce30*/  @!P0 LDG.E.U16 R170, desc[UR18][R6.64] ;  /* 0x0000001206aa8981 */ /* 0x0000e4000c1e1500 */
[----:B0-----:R-:W-:-:S05]  /*ce40*/  IADD3 R6, P1, R10, R2, RZ ;  /* 0x000000020a067210 */ /* 0x001fca0007f3e0ff */
[----:B------:R-:W-:-:S05]  /*ce50*/  IMAD.X R7, R237, 0x1, R0, P1 ;  /* 0x00000001ed077824 */ /* 0x000fca00008e0600 */
[----:B------:R0:W3:Y:S02]  /*ce60*/  @!P0 LDG.E.U16 R169, desc[UR18][R6.64] ;  /* 0x0000001206a98981 */ /* 0x0000e4000c1e1500 */
[----:B0-----:R-:W-:-:S05]  /*ce70*/  IADD3 R6, P1, R244, R2, RZ ;  /* 0x00000002f4067210 */ /* 0x001fca0007f3e0ff */
[----:B------:R-:W-:-:S05]  /*ce80*/  IMAD.X R7, R243, 0x1, R0, P1 ;  /* 0x00000001f3077824 */ /* 0x000fca00008e0600 */
[----:B------:R0:W3:Y:S04]  /*ce90*/  @!P0 LDG.E.U16 R168, desc[UR18][R6.64] ;  /* 0x0000001206a88981 */ /* 0x0000e8000c1e1500 */
[----:B------:R-:W-:Y:S01]  /*cea0*/  STL [R1+0x608], R239 ;  /* 0x000608ef01007387 */ /* 0x000fe20000100800 */
[----:B0-----:R-:W-:-:S03]  /*ceb0*/  IADD3 R6, P1, R235, R2, RZ ;  /* 0x00000002eb067210 */ /* 0x001fc60007f3e0ff */
[----:B------:R-:W-:Y:S02]  /*cec0*/  STL [R1+0x60c], R181 ;  /* 0x00060cb501007387 */ /* 0x000fe40000100800 */
[----:B------:R-:W-:Y:S02]  /*ced0*/  IMAD.X R7, R236, 0x1, R0, P1 ;  /* 0x00000001ec077824 */ /* 0x000fe400008e0600 */
[----:B------:R-:W-:Y:S04]  /*cee0*/  STL [R1+0x610], R238 ;  /* 0x000610ee01007387 */ /* 0x000fe80000100800 */
[----:B------:R-:W-:Y:S04]  /*cef0*/  STL [R1+0x614], R10 ;  /* 0x0006140a01007387 */ /* 0x000fe80000100800 */
[----:B------:R-:W-:Y:S04]  /*cf00*/  STL [R1+0x618], R237 ;  /* 0x000618ed01007387 */ /* 0x000fe80000100800 */
[----:B------:R0:W3:Y:S04]  /*cf10*/  @!P0 LDG.E.U16 R167, desc[UR18][R6.64] ;  /* 0x0000001206a78981 */ /* 0x0000e8000c1e1500 */
[----:B------:R-:W-:Y:S04]  /*cf20*/  STL [R1+0x61c], R244 ;  /* 0x00061cf401007387 */ /* 0x000fe80000100800 */
[----:B------:R-:W-:Y:S01]  /*cf30*/  STL [R1+0x620], R243 ;  /* 0x000620f301007387 */ /* 0x000fe20000100800 */
[----:B0-----:R-:W-:-:S03]  /*cf40*/  IADD3 R6, P1, R242, R2, RZ ;  /* 0x00000002f2067210 */ /* 0x001fc60007f3e0ff */
[----:B------:R-:W-:Y:S04]  /*cf50*/  STL [R1+0x624], R235 ;  /* 0x000624eb01007387 */ /* 0x000fe80000100800 */
[----:B------:R-:W-:Y:S01]  /*cf60*/  STL [R1+0x628], R236 ;  /* 0x000628ec01007387 */ /* 0x000fe20000100800 */
[----:B------:R-:W-:-:S03]  /*cf70*/  IMAD.X R7, R234, 0x1, R0, P1 ;  /* 0x00000001ea077824 */ /* 0x000fc600008e0600 */
[----:B------:R-:W-:Y:S04]  /*cf80*/  STL [R1+0x62c], R242 ;  /* 0x00062cf201007387 */ /* 0x000fe80000100800 */
[----:B------:R0:W-:Y:S04]  /*cf90*/  STL [R1+0x630], R234 ;  /* 0x000630ea01007387 */ /* 0x0001e80000100800 */
[----:B------:R1:W-:Y:S04]  /*cfa0*/  STS.U16 [R3+UR16+0x4400], R166 ;  /* 0x004400a603007988 */ /* 0x0003e80008000410 */
[----:B0-----:R-:W2:Y:S04]  /*cfb0*/  LDL.LU R234, [R1+0x2f8] ;  /* 0x0002f80001ea7983 */ /* 0x001ea80000300800 */
[----:B------:R-:W3:Y:S01]  /*cfc0*/  LDL.LU R242, [R1+0x300] ;  /* 0x0003000001f27983 */ /* 0x000ee20000300800 */
[----:B-1----:R-:W-:-:S03]  /*cfd0*/  PRMT R166, RZ, 0x7610, R166 ;  /* 0x00007610ffa67816 */ /* 0x002fc600000000a6 */
[----:B------:R-:W2:Y:S04]  /*cfe0*/  LDL.LU R236, [R1+0x308] ;  /* 0x0003080001ec7983 */ /* 0x000ea80000300800 */
[----:B------:R-:W3:Y:S04]  /*cff0*/  LDL.LU R235, [R1+0x310] ;  /* 0x0003100001eb7983 */ /* 0x000ee80000300800 */
[----:B------:R-:W2:Y:S04]  /*d000*/  LDL.LU R243, [R1+0x318] ;  /* 0x0003180001f37983 */ /* 0x000ea80000300800 */
[----:B------:R-:W3:Y:S04]  /*d010*/  LDL.LU R244, [R1+0x320] ;  /* 0x0003200001f47983 */ /* 0x000ee80000300800 */
[----:B------:R-:W2:Y:S04]  /*d020*/  LDL.LU R237, [R1+0x328] ;  /* 0x0003280001ed7983 */ /* 0x000ea80000300800 */
[----:B------:R-:W3:Y:S04]  /*d030*/  LDL.LU R10, [R1+0x330] ;  /* 0x00033000010a7983 */ /* 0x000ee80000300800 */
[----:B------:R-:W2:Y:S04]  /*d040*/  LDL.LU R238, [R1+0x338] ;  /* 0x0003380001ee7983 */ /* 0x000ea80000300800 */
[----:B------:R-:W3:Y:S04]  /*d050*/  LDL.LU R181, [R1+0x340] ;  /* 0x0003400001b57983 */ /* 0x000ee80000300800 */
[----:B------:R-:W2:Y:S04]  /*d060*/  LDL.LU R239, [R1+0x348] ;  /* 0x0003480001ef7983 */ /* 0x000ea80000300800 */
[----:B------:R0:W3:Y:S04]  /*d070*/  @!P0 LDG.E.U16 R166, desc[UR18][R6.64] ;  /* 0x0000001206a68981 */ /* 0x0000e8000c1e1500 */
[----:B------:R-:W2:Y:S04]  /*d080*/  LDL.LU R4, [R1+0x350] ;  /* 0x0003500001047983 */ /* 0x000ea80000300800 */
[----:B------:R-:W3:Y:S01]  /*d090*/  LDL.LU R240, [R1+0x358] ;  /* 0x0003580001f07983 */ /* 0x000ee20000300800 */
[----:B0-----:R-:W-:-:S03]  /*d0a0*/  IADD3 R6, P1, R230, R2, RZ ;  /* 0x00000002e6067210 */ /* 0x001fc60007f3e0ff */
[----:B------:R-:W2:Y:S04]  /*d0b0*/  LDL.LU R230, [R1+0x360] ;  /* 0x0003600001e67983 */ /* 0x000ea80000300800 */
[----:B------:R0:W-:Y:S01]  /*d0c0*/  STS.U16 [R3+UR16+0x4600], R165 ;  /* 0x004600a503007988 */ /* 0x0001e20008000410 */
[----:B------:R-:W-:Y:S01]  /*d0d0*/  IMAD.X R7, R233, 0x1, R0, P1 ;  /* 0x00000001e9077824 */ /* 0x000fe200008e0600 */
[----:B0-----:R-:W-:Y:S02]  /*d0e0*/  PRMT R165, RZ, 0x7610, R165 ;  /* 0x00007610ffa57816 */ /* 0x001fe400000000a5 */
[----:B------:R0:W-:Y:S04]  /*d0f0*/  STS.U16 [R3+UR16+0x4800], R164 ;  /* 0x004800a403007988 */ /* 0x0001e80008000410 */
[----:B------:R1:W3:Y:S01]  /*d100*/  @!P0 LDG.E.U16 R165, desc[UR18][R6.64] ;  /* 0x0000001206a58981 */ /* 0x0002e2000c1e1500 */
[----:B0-----:R-:W-:-:S02]  /*d110*/  PRMT R164, RZ, 0x7610, R164 ;  /* 0x00007610ffa47816 */ /* 0x001fc400000000a4 */
[----:B-1----:R-:W-:-:S05]  /*d120*/  IADD3 R6, P1, R241, R2, RZ ;  /* 0x00000002f1067210 */ /* 0x002fca0007f3e0ff */
[----:B------:R-:W-:Y:S01]  /*d130*/  IMAD.X R7, R180, 0x1, R0, P1 ;  /* 0x00000001b4077824 */ /* 0x000fe200008e0600 */
[----:B------:R0:W-:Y:S04]  /*d140*/  STL [R1+0x634], R233 ;  /* 0x000634e901007387 */ /* 0x0001e80000100800 */
[----:B------:R4:W3:Y:S04]  /*d150*/  @!P0 LDG.E.U16 R164, desc[UR18][R6.64] ;  /* 0x0000001206a48981 */ /* 0x0008e8000c1e1500 */
[----:B------:R1:W-:Y:S04]  /*d160*/  STS.U16 [R3+UR16+0x4a00], R163 ;  /* 0x004a00a303007988 */ /* 0x0003e80008000410 */
[----:B0-----:R-:W3:Y:S04]  /*d170*/  LDL.LU R233, [R1+0x2e8] ;  /* 0x0002e80001e97983 */ /* 0x001ee80000300800 */
[----:B------:R0:W-:Y:S01]  /*d180*/  STL [R1+0x638], R241 ;  /* 0x000638f101007387 */ /* 0x0001e20000100800 */
[----:B-1----:R-:W-:-:S03]  /*d190*/  PRMT R163, RZ, 0x7610, R163 ;  /* 0x00007610ffa37816 */ /* 0x002fc600000000a3 */
[----:B0-----:R-:W3:Y:S04]  /*d1a0*/  LDL.LU R241, [R1+0x2e0] ;  /* 0x0002e00001f17983 */ /* 0x001ee80000300800 */
[----:B------:R0:W-:Y:S04]  /*d1b0*/  STL [R1+0x63c], R180 ;  /* 0x00063cb401007387 */ /* 0x0001e80000100800 */
[----:B0-----:R-:W3:Y:S01]  /*d1c0*/  LDL.LU R180, [R1+0x2d8] ;  /* 0x0002d80001b47983 */ /* 0x001ee20000300800 */
[----:B----4-:R-:W-:-:S03]  /*d1d0*/  IADD3 R6, P1, R5, R2, RZ ;  /* 0x0000000205067210 */ /* 0x010fc60007f3e0ff */
[----:B------:R0:W-:Y:S02]  /*d1e0*/  STL [R1+0x854], R5 ;  /* 0x0008540501007387 */ /* 0x0001e40000100800 */
[----:B------:R-:W-:-:S05]  /*d1f0*/  IMAD.X R7, R232, 0x1, R0, P1 ;  /* 0x00000001e8077824 */ /* 0x000fca00008e0600 */
[----:B------:R1:W4:Y:S01]  /*d200*/  @!P0 LDG.E.U16 R163, desc[UR18][R6.64] ;  /* 0x0000001206a38981 */ /* 0x000322000c1e1500 */
[----:B0-----:R-:W-:-:S03]  /*d210*/  IMAD.MOV.U32 R5, RZ, RZ, R199 ;  /* 0x000000ffff057224 */ /* 0x001fc600078e00c7 */
[----:B------:R-:W4:Y:S04]  /*d220*/  LDL.LU R199, [R1+0x8b4] ;  /* 0x0008b40001c77983 */ /* 0x000f280000300800 */
[----:B------:R0:W-:Y:S01]  /*d230*/  STL [R1+0x858], R232 ;  /* 0x000858e801007387 */ /* 0x0001e20000100800 */
[----:B-1----:R-:W-:Y:S01]  /*d240*/  IADD3 R6, P1, R231, R2, RZ ;  /* 0x00000002e7067210 */ /* 0x002fe20007f3e0ff */
[----:B0-----:R-:W-:Y:S02]  /*d250*/  IMAD.MOV.U32 R232, RZ, RZ, R198 ;  /* 0x000000ffffe87224 */ /* 0x001fe400078e00c6 */
[----:B------:R-:W4:Y:S04]  /*d260*/  LDL.LU R198, [R1+0x8b0] ;  /* 0x0008b00001c67983 */ /* 0x000f280000300800 */
[----:B------:R0:W-:Y:S02]  /*d270*/  STL [R1+0x85c], R231 ;  /* 0x00085ce701007387 */ /* 0x0001e40000100800 */
[----:B0-----:R-:W-:-:S02]  /*d280*/  IMAD.MOV.U32 R231, RZ, RZ, R197 ;  /* 0x000000ffffe77224 */ /* 0x001fc400078e00c5 */
[----:B------:R-:W4:Y:S04]  /*d290*/  LDL.LU R197, [R1+0x8ac] ;  /* 0x0008ac0001c57983 */ /* 0x000f280000300800 */
[----:B------:R0:W-:Y:S02]  /*d2a0*/  STS.U16 [R3+UR16+0x4c00], R162 ;  /* 0x004c00a203007988 */ /* 0x0001e40008000410 */
[----:B0-----:R-:W-:Y:S01]  /*d2b0*/  PRMT R162, RZ, 0x7610, R162 ;  /* 0x00007610ffa27816 */ /* 0x001fe200000000a2 */
[----:B--2---:R-:W-:Y:S01]  /*d2c0*/  IMAD.X R7, R230, 0x1, R0, P1 ;  /* 0x00000001e6077824 */ /* 0x004fe200008e0600 */
[----:B------:R0:W-:Y:S04]  /*d2d0*/  STL [R1+0x860], R230 ;  /* 0x000860e601007387 */ /* 0x0001e80000100800 */
[----:B------:R3:W2:Y:S04]  /*d2e0*/  @!P0 LDG.E.U16 R162, desc[UR18][R6.64] ;  /* 0x0000001206a28981 */ /* 0x0006a8000c1e1500 */
[----:B0-----:R-:W4:Y:S01]  /*d2f0*/  LDL R230, [R1+0x2f0] ;  /* 0x0002f00001e67983 */ /* 0x001f220000100800 */
[----:B---3--:R-:W-:-:S03]  /*d300*/  IADD3 R6, P1, R240, R2, RZ ;  /* 0x00000002f0067210 */ /* 0x008fc60007f3e0ff */
[----:B------:R0:W-:Y:S02]  /*d310*/  STS.U16 [R3+UR16+0x4e00], R161 ;  /* 0x004e00a103007988 */ /* 0x0001e40008000410 */
[----:B------:R-:W-:Y:S01]  /*d320*/  IMAD.X R7, R229, 0x1, R0, P1 ;  /* 0x00000001e5077824 */ /* 0x000fe200008e0600 */
[----:B0-----:R-:W-:Y:S01]  /*d330*/  PRMT R161, RZ, 0x7610, R161 ;  /* 0x00007610ffa17816 */ /* 0x001fe200000000a1 */
[----:B------:R0:W-:Y:S05]  /*d340*/  STS.U16 [R3+UR16+0x5000], R160 ;  /* 0x005000a003007988 */ /* 0x0001ea0008000410 */
[----:B------:R1:W3:Y:S01]  /*d350*/  @!P0 LDG.E.U16 R161, desc[UR18][R6.64] ;  /* 0x0000001206a18981 */ /* 0x0002e2000c1e1500 */
[----:B0-----:R-:W-:-:S02]  /*d360*/  PRMT R160, RZ, 0x7610, R160 ;  /* 0x00007610ffa07816 */ /* 0x001fc400000000a0 */
[----:B-1----:R-:W-:-:S05]  /*d370*/  IADD3 R6, P1, R4, R2, RZ ;  /* 0x0000000204067210 */ /* 0x002fca0007f3e0ff */
[----:B------:R-:W-:Y:S01]  /*d380*/  IMAD.X R7, R228, 0x1, R0, P1 ;  /* 0x00000001e4077824 */ /* 0x000fe200008e0600 */
[----:B------:R0:W-:Y:S04]  /*d390*/  STS.U16 [R3+UR16+0x5200], R159 ;  /* 0x0052009f03007988 */ /* 0x0001e80008000410 */
[----:B------:R1:W3:Y:S01]  /*d3a0*/  @!P0 LDG.E.U16 R160, desc[UR18][R6.64] ;  /* 0x0000001206a08981 */ /* 0x0002e2000c1e1500 */
[----:B0-----:R-:W-:Y:S02]  /*d3b0*/  PRMT R159, RZ, 0x7610, R159 ;  /* 0x00007610ff9f7816 */ /* 0x001fe4000000009f */
        /* <DEDUP_REMOVED lines=45> */
[----:B-1----:R-:W-:Y:S01]  /*d690*/  IADD3 R6, P1, R242, R2, RZ ;  /* 0x00000002f2067210 */ /* 0x002fe20007f3e0ff */
[----:B------:R0:W-:Y:S04]  /*d6a0*/  STL [R1+0x864], R240 ;  /* 0x000864f001007387 */ /* 0x0001e80000100800 */
[----:B------:R-:W-:Y:S01]  /*d6b0*/  IMAD.X R7, R218, 0x1, R0, P1 ;  /* 0x00000001da077824 */ /* 0x000fe200008e0600 */
[----:B------:R-:W-:Y:S04]  /*d6c0*/  STL [R1+0x868], R229 ;  /* 0x000868e501007387 */ /* 0x000fe80000100800 */
[----:B------:R1:W3:Y:S01]  /*d6d0*/  @!P0 LDG.E.U16 R22, desc[UR18][R6.64] ;  /* 0x0000001206168981 */ /* 0x0002e2000c1e1500 */
[----:B0-----:R-:W-:-:S03]  /*d6e0*/  LOP3.LUT R240, R3, 0x20, RZ, 0x3c, !PT ;  /* 0x0000002003f07812 */ /* 0x001fc600078e3cff */
[----:B------:R0:W-:Y:S04]  /*d6f0*/  STS.U16 [R3+UR16+0x6600], R21 ;  /* 0x0066001503007988 */ /* 0x0001e80008000410 */
[----:B------:R-:W-:Y:S01]  /*d700*/  STS.U16 [R3+UR16+0x6800], R20 ;  /* 0x0068001403007988 */ /* 0x000fe20008000410 */
[----:B-1----:R-:W-:-:S03]  /*d710*/  IADD3 R6, P1, R234, R2, RZ ;  /* 0x00000002ea067210 */ /* 0x002fc60007f3e0ff */
[----:B------:R-:W-:Y:S01]  /*d720*/  STS.U16 [R3+UR16+0x6a00], R19 ;  /* 0x006a001303007988 */ /* 0x000fe20008000410 */
[----:B0-----:R-:W-:-:S03]  /*d730*/  PRMT R21, RZ, 0x7610, R21 ;  /* 0x00007610ff157816 */ /* 0x001fc60000000015 */
[----:B------:R-:W-:Y:S01]  /*d740*/  STS.U16 [R3+UR16+0x6c00], R18 ;  /* 0x006c001203007988 */ /* 0x000fe20008000410 */
[----:B------:R-:W-:-:S03]  /*d750*/  IMAD.X R7, R217, 0x1, R0, P1 ;  /* 0x00000001d9077824 */ /* 0x000fc600008e0600 */
[----:B------:R-:W-:Y:S04]  /*d760*/  STS.U16 [R3+UR16+0x6e00], R17 ;  /* 0x006e001103007988 */ /* 0x000fe80008000410 */
[----:B------:R-:W-:Y:S04]  /*d770*/  STS.U16 [R3+UR16+0x7000], R16 ;  /* 0x0070001003007988 */ /* 0x000fe80008000410 */
[----:B------:R-:W-:Y:S04]  /*d780*/  STS.U16 [R3+UR16+0x7200], R15 ;  /* 0x0072000f03007988 */ /* 0x000fe80008000410 */
[----:B------:R-:W-:Y:S04]  /*d790*/  STS.U16 [R3+UR16+0x7400], R14 ;  /* 0x0074000e03007988 */ /* 0x000fe80008000410 */
[----:B------:R-:W-:Y:S04]  /*d7a0*/  STS.U16 [R3+UR16+0x7600], R13 ;  /* 0x0076000d03007988 */ /* 0x000fe80008000410 */
[----:B------:R-:W-:Y:S04]  /*d7b0*/  STL [R1+0x86c], R4 ;  /* 0x00086c0401007387 */ /* 0x000fe80000100800 */
[----:B------:R-:W-:Y:S04]  /*d7c0*/  STS.U16 [R3+UR16+0x7800], R12 ;  /* 0x0078000c03007988 */ /* 0x000fe80008000410 */
[----:B------:R-:W-:Y:S04]  /*d7d0*/  STS.U16 [R3+UR16+0x7a00], R11 ;  /* 0x007a000b03007988 */ /* 0x000fe80008000410 */
[----:B------:R-:W-:Y:S04]  /*d7e0*/  STS.U16 [R3+UR16+0x7c00], R9 ;  /* 0x007c000903007988 */ /* 0x000fe80008000410 */
[----:B------:R-:W-:Y:S04]  /*d7f0*/  STS.U16 [R3+UR16+0x7e00], R8 ;  /* 0x007e000803007988 */ /* 0x000fe80008000410 */
[----:B------:R-:W-:Y:S04]  /*d800*/  STL [R1+0x870], R228 ;  /* 0x000870e401007387 */ /* 0x000fe80000100800 */
[----:B------:R-:W-:Y:S04]  /*d810*/  STS.U16 [R240+UR16+0x100], R177 ;  /* 0x000100b1f0007988 */ /* 0x000fe80008000410 */
[----:B------:R-:W-:Y:S04]  /*d820*/  STL [R1+0x874], R239 ;  /* 0x000874ef01007387 */ /* 0x000fe80000100800 */
[----:B------:R-:W-:Y:S04]  /*d830*/  STS.U16 [R240+UR16+0x300], R176 ;  /* 0x000300b0f0007988 */ /* 0x000fe80008000410 */
[----:B------:R0:W-:Y:S04]  /*d840*/  STL [R1+0x878], R227 ;  /* 0x000878e301007387 */ /* 0x0001e80000100800 */
[----:B------:R1:W-:Y:S04]  /*d850*/  STS.U16 [R240+UR16+0x500], R175 ;  /* 0x000500aff0007988 */ /* 0x0003e80008000410 */
[----:B------:R2:W-:Y:S04]  /*d860*/  STS.U16 [R240+UR16+0x700], R174 ;  /* 0x000700aef0007988 */ /* 0x0005e80008000410 */
[----:B0-----:R-:W3:Y:S04]  /*d870*/  LDL.LU R227, [R1+0x290] ;  /* 0x0002900001e37983 */ /* 0x001ee80000300800 */
[----:B------:R-:W-:Y:S04]  /*d880*/  STS.U16 [R240+UR16+0x900], R173 ;  /* 0x000900adf0007988 */ /* 0x000fe80008000410 */
[----:B------:R-:W3:Y:S04]  /*d890*/  LDL.LU R239, [R1+0x280] ;  /* 0x0002800001ef7983 */ /* 0x000ee80000300800 */
[----:B------:R-:W-:Y:S04]  /*d8a0*/  STS.U16 [R240+UR16+0xb00], R172 ;  /* 0x000b00acf0007988 */ /* 0x000fe80008000410 */
[----:B------:R-:W3:Y:S01]  /*d8b0*/  LDL.LU R228, [R1+0x240] ;  /* 0x0002400001e47983 */ /* 0x000ee20000300800 */
[----:B-1----:R-:W-:-:S03]  /*d8c0*/  IMAD.MOV.U32 R175, RZ, RZ, R231 ;  /* 0x000000ffffaf7224 */ /* 0x002fc600078e00e7 */
[----:B------:R-:W-:Y:S04]  /*d8d0*/  STS.U16 [R240+UR16+0xd00], R171 ;  /* 0x000d00abf0007988 */ /* 0x000fe80008000410 */
[----:B------:R-:W3:Y:S01]  /*d8e0*/  LDL.LU R4, [R1+0x248] ;  /* 0x0002480001047983 */ /* 0x000ee20000300800 */
[----:B------:R-:W-:-:S03]  /*d8f0*/  IMAD.MOV.U32 R176, RZ, RZ, R232 ;  /* 0x000000ffffb07224 */ /* 0x000fc600078e00e8 */
[----:B------:R4:W3:Y:S04]  /*d900*/  @!P0 LDG.E.U16 R21, desc[UR18][R6.64] ;  /* 0x0000001206158981 */ /* 0x0008e8000c1e1500 */
[----:B------:R0:W-:Y:S04]  /*d910*/  STS.U16 [R240+UR16+0xf00], R170 ;  /* 0x000f00aaf0007988 */ /* 0x0001e80008000410 */
[----:B------:R-:W3:Y:S01]  /*d920*/  LDL.LU R229, [R1+0x288] ;  /* 0x0002880001e57983 */ /* 0x000ee20000300800 */
[----:B----4-:R-:W-:Y:S01]  /*d930*/  IADD3 R6, P1, R230, R2, RZ ;  /* 0x00000002e6067210 */ /* 0x010fe20007f3e0ff */
[----:B--2---:R-:W-:-:S02]  /*d940*/  IMAD.MOV.U32 R174, RZ, RZ, R5 ;  /* 0x000000ffffae7224 */ /* 0x004fc400078e0005 */
[----:B0-----:R-:W2:Y:S01]  /*d950*/  LDL.LU R240, [R1+0x250] ;  /* 0x0002500001f07983 */ /* 0x001ea20000300800 */
[----:B------:R-:W-:-:S03]  /*d960*/  IMAD.MOV.U32 R177, RZ, RZ, R213 ;  /* 0x000000ffffb17224 */ /* 0x000fc600078e00d5 */
[----:B------:R-:W4:Y:S04]  /*d970*/  LDL.LU R230, [R1+0x278] ;  /* 0x0002780001e67983 */ /* 0x000f280000300800 */
[----:B------:R-:W2:Y:S04]  /*d980*/  LDL.LU R231, [R1+0x258] ;  /* 0x0002580001e77983 */ /* 0x000ea80000300800 */
[----:B------:R-:W2:Y:S04]  /*d990*/  LDL.LU R232, [R1+0x260] ;  /* 0x0002600001e87983 */ /* 0x000ea80000300800 */
[----:B------:R-:W2:Y:S01]  /*d9a0*/  LDL.LU R5, [R1+0x268] ;  /* 0x0002680001057983 */ /* 0x000ea20000300800 */
[----:B------:R-:W-:-:S03]  /*d9b0*/  IMAD.MOV.U32 R173, RZ, RZ, R151 ;  /* 0x000000ffffad7224 */ /* 0x000fc600078e0097 */
[----:B------:R-:W2:Y:S04]  /*d9c0*/  LDL.LU R213, [R1+0x270] ;  /* 0x0002700001d57983 */ /* 0x000ea80000300800 */
[----:B------:R-:W4:Y:S04]  /*d9d0*/  LDL.LU R172, [R1+0x2b8] ;  /* 0x0002b80001ac7983 */ /* 0x000f280000300800 */
[----:B------:R-:W2:Y:S04]  /*d9e0*/  LDL.LU R171, [R1+0x2c0] ;  /* 0x0002c00001ab7983 */ /* 0x000ea80000300800 */
[----:B------:R-:W4:Y:S04]  /*d9f0*/  LDL.LU R170, [R1+0x2c8] ;  /* 0x0002c80001aa7983 */ /* 0x000f280000300800 */
[----:B------:R-:W3:Y:S01]  /*da00*/  LDL.LU R151, [R1+0x2d0] ;  /* 0x0002d00001977983 */ /* 0x000ee20000300800 */
[----:B------:R-:W-:Y:S01]  /*da10*/  PRMT R20, RZ, 0x7610, R20 ;  /* 0x00007610ff147816 */ /* 0x000fe20000000014 */
[----:B------:R-:W-:-:S05]  /*da20*/  IMAD.X R7, R216, 0x1, R0, P1 ;  /* 0x00000001d8077824 */ /* 0x000fca00008e0600 */
[----:B------:R0:W2:Y:S02]  /*da30*/  @!P0 LDG.E.U16 R20, desc[UR18][R6.64] ;  /* 0x0000001206148981 */ /* 0x0000a4000c1e1500 */
[----:B0-----:R-:W-:Y:S01]  /*da40*/  LOP3.LUT R6, R3, 0x20, RZ, 0x3c, !PT ;  /* 0x0000002003067812 */ /* 0x001fe200078e3cff */
[----:B------:R-:W-:Y:S01]  /*da50*/  IMAD.MOV.U32 R7, RZ, RZ, R196 ;  /* 0x000000ffff077224 */ /* 0x000fe200078e00c4 */
[----:B------:R-:W-:Y:S01]  /*da60*/  PRMT R19, RZ, 0x7610, R19 ;  /* 0x00007610ff137816 */ /* 0x000fe20000000013 */
[----:B------:R-:W2:Y:S04]  /*da70*/  LDL.LU R196, [R1+0x8a8] ;  /* 0x0008a80001c47983 */ /* 0x000ea80000300800 */
[----:B------:R0:W-:Y:S02]  /*da80*/  STS.U16 [R6+UR16+0x1100], R169 ;  /* 0x001100a906007988 */ /* 0x0001e40008000410 */
[----:B0-----:R-:W-:Y:S01]  /*da90*/  IADD3 R6, P1, R233, R2, RZ ;  /* 0x00000002e9067210 */ /* 0x001fe20007f3e0ff */
[----:B------:R-:W-:-:S04]  /*daa0*/  IMAD.MOV.U32 R169, RZ, RZ, R7 ;  /* 0x000000ffffa97224 */ /* 0x000fc800078e0007 */
[----:B------:R-:W-:-:S05]  /*dab0*/  IMAD.X R7, R215, 0x1, R0, P1 ;  /* 0x00000001d7077824 */ /* 0x000fca00008e0600 */
[----:B------:R0:W2:Y:S01]  /*dac0*/  @!P0 LDG.E.U16 R19, desc[UR18][R6.64] ;  /* 0x0000001206138981 */ /* 0x0000a2000c1e1500 */
[----:B------:R-:W-:Y:S02]  /*dad0*/  PRMT R18, RZ, 0x7610, R18 ;  /* 0x00007610ff127816 */ /* 0x000fe40000000012 */
[----:B0-----:R-:W-:Y:S02]  /*dae0*/  LOP3.LUT R7, R3, 0x20, RZ, 0x3c, !PT ;  /* 0x0000002003077812 */ /* 0x001fe400078e3cff */
[----:B------:R-:W-:-:S03]  /*daf0*/  IADD3 R6, P1, R241, R2, RZ ;  /* 0x00000002f1067210 */ /* 0x000fc60007f3e0ff */
[----:B------:R0:W-:Y:S02]  /*db00*/  STS.U16 [R7+UR16+0x1300], R168 ;  /* 0x001300a807007988 */ /* 0x0001e40008000410 */
[----:B0-----:R-:W-:Y:S01]  /*db10*/  IMAD.X R7, R214, 0x1, R0, P1 ;  /* 0x00000001d6077824 */ /* 0x001fe200008e0600 */
[----:B------:R-:W-:Y:S01]  /*db20*/  PRMT R17, RZ, 0x7610, R17 ;  /* 0x00007610ff117816 */ /* 0x000fe20000000011 */
[----:B------:R-:W2:Y:S04]  /*db30*/  LDL.LU R168, [R1+0x298] ;  /* 0x0002980001a87983 */ /* 0x000ea80000300800 */
[----:B------:R0:W2:Y:S02]  /*db40*/  @!P0 LDG.E.U16 R18, desc[UR18][R6.64] ;  /* 0x0000001206128981 */ /* 0x0000a4000c1e1500 */
[----:B0-----:R-:W-:-:S02]  /*db50*/  LOP3.LUT R7, R3, 0x20, RZ, 0x3c, !PT ;  /* 0x0000002003077812 */ /* 0x001fc400078e3cff */
[----:B------:R-:W-:-:S03]  /*db60*/  IADD3 R6, P1, R180, R2, RZ ;  /* 0x00000002b4067210 */ /* 0x000fc60007f3e0ff */
[----:B------:R0:W-:Y:S02]  /*db70*/  STS.U16 [R7+UR16+0x1500], R167 ;  /* 0x001500a707007988 */ /* 0x0001e40008000410 */
[----:B0-----:R-:W-:Y:S02]  /*db80*/  IMAD.X R7, R212, 0x1, R0, P1 ;  /* 0x00000001d4077824 */ /* 0x001fe400008e0600 */
[----:B------:R-:W2:Y:S04]  /*db90*/  LDL.LU R167, [R1+0x2b0] ;  /* 0x0002b00001a77983 */ /* 0x000ea80000300800 */
[----:B------:R0:W2:Y:S02]  /*dba0*/  @!P0 LDG.E.U16 R17, desc[UR18][R6.64] ;  /* 0x0000001206118981 */ /* 0x0000a4000c1e1500 */
[----:B0-----:R-:W-:Y:S01]  /*dbb0*/  IMAD.MOV.U32 R7, RZ, RZ, R195 ;  /* 0x000000ffff077224 */ /* 0x001fe200078e00c3 */
[----:B------:R-:W-:Y:S01]  /*dbc0*/  LOP3.LUT R6, R3, 0x20, RZ, 0x3c, !PT ;  /* 0x0000002003067812 */ /* 0x000fe200078e3cff */
[----:B------:R-:W2:Y:S04]  /*dbd0*/  LDL.LU R195, [R1+0x8a4] ;  /* 0x0008a40001c37983 */ /* 0x000ea80000300800 */
[----:B------:R0:W-:Y:S04]  /*dbe0*/  STS.U16 [R6+UR16+0x1700], R166 ;  /* 0x001700a606007988 */ /* 0x0001e80008000410 */
[----:B---3--:R1:W-:Y:S01]  /*dbf0*/  STL.64 [R1+0x848], R150 ;  /* 0x0008489601007387 */ /* 0x0083e20000100a00 */
[----:B0-----:R-:W-:-:S03]  /*dc00*/  IADD3 R6, P1, R151, R2, RZ ;  /* 0x0000000297067210 */ /* 0x001fc60007f3e0ff */
[----:B------:R0:W-:Y:S01]  /*dc10*/  STL.64 [R1+0x840], R148 ;  /* 0x0008409401007387 */ /* 0x0001e20000100a00 */
[----:B-1----:R-:W-:Y:S02]  /*dc20*/  IMAD.MOV.U32 R150, RZ, RZ, R251 ;  /* 0x000000ffff967224 */ /* 0x002fe400078e00fb */
[----:B0-----:R-:W-:Y:S02]  /*dc30*/  IMAD.MOV.U32 R148, RZ, RZ, R194 ;  /* 0x000000ffff947224 */ /* 0x001fe400078e00c2 */
[----:B------:R-:W3:Y:S01]  /*dc40*/  LDL.LU R194, [R1+0x8a0] ;  /* 0x0008a00001c27983 */ /* 0x000ee20000300800 */
[----:B------:R-:W-:Y:S02]  /*dc50*/  IMAD.MOV.U32 R149, RZ, RZ, R193 ;  /* 0x000000ffff957224 */ /* 0x000fe400078e00c1 */
[----:B------:R-:W-:Y:S01]  /*dc60*/  IMAD.MOV.U32 R151, RZ, RZ, R249 ;  /* 0x000000ffff977224 */ /* 0x000fe200078e00f9 */
[----:B------:R-:W3:Y:S04]  /*dc70*/  LDL.LU R193, [R1+0x89c] ;  /* 0x00089c0001c17983 */ /* 0x000ee80000300800 */
[----:B------:R-:W3:Y:S04]  /*dc80*/  LDL.LU R251, [R1+0x898] ;  /* 0x0008980001fb7983 */ /* 0x000ee80000300800 */
[----:B------:R-:W3:Y:S04]  /*dc90*/  LDL.LU R249, [R1+0x894] ;  /* 0x0008940001f97983 */ /* 0x000ee80000300800 */
[----:B------:R0:W-:Y:S02]  /*dca0*/  STL.64 [R1+0x838], R146 ;  /* 0x0008389201007387 */ /* 0x0001e40000100a00 */
[----:B0-----:R-:W-:-:S02]  /*dcb0*/  IMAD.MOV.U32 R147, RZ, RZ, R247 ;  /* 0x000000ffff937224 */ /* 0x001fc400078e00f7 */
[----:B------:R-:W3:Y:S04]  /*dcc0*/  LDL.LU R247, [R1+0x890] ;  /* 0x0008900001f77983 */ /* 0x000ee80000300800 */
[----:B------:R-:W3:Y:S04]  /*dcd0*/  LDL.LU R146, [R1+0x40c] ;  /* 0x00040c0001927983 */ /* 0x000ee80000300800 */
[----:B------:R0:W-:Y:S04]  /*dce0*/  STL.64 [R1+0x830], R144 ;  /* 0x0008309001007387 */ /* 0x0001e80000100a00 */
[----:B0-----:R-:W3:Y:S04]  /*dcf0*/  LDL.LU R144, [R1+0x408] ;  /* 0x0004080001907983 */ /* 0x001ee80000300800 */
        /* <DEDUP_REMOVED lines=26> */
[----:B------:R-:W-:Y:S04]  /*dea0*/  STL.64 [R1+0x7e0], R124 ;  /* 0x0007e07c01007387 */ /* 0x000fe80000100a00 */
        /* <DEDUP_REMOVED lines=39> */
[----:B------:R-:W-:Y:S01]  /*e120*/  STL.64 [R1+0x6a0], R44 ;  /* 0x0006a02c01007387 */ /* 0x000fe20000100a00 */
[----:B0-----:R-:W-:-:S03]  /*e130*/  LOP3.LUT R127, R3, 0x20, RZ, 0x3c, !PT ;  /* 0x00000020037f7812 */ /* 0x001fc600078e3cff */
        /* <DEDUP_REMOVED lines=9> */
[----:B------:R-:W-:Y:S04]  /*e1d0*/  STS.U16 [R127+UR16+0x1900], R165 ;  /* 0x001900a57f007988 */ /* 0x000fe80008000410 */
[----:B------:R-:W-:Y:S04]  /*e1e0*/  STL.64 [R1+0x650], R24 ;  /* 0x0006501801007387 */ /* 0x000fe80000100a00 */
[----:B------:R0:W-:Y:S04]  /*e1f0*/  STS.U16 [R127+UR16+0x1b00], R164 ;  /* 0x001b00a47f007988 */ /* 0x0001e80008000410 */
[----:B0-----:R-:W3:Y:S04]  /*e200*/  LDL.LU R164, [R1+0x2a8] ;  /* 0x0002a80001a47983 */ /* 0x001ee80000300800 */
[----:B------:R-:W-:Y:S04]  /*e210*/  STS.U16 [R127+UR16+0x1d00], R163 ;  /* 0x001d00a37f007988 */ /* 0x000fe80008000410 */
[----:B------:R-:W-:Y:S04]  /*e220*/  STS.U16 [R127+UR16+0x1f00], R162 ;  /* 0x001f00a27f007988 */ /* 0x000fe80008000410 */
[----:B------:R0:W-:Y:S04]  /*e230*/  STS.U16 [R127+UR16+0x2100], R161 ;  /* 0x002100a17f007988 */ /* 0x0001e80008000410 */
[----:B0-----:R-:W3:Y:S01]  /*e240*/  LDL.LU R161, [R1+0x2a0] ;  /* 0x0002a00001a17983 */ /* 0x001ee20000300800 */
[----:B------:R-:W-:Y:S01]  /*e250*/  IMAD.MOV.U32 R166, RZ, RZ, R7 ;  /* 0x000000ffffa67224 */ /* 0x000fe200078e0007 */
[----:B------:R-:W-:Y:S01]  /*e260*/  PRMT R16, RZ, 0x7610, R16 ;  /* 0x00007610ff107816 */ /* 0x000fe20000000010 */
[----:B------:R-:W-:-:S05]  /*e270*/  IMAD.X R7, R211, 0x1, R0, P1 ;  /* 0x00000001d3077824 */ /* 0x000fca00008e0600 */
[----:B------:R4:W3:Y:S01]  /*e280*/  @!P0 LDG.E.U16 R16, desc[UR18][R6.64] ;  /* 0x0000001206108981 */ /* 0x0008e2000c1e1500 */
[----:B------:R-:W-:Y:S02]  /*e290*/  PRMT R15, RZ, 0x7610, R15 ;  /* 0x00007610ff0f7816 */ /* 0x000fe4000000000f */
[----:B----4-:R-:W-:-:S05]  /*e2a0*/  IADD3 R6, P1, R170, R2, RZ ;  /* 0x00000002aa067210 */ /* 0x010fca0007f3e0ff */
[----:B------:R-:W-:-:S05]  /*e2b0*/  IMAD.X R7, R210, 0x1, R0, P1 ;  /* 0x00000001d2077824 */ /* 0x000fca00008e0600 */
[----:B------:R2:W4:Y:S01]  /*e2c0*/  @!P0 LDG.E.U16 R15, desc[UR18][R6.64] ;  /* 0x00000012060f8981 */ /* 0x000522000c1e1500 */
[----:B------:R-:W-:Y:S02]  /*e2d0*/  PRMT R14, RZ, 0x7610, R14 ;  /* 0x00007610ff0e7816 */ /* 0x000fe4000000000e */
[----:B--2---:R-:W-:-:S05]  /*e2e0*/  IADD3 R6, P1, R171, R2, RZ ;  /* 0x00000002ab067210 */ /* 0x004fca0007f3e0ff */
[----:B------:R-:W-:-:S05]  /*e2f0*/  IMAD.X R7, R209, 0x1, R0, P1 ;  /* 0x00000001d1077824 */ /* 0x000fca00008e0600 */
[----:B------:R0:W2:Y:S01]  /*e300*/  @!P0 LDG.E.U16 R14, desc[UR18][R6.64] ;  /* 0x00000012060e8981 */ /* 0x0000a2000c1e1500 */
[----:B------:R-:W-:Y:S02]  /*e310*/  PRMT R13, RZ, 0x7610, R13 ;  /* 0x00007610ff0d7816 */ /* 0x000fe4000000000d */
[----:B0-----:R-:W-:-:S05]  /*e320*/  IADD3 R6, P1, R172, R2, RZ ;  /* 0x00000002ac067210 */ /* 0x001fca0007f3e0ff */
[----:B------:R-:W-:-:S05]  /*e330*/  IMAD.X R7, R208, 0x1, R0, P1 ;  /* 0x00000001d0077824 */ /* 0x000fca00008e0600 */
[----:B------:R0:W2:Y:S01]  /*e340*/  @!P0 LDG.E.U16 R13, desc[UR18][R6.64] ;  /* 0x00000012060d8981 */ /* 0x0000a2000c1e1500 */
[----:B------:R-:W-:Y:S02]  /*e350*/  PRMT R12, RZ, 0x7610, R12 ;  /* 0x00007610ff0c7816 */ /* 0x000fe4000000000c */
[----:B0-----:R-:W-:-:S05]  /*e360*/  IADD3 R6, P1, R167, R2, RZ ;  /* 0x00000002a7067210 */ /* 0x001fca0007f3e0ff */
[----:B------:R-:W-:-:S05]  /*e370*/  IMAD.X R7, R207, 0x1, R0, P1 ;  /* 0x00000001cf077824 */ /* 0x000fca00008e0600 */
[----:B------:R3:W2:Y:S01]  /*e380*/  @!P0 LDG.E.U16 R12, desc[UR18][R6.64] ;  /* 0x00000012060c8981 */ /* 0x0006a2000c1e1500 */
[----:B------:R-:W-:Y:S02]  /*e390*/  PRMT R11, RZ, 0x7610, R11 ;  /* 0x00007610ff0b7816 */ /* 0x000fe4000000000b */
[----:B------:R-:W-:Y:S02]  /*e3a0*/  PRMT R9, RZ, 0x7610, R9 ;  /* 0x00007610ff097816 */ /* 0x000fe40000000009 */
[----:B------:R-:W-:Y:S01]  /*e3b0*/  PRMT R8, RZ, 0x7610, R8 ;  /* 0x00007610ff087816 */ /* 0x000fe20000000008 */
[----:B------:R0:W-:Y:S02]  /*e3c0*/  STS.U16 [R127+UR16+0x2300], R160 ;  /* 0x002300a07f007988 */ /* 0x0001e40008000410 */
[----:B0-----:R-:W-:Y:S02]  /*e3d0*/  PRMT R160, RZ, 0x7610, R160 ;  /* 0x00007610ffa07816 */ /* 0x001fe400000000a0 */
[----:B------:R0:W-:Y:S02]  /*e3e0*/  STS.U16 [R127+UR16+0x2500], R159 ;  /* 0x0025009f7f007988 */ /* 0x0001e40008000410 */
[----:B0-----:R-:W-:-:S02]  /*e3f0*/  PRMT R159, RZ, 0x7610, R159 ;  /* 0x00007610ff9f7816 */ /* 0x001fc4000000009f */
[----:B------:R0:W-:Y:S02]  /*e400*/  STS.U16 [R127+UR16+0x2700], R158 ;  /* 0x0027009e7f007988 */ /* 0x0001e40008000410 */
[----:B0-----:R-:W-:Y:S02]  /*e410*/  PRMT R158, RZ, 0x7610, R158 ;  /* 0x00007610ff9e7816 */ /* 0x001fe4000000009e */
[----:B------:R0:W-:Y:S02]  /*e420*/  STS.U16 [R127+UR16+0x2900], R157 ;  /* 0x0029009d7f007988 */ /* 0x0001e40008000410 */
[----:B0-----:R-:W-:Y:S02]  /*e430*/  PRMT R157, RZ, 0x7610, R157 ;  /* 0x00007610ff9d7816 */ /* 0x001fe4000000009d */
[----:B------:R0:W-:Y:S02]  /*e440*/  STS.U16 [R127+UR16+0x2b00], R156 ;  /* 0x002b009c7f007988 */ /* 0x0001e40008000410 */
[----:B0-----:R-:W-:-:S02]  /*e450*/  PRMT R156, RZ, 0x7610, R156 ;  /* 0x00007610ff9c7816 */ /* 0x001fc4000000009c */
        /* <DEDUP_REMOVED lines=83> */
[----:B----4-:R0:W-:Y:S04]  /*e990*/  STS.U16 [R127+UR16+0x4500], R15 ;  /* 0x0045000f7f007988 */ /* 0x0101e80008000410 */
[----:B------:R1:W4:Y:S01]  /*e9a0*/  @!P0 LDG.E.U16 R16, desc[UR18][R6.64] ;  /* 0x0000001206108981 */ /* 0x000322000c1e1500 */
[----:B0-----:R-:W-:Y:S02]  /*e9b0*/  PRMT R15, RZ, 0x7610, R15 ;  /* 0x00007610ff0f7816 */ /* 0x001fe4000000000f */
[----:B-1----:R-:W-:-:S05]  /*e9c0*/  IADD3 R6, P1, R133, R2, RZ ;  /* 0x0000000285067210 */ /* 0x002fca0007f3e0ff */
[----:B------:R-:W-:Y:S01]  /*e9d0*/  IMAD.X R7, R132, 0x1, R0, P1 ;  /* 0x0000000184077824 */ /* 0x000fe200008e0600 */
[----:B--2---:R0:W-:Y:S04]  /*e9e0*/  STS.U16 [R127+UR16+0x4700], R14 ;  /* 0x0047000e7f007988 */ /* 0x0041e80008000410 */
[----:B------:R1:W2:Y:S01]  /*e9f0*/  @!P0 LDG.E.U16 R15, desc[UR18][R6.64] ;  /* 0x00000012060f8981 */ /* 0x0002a2000c1e1500 */
[----:B0-----:R-:W-:Y:S02]  /*ea00*/  PRMT R14, RZ, 0x7610, R14 ;  /* 0x00007610ff0e7816 */ /* 0x001fe4000000000e */
[----:B-1----:R-:W-:-:S05]  /*ea10*/  IADD3 R6, P1, R131, R2, RZ ;  /* 0x0000000283067210 */ /* 0x002fca0007f3e0ff */
[----:B------:R-:W-:Y:S01]  /*ea20*/  IMAD.X R7, R130, 0x1, R0, P1 ;  /* 0x0000000182077824 */ /* 0x000fe200008e0600 */
[----:B------:R0:W-:Y:S04]  /*ea30*/  STS.U16 [R127+UR16+0x4900], R13 ;  /* 0x0049000d7f007988 */ /* 0x0001e80008000410 */
        /* <DEDUP_REMOVED lines=9> */
[----:B---3--:R0:W-:Y:S04]  /*ead0*/  STS.U16 [R127+UR16+0x4d00], R11 ;  /* 0x004d000b7f007988 */ /* 0x0081e80008000410 */
[----:B------:R1:W3:Y:S01]  /*eae0*/  @!P0 LDG.E.U16 R12, desc[UR18][R6.64] ;  /* 0x00000012060c8981 */ /* 0x0002e2000c1e1500 */
[----:B0-----:R-:W-:Y:S02]  /*eaf0*/  PRMT R11, RZ, 0x7610, R11 ;  /* 0x00007610ff0b7816 */ /* 0x001fe4000000000b */
[----:B-1----:R-:W-:-:S05]  /*eb00*/  IADD3 R6, P1, R128, R2, RZ ;  /* 0x0000000280067210 */ /* 0x002fca0007f3e0ff */
[----:B------:R-:W-:-:S05]  /*eb10*/  IMAD.X R7, R247, 0x1, R0, P1 ;  /* 0x00000001f7077824 */ /* 0x000fca00008e0600 */
[----:B------:R0:W3:Y:S02]  /*eb20*/  @!P0 LDG.E.U16 R11, desc[UR18][R6.64] ;  /* 0x00000012060b8981 */ /* 0x0000e4000c1e1500 */
[----:B0-----:R-:W-:Y:S02]  /*eb30*/  IMAD.MOV.U32 R6, RZ, RZ, R179 ;  /* 0x000000ffff067224 */ /* 0x001fe400078e00b3 */
[----:B------:R-:W0:Y:S01]  /*eb40*/  LDC R179, c[0x0][0x23c] ;  /* 0x00008f00ffb37b82 */ /* 0x000e220000000800 */
[----:B------:R-:W-:Y:S02]  /*eb50*/  IMAD.MOV.U32 R7, RZ, RZ, R245 ;  /* 0x000000ffff077224 */ /* 0x000fe400078e00f5 */
[----:B0-----:R-:W-:-:S04]  /*eb60*/  IMAD.SHL.U32 R179, R179, 0x20, RZ ;  /* 0x00000020b3b37824 */ /* 0x001fc800078e00ff */
[----:B------:R-:W-:-:S04]  /*eb70*/  IMAD.WIDE R6, R179, 0x2, R6 ;  /* 0x00000002b3067825 */ /* 0x000fc800078e0206 */
[----:B------:R-:W-:Y:S01]  /*eb80*/  IMAD.MOV.U32 R245, RZ, RZ, R7 ;  /* 0x000000fffff57224 */ /* 0x000fe200078e0007 */
[----:B------:R0:W-:Y:S02]  /*eb90*/  STL [R1+0x3e0], R6 ;  /* 0x0003e00601007387 */ /* 0x0001e40000100800 */
[----:B0-----:R-:W-:Y:S02]  /*eba0*/  IMAD.MOV.U32 R6, RZ, RZ, R128 ;  /* 0x000000ffff067224 */ /* 0x001fe400078e0080 */
[----:B------:R-:W-:Y:S02]  /*ebb0*/  IMAD.MOV.U32 R7, RZ, RZ, R247 ;  /* 0x000000ffff077224 */ /* 0x000fe400078e00f7 */
[----:B------:R-:W-:-:S04]  /*ebc0*/  IMAD.WIDE R6, R179, 0x2, R6 ;  /* 0x00000002b3067825 */ /* 0x000fc800078e0206 */
[----:B------:R-:W-:Y:S01]  /*ebd0*/  IMAD.MOV.U32 R247, RZ, RZ, R7 ;  /* 0x000000fffff77224 */ /* 0x000fe200078e0007 */
[----:B------:R0:W-:Y:S04]  /*ebe0*/  STL [R1+0x3e4], R6 ;  /* 0x0003e40601007387 */ /* 0x0001e80000100800 */
[----:B------:R1:W-:Y:S01]  /*ebf0*/  STS.U16 [R127+UR16+0x4f00], R9 ;  /* 0x004f00097f007988 */ /* 0x0003e20008000410 */
[----:B0-----:R-:W-:Y:S02]  /*ec00*/  IMAD.MOV.U32 R6, RZ, RZ, R129 ;  /* 0x000000ffff067224 */ /* 0x001fe400078e0081 */
[----:B------:R-:W-:Y:S01]  /*ec10*/  IMAD.MOV.U32 R7, RZ, RZ, R249 ;  /* 0x000000ffff077224 */ /* 0x000fe200078e00f9 */
[----:B------:R0:W-:Y:S01]  /*ec20*/  STS.U16 [R127+UR16+0x5100], R8 ;  /* 0x005100087f007988 */ /* 0x0001e20008000410 */
[----:B-1----:R-:W-:-:S02]  /*ec30*/  IMAD.MOV.U32 R9, RZ, RZ, R182 ;  /* 0x000000ffff097224 */ /* 0x002fc400078e00b6 */
[----:B------:R-:W-:-:S04]  /*ec40*/  IMAD.WIDE R6, R179, 0x2, R6 ;  /* 0x00000002b3067825 */ /* 0x000fc800078e0206 */
[----:B------:R-:W-:Y:S02]  /*ec50*/  IMAD.MOV.U32 R249, RZ, RZ, R7 ;  /* 0x000000fffff97224 */ /* 0x000fe400078e0007 */
[----:B0-----:R-:W-:Y:S01]  /*ec60*/  IMAD.MOV.U32 R8, RZ, RZ, R246 ;  /* 0x000000ffff087224 */ /* 0x001fe200078e00f6 */
[----:B------:R0:W-:Y:S03]  /*ec70*/  STL [R1+0x3e8], R6 ;  /* 0x0003e80601007387 */ /* 0x0001e60000100800 */
[----:B------:R-:W-:-:S04]  /*ec80*/  IMAD.WIDE R8, R179, 0x2, R8 ;  /* 0x00000002b3087825 */ /* 0x000fc800078e0208 */
[----:B------:R-:W-:Y:S02]  /*ec90*/  IMAD.MOV.U32 R246, RZ, RZ, R8 ;  /* 0x000000fffff67224 */ /* 0x000fe400078e0008 */
[----:B0-----:R-:W-:Y:S02]  /*eca0*/  IMAD.MOV.U32 R6, RZ, RZ, R136 ;  /* 0x000000ffff067224 */ /* 0x001fe400078e0088 */
[----:B------:R-:W-:Y:S02]  /*ecb0*/  IMAD.MOV.U32 R7, RZ, RZ, R251 ;  /* 0x000000ffff077224 */ /* 0x000fe400078e00fb */
[----:B------:R-:W-:Y:S02]  /*ecc0*/  IMAD.MOV.U32 R182, RZ, RZ, R9 ;  /* 0x000000ffffb67224 */ /* 0x000fe400078e0009 */
[----:B------:R-:W-:-:S04]  /*ecd0*/  IMAD.WIDE R6, R179, 0x2, R6 ;  /* 0x00000002b3067825 */ /* 0x000fc800078e0206 */
[----:B------:R-:W-:Y:S02]  /*ece0*/  IMAD.MOV.U32 R8, RZ, RZ, R248 ;  /* 0x000000ffff087224 */ /* 0x000fe400078e00f8 */
[----:B------:R-:W-:Y:S01]  /*ecf0*/  IMAD.MOV.U32 R9, RZ, RZ, R183 ;  /* 0x000000ffff097224 */ /* 0x000fe200078e00b7 */
[----:B------:R0:W-:Y:S01]  /*ed00*/  STL [R1+0x3ec], R6 ;  /* 0x0003ec0601007387 */ /* 0x0001e20000100800 */
[----:B------:R-:W-:-:S03]  /*ed10*/  IMAD.WIDE R8, R179, 0x2, R8 ;  /* 0x00000002b3087825 */ /* 0x000fc600078e0208 */
[----:B------:R-:W4:Y:S01]  /*ed20*/  LDL.LU R136, [R1+0x214] ;  /* 0x0002140001887983 */ /* 0x000f220000300800 */
[----:B------:R-:W-:Y:S02]  /*ed30*/  IMAD.MOV.U32 R248, RZ, RZ, R8 ;  /* 0x000000fffff87224 */ /* 0x000fe400078e0008 */
[----:B------:R-:W-:Y:S02]  /*ed40*/  IMAD.MOV.U32 R183, RZ, RZ, R9 ;  /* 0x000000ffffb77224 */ /* 0x000fe400078e0009 */
[----:B------:R-:W-:Y:S02]  /*ed50*/  IMAD.MOV.U32 R8, RZ, RZ, R250 ;  /* 0x000000ffff087224 */ /* 0x000fe400078e00fa */
[----:B------:R-:W-:Y:S02]  /*ed60*/  IMAD.MOV.U32 R9, RZ, RZ, R184 ;  /* 0x000000ffff097224 */ /* 0x000fe400078e00b8 */
[----:B------:R-:W-:-:S04]  /*ed70*/  IMAD.WIDE R8, R179, 0x2, R8 ;  /* 0x00000002b3087825 */ /* 0x000fc800078e0208 */
[----:B------:R-:W-:Y:S02]  /*ed80*/  IMAD.MOV.U32 R251, RZ, RZ, R7 ;  /* 0x000000fffffb7224 */ /* 0x000fe400078e0007 */
[----:B------:R-:W-:Y:S02]  /*ed90*/  IMAD.MOV.U32 R250, RZ, RZ, R8 ;  /* 0x000000fffffa7224 */ /* 0x000fe400078e0008 */
[----:B------:R-:W-:Y:S02]  /*eda0*/  IMAD.MOV.U32 R184, RZ, RZ, R9 ;  /* 0x000000ffffb87224 */ /* 0x000fe400078e0009 */
[----:B0-----:R-:W-:Y:S02]  /*edb0*/  IMAD.MOV.U32 R6, RZ, RZ, R131 ;  /* 0x000000ffff067224 */ /* 0x001fe400078e0083 */
[----:B------:R-:W-:Y:S02]  /*edc0*/  IMAD.MOV.U32 R7, RZ, RZ, R130 ;  /* 0x000000ffff077224 */ /* 0x000fe400078e0082 */
[----:B------:R-:W-:-:S02]  /*edd0*/  IMAD.MOV.U32 R8, RZ, RZ, R252 ;  /* 0x000000ffff087224 */ /* 0x000fc400078e00fc */
[----:B------:R-:W-:Y:S02]  /*ede0*/  IMAD.MOV.U32 R9, RZ, RZ, R185 ;  /* 0x000000ffff097224 */ /* 0x000fe400078e00b9 */
[----:B------:R-:W-:-:S04]  /*edf0*/  IMAD.WIDE R6, R179, 0x2, R6 ;  /* 0x00000002b3067825 */ /* 0x000fc800078e0206 */
[----:B------:R-:W-:Y:S01]  /*ee00*/  IMAD.WIDE R8, R179, 0x2, R8 ;  /* 0x00000002b3087825 */ /* 0x000fe200078e0208 */
[----:B------:R0:W-:Y:S03]  /*ee10*/  STL [R1+0x3f0], R6 ;  /* 0x0003f00601007387 */ /* 0x0001e60000100800 */
[----:B------:R-:W-:Y:S01]  /*ee20*/  IMAD.MOV.U32 R252, RZ, RZ, R8 ;  /* 0x000000fffffc7224 */ /* 0x000fe200078e0008 */
[----:B------:R1:W-:Y:S01]  /*ee30*/  STL [R1+0x200], R7 ;  /* 0x0002000701007387 */ /* 0x0003e20000100800 */
[----:B------:R-:W-:-:S03]  /*ee40*/  IMAD.MOV.U32 R8, RZ, RZ, R178 ;  /* 0x000000ffff087224 */ /* 0x000fc600078e00b2 */
[----:B------:R-:W2:Y:S01]  /*ee50*/  LDL.LU R178, [R1+0x88c] ;  /* 0x00088c0001b27983 */ /* 0x000ea20000300800 */
[----:B------:R-:W-:Y:S02]  /*ee60*/  IMAD.MOV.U32 R185, RZ, RZ, R9 ;  /* 0x000000ffffb97224 */ /* 0x000fe400078e0009 */
[----:B------:R-:W-:Y:S02]  /*ee70*/  IMAD.MOV.U32 R9, RZ, RZ, R186 ;  /* 0x000000ffff097224 */ /* 0x000fe400078e00ba */
[----:B0-----:R-:W-:Y:S02]  /*ee80*/  IMAD.MOV.U32 R6, RZ, RZ, R133 ;  /* 0x000000ffff067224 */ /* 0x001fe400078e0085 */
[----:B-1----:R-:W-:Y:S02]  /*ee90*/  IMAD.MOV.U32 R7, RZ, RZ, R132 ;  /* 0x000000ffff077224 */ /* 0x002fe400078e0084 */
[----:B------:R-:W-:-:S04]  /*eea0*/  IMAD.WIDE R8, R179, 0x2, R8 ;  /* 0x00000002b3087825 */ /* 0x000fc800078e0208 */
[----:B------:R-:W-:Y:S01]  /*eeb0*/  IMAD.WIDE R6, R179, 0x2, R6 ;  /* 0x00000002b3067825 */ /* 0x000fe200078e0206 */
[----:B------:R0:W-:Y:S03]  /*eec0*/  STL [R1+0x204], R8 ;  /* 0x0002040801007387 */ /* 0x0001e60000100800 */
[----:B------:R-:W-:Y:S01]  /*eed0*/  IMAD.MOV.U32 R186, RZ, RZ, R9 ;  /* 0x000000ffffba7224 */ /* 0x000fe200078e0009 */
[----:B------:R1:W-:Y:S04]  /*eee0*/  STL [R1+0x3f4], R6 ;  /* 0x0003f40601007387 */ /* 0x0003e80000100800 */
[----:B------:R1:W-:Y:S01]  /*eef0*/  STL [R1+0x208], R7 ;  /* 0x0002080701007387 */ /* 0x0003e20000100800 */
[----:B0-----:R-:W-:-:S02]  /*ef00*/  IMAD.MOV.U32 R8, RZ, RZ, R191 ;  /* 0x000000ffff087224 */ /* 0x001fc400078e00bf */
[----:B------:R-:W-:Y:S01]  /*ef10*/  IMAD.MOV.U32 R9, RZ, RZ, R187 ;  /* 0x000000ffff097224 */ /* 0x000fe200078e00bb */
[----:B------:R-:W3:Y:S01]  /*ef20*/  LDL.LU R191, [R1+0x888] ;  /* 0x0008880001bf7983 */ /* 0x000ee20000300800 */
[----:B-1----:R-:W-:Y:S02]  /*ef30*/  IMAD.MOV.U32 R6, RZ, RZ, R135 ;  /* 0x000000ffff067224 */ /* 0x002fe400078e0087 */
[----:B------:R-:W-:Y:S02]  /*ef40*/  IMAD.MOV.U32 R7, RZ, RZ, R134 ;  /* 0x000000ffff077224 */ /* 0x000fe400078e0086 */
[----:B------:R-:W-:-:S04]  /*ef50*/  IMAD.WIDE R8, R179, 0x2, R8 ;  /* 0x00000002b3087825 */ /* 0x000fc800078e0208 */
[----:B------:R-:W-:Y:S01]  /*ef60*/  IMAD.WIDE R6, R179, 0x2, R6 ;  /* 0x00000002b3067825 */ /* 0x000fe200078e0206 */
[----:B------:R-:W-:Y:S03]  /*ef70*/  STL [R1+0x20c], R8 ;  /* 0x00020c0801007387 */ /* 0x000fe60000100800 */
[----:B------:R-:W-:Y:S01]  /*ef80*/  IMAD.MOV.U32 R187, RZ, RZ, R9 ;  /* 0x000000ffffbb7224 */ /* 0x000fe200078e0009 */
[----:B------:R0:W-:Y:S04]  /*ef90*/  STL [R1+0x3f8], R6 ;  /* 0x0003f80601007387 */ /* 0x0001e80000100800 */
[----:B------:R1:W-:Y:S01]  /*efa0*/  STL [R1+0x210], R7 ;  /* 0x0002100701007387 */ /* 0x0003e20000100800 */
[----:B------:R-:W-:-:S02]  /*efb0*/  IMAD.MOV.U32 R9, RZ, RZ, R188 ;  /* 0x000000ffff097224 */ /* 0x000fc400078e00bc */
[----:B0-----:R-:W-:Y:S02]  /*efc0*/  IMAD.MOV.U32 R6, RZ, RZ, R142 ;  /* 0x000000ffff067224 */ /* 0x001fe400078e008e */
[----:B-1----:R-:W-:Y:S02]  /*efd0*/  IMAD.MOV.U32 R7, RZ, RZ, R137 ;  /* 0x000000ffff077224 */ /* 0x002fe400078e0089 */
[----:B------:R-:W-:-:S04]  /*efe0*/  IMAD.WIDE R6, R179, 0x2, R6 ;  /* 0x00000002b3067825 */ /* 0x000fc800078e0206 */
[----:B----4-:R-:W-:-:S04]  /*eff0*/  IMAD.MOV.U32 R8, RZ, RZ, R136 ;  /* 0x000000ffff087224 */ /* 0x010fc800078e0088 */
[----:B------:R-:W-:-:S05]  /*f000*/  IMAD.WIDE R8, R179, 0x2, R8 ;  /* 0x00000002b3087825 */ /* 0x000fca00078e0208 */
[----:B------:R0:W-:Y:S01]  /*f010*/  STL [R1+0x214], R8 ;  /* 0x0002140801007387 */ /* 0x0001e20000100800 */
[----:B------:R-:W-:-:S03]  /*f020*/  IMAD.MOV.U32 R188, RZ, RZ, R9 ;  /* 0x000000ffffbc7224 */ /* 0x000fc600078e0009 */
[----:B------:R-:W4:Y:S04]  /*f030*/  LDL.LU R142, [R1+0x22c] ;  /* 0x00022c00018e7983 */ /* 0x000f280000300800 */
[----:B------:R1:W-:Y:S04]  /*f040*/  STL [R1+0x3fc], R6 ;  /* 0x0003fc0601007387 */ /* 0x0003e80000100800 */
[----:B------:R1:W-:Y:S01]  /*f050*/  STL [R1+0x218], R7 ;  /* 0x0002180701007387 */ /* 0x0003e20000100800 */
[----:B0-----:R-:W-:Y:S02]  /*f060*/  IMAD.MOV.U32 R8, RZ, RZ, R192 ;  /* 0x000000ffff087224 */ /* 0x001fe400078e00c0 */
[----:B------:R-:W-:Y:S01]  /*f070*/  IMAD.MOV.U32 R9, RZ, RZ, R189 ;  /* 0x000000ffff097224 */ /* 0x000fe200078e00bd */
[----:B------:R-:W4:Y:S01]  /*f080*/  LDL.LU R192, [R1+0x884] ;  /* 0x0008840001c07983 */ /* 0x000f220000300800 */
[----:B-1----:R-:W-:-:S02]  /*f090*/  IMAD.MOV.U32 R6, RZ, RZ, R139 ;  /* 0x000000ffff067224 */ /* 0x002fc400078e008b */
[----:B------:R-:W-:Y:S02]  /*f0a0*/  IMAD.MOV.U32 R7, RZ, RZ, R138 ;  /* 0x000000ffff077224 */ /* 0x000fe400078e008a */
[----:B------:R-:W-:-:S04]  /*f0b0*/  IMAD.WIDE R8, R179, 0x2, R8 ;  /* 0x00000002b3087825 */ /* 0x000fc800078e0208 */
[----:B------:R-:W-:Y:S01]  /*f0c0*/  IMAD.WIDE R6, R179, 0x2, R6 ;  /* 0x00000002b3067825 */ /* 0x000fe200078e0206 */
[----:B------:R2:W-:Y:S04]  /*f0d0*/  STL [R1+0x21c], R8 ;  /* 0x00021c0801007387 */ /* 0x0005e80000100800 */
[----:B------:R0:W-:Y:S04]  /*f0e0*/  STL [R1+0x400], R6 ;  /* 0x0004000601007387 */ /* 0x0001e80000100800 */
[----:B------:R1:W-:Y:S01]  /*f0f0*/  STL [R1+0x220], R7 ;  /* 0x0002200701007387 */ /* 0x0003e20000100800 */
[----:B--2---:R-:W-:-:S03]  /*f100*/  IMAD.MOV.U32 R8, RZ, RZ, R178 ;  /* 0x000000ffff087224 */ /* 0x004fc600078e00b2 */
[----:B------:R-:W2:Y:S01]  /*f110*/  LDL.LU R178, [R1+0x880] ;  /* 0x0008800001b27983 */ /* 0x000ea20000300800 */
[----:B------:R-:W-:Y:S02]  /*f120*/  IMAD.MOV.U32 R189, RZ, RZ, R9 ;  /* 0x000000ffffbd7224 */ /* 0x000fe400078e0009 */
[----:B------:R-:W-:Y:S02]  /*f130*/  IMAD.MOV.U32 R9, RZ, RZ, R190 ;  /* 0x000000ffff097224 */ /* 0x000fe400078e00be */
[----:B0-----:R-:W-:Y:S02]  /*f140*/  IMAD.MOV.U32 R6, RZ, RZ, R141 ;  /* 0x000000ffff067224 */ /* 0x001fe400078e008d */
[----:B-1----:R-:W-:Y:S02]  /*f150*/  IMAD.MOV.U32 R7, RZ, RZ, R140 ;  /* 0x000000ffff077224 */ /* 0x002fe400078e008c */
[----:B------:R-:W-:-:S04]  /*f160*/  IMAD.WIDE R8, R179, 0x2, R8 ;  /* 0x00000002b3087825 */ /* 0x000fc800078e0208 */
[----:B------:R-:W-:Y:S01]  /*f170*/  IMAD.WIDE R6, R179, 0x2, R6 ;  /* 0x00000002b3067825 */ /* 0x000fe200078e0206 */
[----:B------:R-:W-:Y:S03]  /*f180*/  STL [R1+0x224], R8 ;  /* 0x0002240801007387 */ /* 0x000fe60000100800 */
[----:B------:R-:W-:Y:S01]  /*f190*/  IMAD.MOV.U32 R190, RZ, RZ, R9 ;  /* 0x000000ffffbe7224 */ /* 0x000fe200078e0009 */
[----:B------:R0:W-:Y:S04]  /*f1a0*/  STL [R1+0x404], R6 ;  /* 0x0004040601007387 */ /* 0x0001e80000100800 */
[----:B------:R1:W-:Y:S01]  /*f1b0*/  STL [R1+0x228], R7 ;  /* 0x0002280701007387 */ /* 0x0003e20000100800 */
[----:B---3--:R-:W-:-:S02]  /*f1c0*/  IMAD.MOV.U32 R9, RZ, RZ, R191 ;  /* 0x000000ffff097224 */ /* 0x008fc400078e00bf */
[----:B0-----:R-:W-:Y:S02]  /*f1d0*/  IMAD.MOV.U32 R6, RZ, RZ, R144 ;  /* 0x000000ffff067224 */ /* 0x001fe400078e0090 */
[----:B-1----:R-:W-:Y:S02]  /*f1e0*/  IMAD.MOV.U32 R7, RZ, RZ, R143 ;  /* 0x000000ffff077224 */ /* 0x002fe400078e008f */
[----:B------:R-:W-:-:S04]  /*f1f0*/  IMAD.WIDE R6, R179, 0x2, R6 ;  /* 0x00000002b3067825 */ /* 0x000fc800078e0206 */
[----:B----4-:R-:W-:-:S04]  /*f200*/  IMAD.MOV.U32 R8, RZ, RZ, R142 ;  /* 0x000000ffff087224 */ /* 0x010fc800078e008e */
[----:B------:R-:W-:-:S05]  /*f210*/  IMAD.WIDE R8, R179, 0x2, R8 ;  /* 0x00000002b3087825 */ /* 0x000fca00078e0208 */
        /* <DEDUP_REMOVED lines=11> */
[----:B------:R0:W-:Y:S04]  /*f2d0*/  STL [R1+0x234], R8 ;  /* 0x0002340801007387 */ /* 0x0001e80000100800 */
[----:B------:R1:W-:Y:S04]  /*f2e0*/  STL [R1+0x40c], R6 ;  /* 0x00040c0601007387 */ /* 0x0003e80000100800 */
[----:B------:R-:W3:Y:S04]  /*f2f0*/  LDL.LU.64 R24, [R1] ;  /* 0x0000000001187983 */ /* 0x000ee80000300a00 */
[----:B------:R-:W3:Y:S04]  /*f300*/  LDL.LU.64 R26, [R1+0x8] ;  /* 0x00000800011a7983 */ /* 0x000ee80000300a00 */
        /* <DEDUP_REMOVED lines=54> */
[----:B------:R-:W3:Y:S01]  /*f670*/  LDL.LU.64 R136, [R1+0x1c0] ;  /* 0x0001c00001887983 */ /* 0x000ee20000300a00 */
[----:B------:R-:W-:-:S03]  /*f680*/  IMAD.MOV.U32 R192, RZ, RZ, R9 ;  /* 0x000000ffffc07224 */ /* 0x000fc600078e0009 */
[----:B------:R-:W3:Y:S01]  /*f690*/  LDL.LU.64 R138, [R1+0x1c8] ;  /* 0x0001c800018a7983 */ /* 0x000ee20000300a00 */
[----:B------:R-:W-:Y:S01]  /*f6a0*/  IMAD.MOV.U32 R165, RZ, RZ, R147 ;  /* 0x000000ffffa57224 */ /* 0x000fe200078e0093 */
[----:B------:R-:W-:Y:S02]  /*f6b0*/  LOP3.LUT R179, R3, 0x20, RZ, 0x3c, !PT ;  /* 0x0000002003b37812 */ /* 0x000fe400078e3cff */
[----:B------:R-:W3:Y:S01]  /*f6c0*/  LDL.LU.64 R140, [R1+0x1d0] ;  /* 0x0001d000018c7983 */ /* 0x000ee20000300a00 */
[----:B0-----:R-:W-:-:S03]  /*f6d0*/  IMAD.MOV.U32 R8, RZ, RZ, R148 ;  /* 0x000000ffff087224 */ /* 0x001fc600078e0094 */
[----:B------:R-:W3:Y:S01]  /*f6e0*/  LDL.LU.64 R142, [R1+0x1d8] ;  /* 0x0001d800018e7983 */ /* 0x000ee20000300a00 */
[----:B------:R-:W-:-:S03]  /*f6f0*/  IMAD.MOV.U32 R9, RZ, RZ, R149 ;  /* 0x000000ffff097224 */ /* 0x000fc600078e0095 */
[----:B------:R-:W3:Y:S01]  /*f700*/  LDL.LU.64 R144, [R1+0x1e0] ;  /* 0x0001e00001907983 */ /* 0x000ee20000300a00 */
[----:B------:R-:W-:Y:S02]  /*f710*/  IMAD.MOV.U32 R163, RZ, RZ, R150 ;  /* 0x000000ffffa37224 */ /* 0x000fe400078e0096 */
[----:B------:R-:W-:Y:S01]  /*f720*/  IMAD.MOV.U32 R162, RZ, RZ, R151 ;  /* 0x000000ffffa27224 */ /* 0x000fe200078e0097 */
[----:B------:R-:W3:Y:S04]  /*f730*/  LDL.LU.64 R146, [R1+0x1e8] ;  /* 0x0001e80001927983 */ /* 0x000ee80000300a00 */
[----:B------:R-:W3:Y:S04]  /*f740*/  LDL.LU.64 R148, [R1+0x1f0] ;  /* 0x0001f00001947983 */ /* 0x000ee80000300a00 */
[----:B------:R-:W3:Y:S04]  /*f750*/  LDL.LU.64 R150, [R1+0x1f8] ;  /* 0x0001f80001967983 */ /* 0x000ee80000300a00 */
[----:B------:R0:W-:Y:S04]  /*f760*/  STL [R1+0x238], R7 ;  /* 0x0002380701007387 */ /* 0x0001e80000100800 */
[----:B-1----:R-:W4:Y:S04]  /*f770*/  LDL.LU R6, [R1+0x23c] ;  /* 0x00023c0001067983 */ /* 0x002f280000300800 */
[----:B0-----:R-:W4:Y:S04]  /*f780*/  LDL.LU R7, [R1+0x410] ;  /* 0x0004100001077983 */ /* 0x001f280000300800 */
[----:B--2---:R0:W-:Y:S04]  /*f790*/  STS.U16 [R179+UR16+0x7f00], R178 ;  /* 0x007f00b2b3007988 */ /* 0x0041e80008000410 */
[----:B------:R1:W-:Y:S04]  /*f7a0*/  STS.U16 [R179+UR16+0x5300], R160 ;  /* 0x005300a0b3007988 */ /* 0x0003e80008000410 */
[----:B------:R2:W-:Y:S04]  /*f7b0*/  STS.U16 [R179+UR16+0x5500], R159 ;  /* 0x0055009fb3007988 */ /* 0x0005e80008000410 */
[----:B0-----:R-:W3:Y:S04]  /*f7c0*/  LDL.LU R178, [R1+0x440] ;  /* 0x0004400001b27983 */ /* 0x001ee80000300800 */
[----:B-1----:R-:W3:Y:S04]  /*f7d0*/  LDL.LU R160, [R1+0x29c] ;  /* 0x00029c0001a07983 */ /* 0x002ee80000300800 */
[----:B------:R0:W-:Y:S04]  /*f7e0*/  STS.U16 [R179+UR16+0x5700], R158 ;  /* 0x0057009eb3007988 */ /* 0x0001e80008000410 */
[----:B--2---:R-:W2:Y:S04]  /*f7f0*/  LDL.LU R159, [R1+0x434] ;  /* 0x00043400019f7983 */ /* 0x004ea80000300800 */
[----:B------:R1:W-:Y:S04]  /*f800*/  STS.U16 [R179+UR16+0x5900], R157 ;  /* 0x0059009db3007988 */ /* 0x0003e80008000410 */
[----:B0-----:R-:W3:Y:S04]  /*f810*/  LDL.LU R158, [R1+0x430] ;  /* 0x00043000019e7983 */ /* 0x001ee80000300800 */
[----:B------:R0:W-:Y:S04]  /*f820*/  STS.U16 [R179+UR16+0x5b00], R156 ;  /* 0x005b009cb3007988 */ /* 0x0001e80008000410 */
[----:B-1----:R-:W2:Y:S04]  /*f830*/  LDL.LU R157, [R1+0x28c] ;  /* 0x00028c00019d7983 */ /* 0x002ea80000300800 */
[----:B------:R1:W-:Y:S01]  /*f840*/  STS.U16 [R179+UR16+0x5d00], R155 ;  /* 0x005d009bb3007988 */ /* 0x0003e20008000410 */
[----:B0-----:R-:W-:-:S03]  /*f850*/  IMAD.MOV.U32 R156, RZ, RZ, R227 ;  /* 0x000000ffff9c7224 */ /* 0x001fc600078e00e3 */
[----:B------:R-:W2:Y:S04]  /*f860*/  LDL.LU R227, [R1+0x878] ;  /* 0x0008780001e37983 */ /* 0x000ea80000300800 */
[----:B------:R0:W-:Y:S01]  /*f870*/  STS.U16 [R179+UR16+0x5f00], R154 ;  /* 0x005f009ab3007988 */ /* 0x0001e20008000410 */
[----:B-1----:R-:W-:-:S03]  /*f880*/  IMAD.MOV.U32 R155, RZ, RZ, R239 ;  /* 0x000000ffff9b7224 */ /* 0x002fc600078e00ef */
[----:B------:R-:W2:Y:S04]  /*f890*/  LDL.LU R239, [R1+0x874] ;  /* 0x0008740001ef7983 */ /* 0x000ea80000300800 */
[----:B------:R1:W-:Y:S04]  /*f8a0*/  STS.U16 [R179+UR16+0x6100], R153 ;  /* 0x00610099b3007988 */ /* 0x0003e80008000410 */
[----:B0-----:R-:W3:Y:S04]  /*f8b0*/  LDL.LU R154, [R1+0x264] ;  /* 0x00026400019a7983 */ /* 0x001ee80000300800 */
[----:B------:R0:W-:Y:S04]  /*f8c0*/  STS.U16 [R179+UR16+0x6300], R152 ;  /* 0x00630098b3007988 */ /* 0x0001e80008000410 */
[----:B-1----:R-:W2:Y:S04]  /*f8d0*/  LDL.LU R153, [R1+0x424] ;  /* 0x0004240001997983 */ /* 0x002ea80000300800 */
        /* <DEDUP_REMOVED lines=14> */
[----:B-1----:R-:W2:Y:S04]  /*f9c0*/  LDL.LU R17, [R1+0x414] ;  /* 0x0004140001117983 */ /* 0x002ea80000300800 */
[----:B------:R0:W-:Y:S02]  /*f9d0*/  STS.U16 [R179+UR16+0x7300], R16 ;  /* 0x00730010b3007988 */ /* 0x0001e40008000410 */
[----:B0-----:R-:W0:Y:S01]  /*f9e0*/  LDC R179, c[0x0][0x23c] ;  /* 0x00008f00ffb37b82 */ /* 0x001e220000000800 */
[----:B------:R-:W-:-:S05]  /*f9f0*/  LOP3.LUT R16, R3, 0x20, RZ, 0x3c, !PT ;  /* 0x0000002003107812 */ /* 0x000fca00078e3cff */
[----:B------:R3:W-:Y:S04]  /*fa00*/  STS.U16 [R16+UR16+0x7500], R15 ;  /* 0x0075000f10007988 */ /* 0x0007e80008000410 */
[----:B------:R-:W-:Y:S04]  /*fa10*/  STS.U16 [R16+UR16+0x7700], R14 ;  /* 0x0077000e10007988 */ /* 0x000fe80008000410 */
[----:B------:R-:W-:Y:S04]  /*fa20*/  STS.U16 [R16+UR16+0x7900], R13 ;  /* 0x0079000d10007988 */ /* 0x000fe80008000410 */
[----:B------:R-:W-:Y:S01]  /*fa30*/  STS.U16 [R16+UR16+0x7b00], R12 ;  /* 0x007b000c10007988 */ /* 0x000fe20008000410 */
[----:B0-----:R-:W-:-:S03]  /*fa40*/  IMAD.SHL.U32 R179, R179, 0x20, RZ ;  /* 0x00000020b3b37824 */ /* 0x001fc600078e00ff */
[----:B------:R2:W-:Y:S01]  /*fa50*/  STS.U16 [R16+UR16+0x7d00], R11 ;  /* 0x007d000b10007988 */ /* 0x0005e20008000410 */
[----:B------:R0:W-:Y:S06]  /*fa60*/  MEMBAR.ALL.CTA ;  /* 0x0000000000007992 */ /* 0x0001ec0000008000 */
[----:B0-----:R-:W0:Y:S02]  /*fa70*/  FENCE.VIEW.ASYNC.S ;  /* 0x00000000000073c6 */ /* 0x001e240000000000 */
[----:B0-----:R-:W-:Y:S01]  /*fa80*/  BAR.SYNC.DEFER_BLOCKING 0x0 ;  /* 0x0000000000007b1d */ /* 0x001fe20000010000 */
[----:B----4-:R-:W-:-:S04]  /*fa90*/  LOP3.LUT R7, R7, R6, RZ, 0x3c, !PT ;  /* 0x0000000607077212 */ /* 0x010fc800078e3cff */
[----:B------:R-:W-:-:S04]  /*faa0*/  LOP3.LUT R6, R7, R6, RZ, 0x3c, !PT ;  /* 0x0000000607067212 */ /* 0x000fc800078e3cff */
[----:B------:R-:W-:-:S03]  /*fab0*/  LOP3.LUT R7, R7, R6, RZ, 0x3c, !PT ;  /* 0x0000000607077212 */ /* 0x000fc600078e3cff */
[----:B------:R-:W-:-:S05]  /*fac0*/  IMAD.WIDE R6, R179, 0x2, R6 ;  /* 0x00000002b3067825 */ /* 0x000fca00078e0206 */
[----:B------:R0:W-:Y:S04]  /*fad0*/  STL [R1+0x410], R6 ;  /* 0x0004100601007387 */ /* 0x0001e80000100800 */
[----:B------:R1:W-:Y:S01]  /*fae0*/  STL [R1+0x23c], R7 ;  /* 0x00023c0701007387 */ /* 0x0003e20000100800 */
[----:B---3--:R-:W-:Y:S02]  /*faf0*/  IMAD.MOV.U32 R15, RZ, RZ, R18 ;  /* 0x000000ffff0f7224 */ /* 0x008fe400078e0012 */
[----:B------:R-:W-:Y:S02]  /*fb00*/  IMAD.MOV.U32 R18, RZ, RZ, R20 ;  /* 0x000000ffff127224 */ /* 0x000fe400078e0014 */
[----:B------:R-:W-:Y:S02]  /*fb10*/  IMAD.MOV.U32 R20, RZ, RZ, R22 ;  /* 0x000000ffff147224 */ /* 0x000fe400078e0016 */
[----:B--2---:R-:W-:-:S02]  /*fb20*/  IMAD.MOV.U32 R16, RZ, RZ, R17 ;  /* 0x000000ffff107224 */ /* 0x004fc400078e0011 */
[----:B------:R-:W-:Y:S02]  /*fb30*/  IMAD.MOV.U32 R17, RZ, RZ, R19 ;  /* 0x000000ffff117224 */ /* 0x000fe400078e0013 */
[----:B------:R-:W-:Y:S02]  /*fb40*/  IMAD.MOV.U32 R19, RZ, RZ, R21 ;  /* 0x000000ffff137224 */ /* 0x000fe400078e0015 */
[----:B------:R-:W-:Y:S02]  /*fb50*/  IMAD.MOV.U32 R21, RZ, RZ, R23 ;  /* 0x000000ffff157224 */ /* 0x000fe400078e0017 */
[----:B------:R-:W-:Y:S02]  /*fb60*/  IMAD.MOV.U32 R22, RZ, RZ, R152 ;  /* 0x000000ffff167224 */ /* 0x000fe400078e0098 */
[----:B------:R-:W-:Y:S02]  /*fb70*/  IMAD.MOV.U32 R23, RZ, RZ, R153 ;  /* 0x000000ffff177224 */ /* 0x000fe400078e0099 */
[----:B------:R-:W-:-:S02]  /*fb80*/  IMAD.MOV.U32 R152, RZ, RZ, R154 ;  /* 0x000000ffff987224 */ /* 0x000fc400078e009a */
[----:B------:R-:W-:Y:S02]  /*fb90*/  IMAD.MOV.U32 R153, RZ, RZ, R8 ;  /* 0x000000ffff997224 */ /* 0x000fe400078e0008 */
[----:B------:R-:W-:Y:S02]  /*fba0*/  IMAD.MOV.U32 R154, RZ, RZ, R9 ;  /* 0x000000ffff9a7224 */ /* 0x000fe400078e0009 */
[----:B------:R-:W-:Y:S02]  /*fbb0*/  IMAD.MOV.U32 R8, RZ, RZ, R228 ;  /* 0x000000ffff087224 */ /* 0x000fe400078e00e4 */
[----:B------:R-:W-:Y:S01]  /*fbc0*/  IMAD.MOV.U32 R9, RZ, RZ, R193 ;  /* 0x000000ffff097224 */ /* 0x000fe200078e00c1 */
[----:B------:R-:W2:Y:S01]  /*fbd0*/  LDL.LU R228, [R1+0x870] ;  /* 0x0008700001e47983 */ /* 0x000ea20000300800 */
[----:B0-----:R-:W-:Y:S02]  /*fbe0*/  IMAD.MOV.U32 R6, RZ, RZ, R16 ;  /* 0x000000ffff067224 */ /* 0x001fe400078e0010 */
[----:B-1----:R-:W-:-:S02]  /*fbf0*/  IMAD.MOV.U32 R7, RZ, RZ, R15 ;  /* 0x000000ffff077224 */ /* 0x002fc400078e000f */
[----:B------:R-:W-:-:S04]  /*fc00*/  IMAD.WIDE R8, R179, 0x2, R8 ;  /* 0x00000002b3087825 */ /* 0x000fc800078e0208 */
[----:B------:R-:W-:Y:S01]  /*fc10*/  IMAD.WIDE R6, R179, 0x2, R6 ;  /* 0x00000002b3067825 */ /* 0x000fe200078e0206 */
[----:B------:R0:W-:Y:S03]  /*fc20*/  STL [R1+0x240], R8 ;  /* 0x0002400801007387 */ /* 0x0001e60000100800 */
[----:B------:R-:W-:Y:S02]  /*fc30*/  IMAD.MOV.U32 R16, RZ, RZ, R17 ;  /* 0x000000ffff107224 */ /* 0x000fe400078e0011 */
[----:B------:R-:W-:Y:S02]  /*fc40*/  IMAD.MOV.U32 R17, RZ, RZ, R19 ;  /* 0x000000ffff117224 */ /* 0x000fe400078e0013 */
[----:B------:R-:W-:Y:S01]  /*fc50*/  IMAD.MOV.U32 R19, RZ, RZ, R21 ;  /* 0x000000ffff137224 */ /* 0x000fe200078e0015 */
[----:B------:R1:W-:Y:S01]  /*fc60*/  STL [R1+0x414], R6 ;  /* 0x0004140601007387 */ /* 0x0003e20000100800 */
[----:B------:R-:W-:-:S02]  /*fc70*/  IMAD.MOV.U32 R21, RZ, RZ, R23 ;  /* 0x000000ffff157224 */ /* 0x000fc400078e0017 */
[----:B------:R-:W-:Y:S01]  /*fc80*/  IMAD.MOV.U32 R23, RZ, RZ, R153 ;  /* 0x000000ffff177224 */ /* 0x000fe200078e0099 */
[----:B------:R3:W-:Y:S01]  /*fc90*/  STL [R1+0x244], R7 ;  /* 0x0002440701007387 */ /* 0x0007e20000100800 */
[----:B------:R-:W-:-:S03]  /*fca0*/  IMAD.MOV.U32 R153, RZ, RZ, R155 ;  /* 0x000000ffff997224 */ /* 0x000fc600078e009b */
[----:B------:R-:W4:Y:S01]  /*fcb0*/  LDL.LU R155, [R1+0x274] ;  /* 0x00027400019b7983 */ /* 0x000f220000300800 */
[----:B------:R-:W-:Y:S02]  /*fcc0*/  IMAD.MOV.U32 R15, RZ, RZ, R18 ;  /* 0x000000ffff0f7224 */ /* 0x000fe400078e0012 */
[----:B------:R-:W-:Y:S02]  /*fcd0*/  IMAD.MOV.U32 R193, RZ, RZ, R9 ;  /* 0x000000ffffc17224 */ /* 0x000fe400078e0009 */
[----:B0-----:R-:W-:Y:S02]  /*fce0*/  IMAD.MOV.U32 R8, RZ, RZ, R4 ;  /* 0x000000ffff087224 */ /* 0x001fe400078e0004 */
[----:B------:R-:W-:Y:S02]  /*fcf0*/  IMAD.MOV.U32 R9, RZ, RZ, R194 ;  /* 0x000000ffff097224 */ /* 0x000fe400078e00c2 */
[----:B-1----:R-:W-:Y:S02]  /*fd00*/  IMAD.MOV.U32 R6, RZ, RZ, R16 ;  /* 0x000000ffff067224 */ /* 0x002fe400078e0010 */
[----:B---3--:R-:W-:-:S02]  /*fd10*/  IMAD.MOV.U32 R7, RZ, RZ, R15 ;  /* 0x000000ffff077224 */ /* 0x008fc400078e000f */
[----:B------:R-:W-:Y:S02]  /*fd20*/  IMAD.MOV.U32 R18, RZ, RZ, R20 ;  /* 0x000000ffff127224 */ /* 0x000fe400078e0014 */
[----:B------:R-:W-:Y:S02]  /*fd30*/  IMAD.MOV.U32 R20, RZ, RZ, R22 ;  /* 0x000000ffff147224 */ /* 0x000fe400078e0016 */
[----:B------:R-:W-:Y:S02]  /*fd40*/  IMAD.MOV.U32 R22, RZ, RZ, R152 ;  /* 0x000000ffff167224 */ /* 0x000fe400078e0098 */
[----:B------:R-:W-:-:S04]  /*fd50*/  IMAD.WIDE R8, R179, 0x2, R8 ;  /* 0x00000002b3087825 */ /* 0x000fc800078e0208 */
[----:B------:R-:W-:Y:S02]  /*fd60*/  IMAD.MOV.U32 R152, RZ, RZ, R154 ;  /* 0x000000ffff987224 */ /* 0x000fe400078e009a */
[----:B------:R-:W-:-:S04]  /*fd70*/  IMAD.WIDE R6, R179, 0x2, R6 ;  /* 0x00000002b3067825 */ /* 0x000fc800078e0206 */
[----:B------:R-:W-:Y:S02]  /*fd80*/  IMAD.MOV.U32 R154, RZ, RZ, R169 ;  /* 0x000000ffff9a7224 */ /* 0x000fe400078e00a9 */
[----:B------:R-:W3:Y:S01]  /*fd90*/  LDL.LU R169, [R1+0x2b4] ;  /* 0x0002b40001a97983 */ /* 0x000ee20000300800 */
[----:B------:R-:W-:Y:S02]  /*fda0*/  IMAD.MOV.U32 R16, RZ, RZ, R17 ;  /* 0x000000ffff107224 */ /* 0x000fe400078e0011 */
[----:B------:R-:W-:Y:S01]  /*fdb0*/  IMAD.MOV.U32 R15, RZ, RZ, R18 ;  /* 0x000000ffff0f7224 */ /* 0x000fe200078e0012 */
[----:B------:R-:W2:Y:S01]  /*fdc0*/  LDL.LU R4, [R1+0x86c] ;  /* 0x00086c0001047983 */ /* 0x000ea20000300800 */
[----:B------:R-:W-:-:S03]  /*fdd0*/  IMAD.MOV.U32 R194, RZ, RZ, R9 ;  /* 0x000000ffffc27224 */ /* 0x000fc600078e0009 */
[----:B------:R0:W-:Y:S01]  /*fde0*/  STL [R1+0x248], R8 ;  /* 0x0002480801007387 */ /* 0x0001e20000100800 */
[----:B------:R-:W-:-:S03]  /*fdf0*/  IMAD.MOV.U32 R17, RZ, RZ, R19 ;  /* 0x000000ffff117224 */ /* 0x000fc600078e0013 */
[----:B------:R1:W-:Y:S01]  /*fe00*/  STL [R1+0x418], R6 ;  /* 0x0004180601007387 */ /* 0x0003e20000100800 */
[----:B------:R-:W-:-:S03]  /*fe10*/  IMAD.MOV.U32 R18, RZ, RZ, R20 ;  /* 0x000000ffff127224 */ /* 0x000fc600078e0014 */
[----:B------:R1:W-:Y:S01]  /*fe20*/  STL [R1+0x24c], R7 ;  /* 0x00024c0701007387 */ /* 0x0003e20000100800 */
[----:B------:R-:W-:Y:S02]  /*fe30*/  IMAD.MOV.U32 R19, RZ, RZ, R21 ;  /* 0x000000ffff137224 */ /* 0x000fe400078e0015 */
[----:B0-----:R-:W-:Y:S02]  /*fe40*/  IMAD.MOV.U32 R8, RZ, RZ, R240 ;  /* 0x000000ffff087224 */ /* 0x001fe400078e00f0 */
[----:B------:R-:W-:Y:S02]  /*fe50*/  IMAD.MOV.U32 R9, RZ, RZ, R195 ;  /* 0x000000ffff097224 */ /* 0x000fe400078e00c3 */
[----:B-1----:R-:W-:Y:S02]  /*fe60*/  IMAD.MOV.U32 R6, RZ, RZ, R16 ;  /* 0x000000ffff067224 */ /* 0x002fe400078e0010 */
[----:B------:R-:W-:Y:S02]  /*fe70*/  IMAD.MOV.U32 R7, RZ, RZ, R15 ;  /* 0x000000ffff077224 */ /* 0x000fe400078e000f */
[----:B------:R-:W-:-:S02]  /*fe80*/  IMAD.MOV.U32 R20, RZ, RZ, R22 ;  /* 0x000000ffff147224 */ /* 0x000fc400078e0016 */
[----:B------:R-:W-:Y:S02]  /*fe90*/  IMAD.MOV.U32 R21, RZ, RZ, R23 ;  /* 0x000000ffff157224 */ /* 0x000fe400078e0017 */
[----:B------:R-:W-:Y:S02]  /*fea0*/  IMAD.MOV.U32 R22, RZ, RZ, R152 ;  /* 0x000000ffff167224 */ /* 0x000fe400078e0098 */
[----:B------:R-:W-:Y:S02]  /*feb0*/  IMAD.MOV.U32 R23, RZ, RZ, R154 ;  /* 0x000000ffff177224 */ /* 0x000fe400078e009a */
[----:B------:R-:W-:-:S04]  /*fec0*/  IMAD.WIDE R8, R179, 0x2, R8 ;  /* 0x00000002b3087825 */ /* 0x000fc800078e0208 */
[----:B------:R-:W-:Y:S02]  /*fed0*/  IMAD.MOV.U32 R152, RZ, RZ, R153 ;  /* 0x000000ffff987224 */ /* 0x000fe400078e0099 */
[----:B------:R-:W-:Y:S02]  /*fee0*/  IMAD.MOV.U32 R154, RZ, RZ, R229 ;  /* 0x000000ffff9a7224 */ /* 0x000fe400078e00e5 */
[----:B------:R-:W-:Y:S01]  /*fef0*/  IMAD.WIDE R6, R179, 0x2, R6 ;  /* 0x00000002b3067825 */ /* 0x000fe200078e0206 */
[----:B------:R-:W2:Y:S03]  /*ff00*/  LDL.LU R229, [R1+0x868] ;  /* 0x0008680001e57983 */ /* 0x000ea60000300800 */
[----:B------:R-:W-:Y:S02]  /*ff10*/  IMAD.MOV.U32 R16, RZ, RZ, R17 ;  /* 0x000000ffff107224 */ /* 0x000fe400078e0011 */
[----:B------:R-:W-:-:S02]  /*ff20*/  IMAD.MOV.U32 R15, RZ, RZ, R18 ;  /* 0x000000ffff0f7224 */ /* 0x000fc400078e0012 */
        /* <DEDUP_REMOVED lines=8> */
[----:B----4-:R-:W-:Y:S02]  /*ffb0*/  IMAD.MOV.U32 R153, RZ, RZ, R155 ;  /* 0x000000ffff997224 */ /* 0x010fe400078e009b */
[----:B------:R-:W4:Y:S04]  /*ffc0*/  LDL.LU R155, [R1+0x438] ;  /* 0x00043800019b7983 */ /* 0x000f280000300800 */
[----:B------:R-:W2:Y:S04]  /*ffd0*/  LDL.LU R240, [R1+0x864] ;  /* 0x0008640001f07983 */ /* 0x000ea80000300800 */
[----:B------:R0:W-:Y:S01]  /*ffe0*/  STL [R1+0x250], R8 ;  /* 0x0002500801007387 */ /* 0x0001e20000100800 */
[----:B------:R-:W-:-:S03]  /*fff0*/  IMAD.MOV.U32 R22, RZ, RZ, R153 ;  /* 0x000000ffff167224 */ /* 0x000fc600078e0099 */
[----:B------:R1:W-:Y:S01]  /*10000*/  STL [R1+0x41c], R6 ;  /* 0x00041c0601007387 */ /* 0x0003e20000100800 */
[----:B------:R-:W-:-:S03]  /*10010*/  IMAD.MOV.U32 R153, RZ, RZ, R154 ;  /* 0x000000ffff997224 */ /* 0x000fc600078e009a */
[----:B------:R3:W-:Y:S01]  /*10020*/  STL [R1+0x254], R7 ;  /* 0x0002540701007387 */ /* 0x0007e20000100800 */
[----:B0-----:R-:W-:Y:S02]  /*10030*/  IMAD.MOV.U32 R8, RZ, RZ, R231 ;  /* 0x000000ffff087224 */ /* 0x001fe400078e00e7 */
[----:B------:R-:W-:Y:S02]  /*10040*/  IMAD.MOV.U32 R9, RZ, RZ, R196 ;  /* 0x000000ffff097224 */ /* 0x000fe400078e00c4 */
[----:B-1----:R-:W-:Y:S02]  /*10050*/  IMAD.MOV.U32 R6, RZ, RZ, R16 ;  /* 0x000000ffff067224 */ /* 0x002fe400078e0010 */
[----:B---3--:R-:W-:Y:S02]  /*10060*/  IMAD.MOV.U32 R7, RZ, RZ, R15 ;  /* 0x000000ffff077224 */ /* 0x008fe400078e000f */
[----:B------:R-:W-:Y:S02]  /*10070*/  IMAD.MOV.U32 R154, RZ, RZ, R157 ;  /* 0x000000ffff9a7224 */ /* 0x000fe400078e009d */
[----:B------:R-:W-:-:S04]  /*10080*/  IMAD.WIDE R8, R179, 0x2, R8 ;  /* 0x00000002b3087825 */ /* 0x000fc800078e0208 */
[----:B------:R-:W-:Y:S02]  /*10090*/  IMAD.MOV.U32 R157, RZ, RZ, R162 ;  /* 0x000000ffff9d7224 */ /* 0x000fe400078e00a2 */
[----:B------:R-:W-:Y:S01]  /*100a0*/  IMAD.WIDE R6, R179, 0x2, R6 ;  /* 0x00000002b3067825 */ /* 0x000fe200078e0206 */
[----:B------:R-:W3:Y:S03]  /*100b0*/  LDL.LU R162, [R1+0x2a4] ;  /* 0x0002a40001a27983 */ /* 0x000ee60000300800 */
[----:B------:R-:W-:Y:S01]  /*100c0*/  IMAD.MOV.U32 R16, RZ, RZ, R17 ;  /* 0x000000ffff107224 */ /* 0x000fe200078e0011 */
[----:B------:R-:W2:Y:S01]  /*100d0*/  LDL.LU R230, [R1+0x860] ;  /* 0x0008600001e67983 */ /* 0x000ea20000300800 */
[----:B------:R-:W-:-:S03]  /*100e0*/  IMAD.MOV.U32 R15, RZ, RZ, R18 ;  /* 0x000000ffff0f7224 */ /* 0x000fc600078e0012 */
        /* <DEDUP_REMOVED lines=22> */
[----:B------:R-:W-:Y:S01]  /*10250*/  IMAD.MOV.U32 R18, RZ, RZ, R19 ;  /* 0x000000ffff127224 */ /* 0x000fe200078e0013 */
[----:B------:R-:W2:Y:S01]  /*10260*/  LDL.LU R165, [R1+0x2ac] ;  /* 0x0002ac0001a57983 */ /* 0x000ea20000300800 */
[----:B------:R-:W-:Y:S02]  /*10270*/  IMAD.MOV.U32 R19, RZ, RZ, R20 ;  /* 0x000000ffff137224 */ /* 0x000fe400078e0014 */
[----:B------:R-:W-:Y:S01]  /*10280*/  IMAD.MOV.U32 R20, RZ, RZ, R22 ;  /* 0x000000ffff147224 */ /* 0x000fe200078e0016 */
[----:B------:R-:W2:Y:S01]  /*10290*/  LDL.LU R232, [R1+0x858] ;  /* 0x0008580001e87983 */ /* 0x000ea20000300800 */
[----:B------:R-:W-:Y:S02]  /*102a0*/  IMAD.MOV.U32 R22, RZ, RZ, R23 ;  /* 0x000000ffff167224 */ /* 0x000fe400078e0017 */
[----:B------:R-:W-:Y:S01]  /*102b0*/  IMAD.MOV.U32 R23, RZ, RZ, R152 ;  /* 0x000000ffff177224 */ /* 0x000fe200078e0098 */
[----:B------:R0:W-:Y:S01]  /*102c0*/  STL [R1+0x260], R8 ;  /* 0x0002600801007387 */ /* 0x0001e20000100800 */
[----:B------:R-:W-:-:S03]  /*102d0*/  IMAD.MOV.U32 R152, RZ, RZ, R159 ;  /* 0x000000ffff987224 */ /* 0x000fc600078e009f */
[----:B------:R1:W-:Y:S04]  /*102e0*/  STL [R1+0x424], R6 ;  /* 0x0004240601007387 */ /* 0x0003e80000100800 */
[----:B------:R1:W-:Y:S04]  /*102f0*/  STL [R1+0x264], R7 ;  /* 0x0002640701007387 */ /* 0x0003e80000100800 */
[----:B------:R-:W4:Y:S01]  /*10300*/  LDL.LU R159, [R1+0x284] ;  /* 0x00028400019f7983 */ /* 0x000f220000300800 */
[----:B------:R-:W-:Y:S01]  /*10310*/  WARPGROUP.ARRIVE ;  /* 0x00000000000079c5 */ /* 0x000fe20000000000 */
[----:B------:R-:W-:-:S05]  /*10320*/  UMOV UR23, 0x80000020 ;  /* 0x8000002000177882 */ /* 0x000fca0000000000 */
[----:B------:R-:W-:Y:S01]  /*10330*/  HGMMA.64x256x16.F32.BF16 R24, gdesc[UR20].tnspA, R24, gsb0 ;  /* 0x23e00000141879f0 */ /* 0x000fe20008001818 */
[----:B------:R-:W-:Y:S02]  /*10340*/  IMAD.MOV.U32 R197, RZ, RZ, R9 ;  /* 0x000000ffffc57224 */ /* 0x000fe400078e0009 */
[----:B0-----:R-:W-:Y:S02]  /*10350*/  IMAD.MOV.U32 R8, RZ, RZ, R5 ;  /* 0x000000ffff087224 */ /* 0x001fe400078e0005 */
[----:B------:R-:W-:Y:S01]  /*10360*/  IMAD.MOV.U32 R9, RZ, RZ, R198 ;  /* 0x000000ffff097224 */ /* 0x000fe200078e00c6 */
[----:B------:R-:W2:Y:S01]  /*10370*/  LDL.LU R5, [R1+0x854] ;  /* 0x0008540001057983 */ /* 0x000ea20000300800 */
[----:B-1----:R-:W-:Y:S02]  /*10380*/  IMAD.MOV.U32 R6, RZ, RZ, R17 ;  /* 0x000000ffff067224 */ /* 0x002fe400078e0011 */
[----:B------:R-:W-:Y:S02]  /*10390*/  IMAD.MOV.U32 R7, RZ, RZ, R16 ;  /* 0x000000ffff077224 */ /* 0x000fe400078e0010 */
[----:B------:R-:W-:-:S04]  /*103a0*/  IMAD.WIDE R8, R179, 0x2, R8 ;  /* 0x00000002b3087825 */ /* 0x000fc800078e0208 */
[----:B------:R-:W-:Y:S01]  /*103b0*/  IMAD.WIDE R6, R179, 0x2, R6 ;  /* 0x00000002b3067825 */ /* 0x000fe200078e0206 */
[----:B------:R0:W-:Y:S03]  /*103c0*/  STL [R1+0x268], R8 ;  /* 0x0002680801007387 */ /* 0x0001e60000100800 */
[----:B------:R-:W-:Y:S02]  /*103d0*/  IMAD.MOV.U32 R17, RZ, RZ, R19 ;  /* 0x000000ffff117224 */ /* 0x000fe400078e0013 */
[----:B------:R-:W-:Y:S02]  /*103e0*/  IMAD.MOV.U32 R19, RZ, RZ, R22 ;  /* 0x000000ffff137224 */ /* 0x000fe400078e0016 */
[----:B------:R-:W-:Y:S01]  /*103f0*/  IMAD.MOV.U32 R22, RZ, RZ, R23 ;  /* 0x000000ffff167224 */ /* 0x000fe200078e0017 */
[----:B------:R1:W-:Y:S04]  /*10400*/  STL [R1+0x428], R6 ;  /* 0x0004280601007387 */ /* 0x0003e80000100800 */
[----:B------:R1:W-:Y:S01]  /*10410*/  STL [R1+0x26c], R7 ;  /* 0x00026c0701007387 */ /* 0x0003e20000100800 */
[----:B------:R-:W-:-:S02]  /*10420*/  IMAD.MOV.U32 R198, RZ, RZ, R9 ;  /* 0x000000ffffc67224 */ /* 0x000fc400078e0009 */
[----:B0-----:R-:W-:Y:S02]  /*10430*/  IMAD.MOV.U32 R8, RZ, RZ, R213 ;  /* 0x000000ffff087224 */ /* 0x001fe400078e00d5 */
[----:B------:R-:W-:Y:S02]  /*10440*/  IMAD.MOV.U32 R9, RZ, RZ, R199 ;  /* 0x000000ffff097224 */ /* 0x000fe400078e00c7 */
[----:B-1----:R-:W-:Y:S02]  /*10450*/  IMAD.MOV.U32 R6, RZ, RZ, R18 ;  /* 0x000000ffff067224 */ /* 0x002fe400078e0012 */
[----:B------:R-:W-:Y:S02]  /*10460*/  IMAD.MOV.U32 R7, RZ, RZ, R17 ;  /* 0x000000ffff077224 */ /* 0x000fe400078e0011 */
[----:B------:R-:W-:-:S04]  /*10470*/  IMAD.WIDE R8, R179, 0x2, R8 ;  /* 0x00000002b3087825 */ /* 0x000fc800078e0208 */
[----:B------:R-:W-:-:S04]  /*10480*/  IMAD.WIDE R6, R179, 0x2, R6 ;  /* 0x00000002b3067825 */ /* 0x000fc800078e0206 */
[----:B------:R-:W-:Y:S02]  /*10490*/  IMAD.MOV.U32 R199, RZ, RZ, R9 ;  /* 0x000000ffffc77224 */ /* 0x000fe400078e0009 */
[----:B----4-:R-:W-:Y:S02]  /*104a0*/  IMAD.MOV.U32 R23, RZ, RZ, R159 ;  /* 0x000000ffff177224 */ /* 0x010fe400078e009f */
[----:B------:R-:W-:Y:S02]  /*104b0*/  IMAD.MOV.U32 R159, RZ, RZ, R168 ;  /* 0x000000ffff9f7224 */ /* 0x000fe400078e00a8 */
[----:B------:R-:W-:Y:S02]  /*104c0*/  IMAD.MOV.U32 R168, RZ, RZ, R169 ;  /* 0x000000ffffa87224 */ /* 0x000fe400078e00a9 */
[----:B------:R-:W4:Y:S01]  /*104d0*/  LDL.LU R169, [R1+0x44c] ;  /* 0x00044c0001a97983 */ /* 0x000f220000300800 */
[----:B------:R-:W-:Y:S02]  /*104e0*/  WARPGROUP.DEPBAR.LE gsb0, 0x0 ;  /* 0x00008000000079c5 */ /* 0x000fe40000010000 */
[----:B------:R-:W-:Y:S01]  /*104f0*/  WARPGROUP.ARRIVE ;  /* 0x00000000000079c5 */ /* 0x000fe20000000000 */
[----:B------:R-:W4:Y:S05]  /*10500*/  LDL.LU R213, [R1+0x850] ;  /* 0x0008500001d57983 */ /* 0x000f2a0000300800 */
[----:B------:R-:W-:Y:S01]  /*10510*/  HGMMA.64x256x16.F32.BF16 R24, gdesc[UR8].tnspA, R24, gsb0 ;  /* 0x23e00000081879f0 */ /* 0x000fe20008001818 */
[----:B------:R0:W-:Y:S04]  /*10520*/  STL [R1+0x270], R8 ;  /* 0x0002700801007387 */ /* 0x0001e80000100800 */
[----:B------:R1:W-:Y:S04]  /*10530*/  STL [R1+0x42c], R6 ;  /* 0x00042c0601007387 */ /* 0x0003e80000100800 */
[----:B------:R3:W-:Y:S01]  /*10540*/  STL [R1+0x274], R7 ;  /* 0x0002740701007387 */ /* 0x0007e20000100800 */
[----:B0-----:R-:W-:-:S02]  /*10550*/  IMAD.MOV.U32 R8, RZ, RZ, R19 ;  /* 0x000000ffff087224 */ /* 0x001fc400078e0013 */
[----:B------:R-:W-:Y:S02]  /*10560*/  IMAD.MOV.U32 R9, RZ, RZ, R200 ;  /* 0x000000ffff097224 */ /* 0x000fe400078e00c8 */
[----:B-1----:R-:W-:Y:S02]  /*10570*/  IMAD.MOV.U32 R6, RZ, RZ, R21 ;  /* 0x000000ffff067224 */ /* 0x002fe400078e0015 */
[----:B---3--:R-:W-:Y:S02]  /*10580*/  IMAD.MOV.U32 R7, RZ, RZ, R20 ;  /* 0x000000ffff077224 */ /* 0x008fe400078e0014 */
[----:B------:R-:W-:-:S04]  /*10590*/  IMAD.WIDE R8, R179, 0x2, R8 ;  /* 0x00000002b3087825 */ /* 0x000fc800078e0208 */
[----:B------:R-:W-:Y:S01]  /*105a0*/  IMAD.WIDE R6, R179, 0x2, R6 ;  /* 0x00000002b3067825 */ /* 0x000fe200078e0206 */
[----:B------:R0:W-:Y:S03]  /*105b0*/  STL [R1+0x278], R8 ;  /* 0x0002780801007387 */ /* 0x0001e60000100800 */
[----:B------:R-:W-:Y:S01]  /*105c0*/  IMAD.MOV.U32 R200, RZ, RZ, R9 ;  /* 0x000000ffffc87224 */ /* 0x000fe200078e0009 */
        /* <DEDUP_REMOVED lines=35> */
[----:B------:R-:W-:-:S04]  /*10800*/  IMAD.WIDE R8, R179, 0x2, R8 ;  /* 0x00000002b3087825 */ /* 0x000fc800078e0208 */
[----:B---3--:R-:W-:Y:S01]  /*10810*/  IMAD.MOV.U32 R7, RZ, RZ, R160 ;  /* 0x000000ffff077224 */ /* 0x008fe200078e00a0 */
[----:B------:R0:W-:Y:S01]  /*10820*/  STL [R1+0x298], R8 ;  /* 0x0002980801007387 */ /* 0x0001e20000100800 */
[----:B------:R-:W-:Y:S02]  /*10830*/  IMAD.MOV.U32 R204, RZ, RZ, R9 ;  /* 0x000000ffffcc7224 */ /* 0x000fe400078e0009 */
[----:B------:R-:W-:-:S05]  /*10840*/  IMAD.WIDE R6, R179, 0x2, R6 ;  /* 0x00000002b3067825 */ /* 0x000fca00078e0206 */
[----:B------:R1:W-:Y:S01]  /*10850*/  STL [R1+0x440], R6 ;  /* 0x0004400601007387 */ /* 0x0003e20000100800 */
[----:B0-----:R-:W-:Y:S02]  /*10860*/  IMAD.MOV.U32 R8, RZ, RZ, R161 ;  /* 0x000000ffff087224 */ /* 0x001fe400078e00a1 */
[----:B------:R-:W-:Y:S01]  /*10870*/  IMAD.MOV.U32 R9, RZ, RZ, R205 ;  /* 0x000000ffff097224 */ /* 0x000fe200078e00cd */
[----:B------:R0:W-:Y:S01]  /*10880*/  STL [R1+0x29c], R7 ;  /* 0x00029c0701007387 */ /* 0x0001e20000100800 */
[----:B------:R-:W-:-:S04]  /*10890*/  IMAD.WIDE R8, R179, 0x2, R8 ;  /* 0x00000002b3087825 */ /* 0x000fc800078e0208 */
[----:B-1----:R-:W-:Y:S02]  /*108a0*/  IMAD.MOV.U32 R6, RZ, RZ, R163 ;  /* 0x000000ffff067224 */ /* 0x002fe400078e00a3 */
[----:B0-----:R-:W-:Y:S01]  /*108b0*/  IMAD.MOV.U32 R7, RZ, RZ, R162 ;  /* 0x000000ffff077224 */ /* 0x001fe200078e00a2 */
        /* <DEDUP_REMOVED lines=8> */
[----:B--2---:R-:W-:Y:S02]  /*10940*/  IMAD.MOV.U32 R6, RZ, RZ, R166 ;  /* 0x000000ffff067224 */ /* 0x004fe400078e00a6 */
[----:B0-----:R-:W-:Y:S01]  /*10950*/  IMAD.MOV.U32 R7, RZ, RZ, R165 ;  /* 0x000000ffff077224 */ /* 0x001fe200078e00a5 */
[----:B------:R0:W-:Y:S01]  /*10960*/  STL [R1+0x2a8], R8 ;  /* 0x0002a80801007387 */ /* 0x0001e20000100800 */
[----:B------:R-:W-:Y:S02]  /*10970*/  IMAD.MOV.U32 R206, RZ, RZ, R9 ;  /* 0x000000ffffce7224 */ /* 0x000fe400078e0009 */
[----:B------:R-:W-:-:S04]  /*10980*/  IMAD.WIDE R6, R179, 0x2, R6 ;  /* 0x00000002b3067825 */ /* 0x000fc800078e0206 */
[----:B0-----:R-:W-:Y:S02]  /*10990*/  IMAD.MOV.U32 R8, RZ, RZ, R167 ;  /* 0x000000ffff087224 */ /* 0x001fe400078e00a7 */
[----:B------:R-:W-:Y:S01]  /*109a0*/  IMAD.MOV.U32 R9, RZ, RZ, R207 ;  /* 0x000000ffff097224 */ /* 0x000fe200078e00cf */
[----:B------:R-:W-:Y:S01]  /*109b0*/  STL [R1+0x448], R6 ;  /* 0x0004480601007387 */ /* 0x000fe20000100800 */
[----:B------:R-:W-:-:S03]  /*109c0*/  IMAD.WIDE R8, R179, 0x2, R8 ;  /* 0x00000002b3087825 */ /* 0x000fc600078e0208 */
[----:B------:R0:W-:Y:S01]  /*109d0*/  STL [R1+0x2ac], R7 ;  /* 0x0002ac0701007387 */ /* 0x0001e20000100800 */
[----:B------:R-:W-:-:S03]  /*109e0*/  IMAD.MOV.U32 R207, RZ, RZ, R9 ;  /* 0x000000ffffcf7224 */ /* 0x000fc600078e0009 */
[----:B------:R1:W-:Y:S01]  /*109f0*/  STL [R1+0x2b0], R8 ;  /* 0x0002b00801007387 */ /* 0x0003e20000100800 */
[----:B0-----:R-:W-:Y:S02]  /*10a00*/  IMAD.MOV.U32 R7, RZ, RZ, R168 ;  /* 0x000000ffff077224 */ /* 0x001fe400078e00a8 */
[----:B-1----:R-:W-:Y:S02]  /*10a10*/  IMAD.MOV.U32 R8, RZ, RZ, R172 ;  /* 0x000000ffff087224 */ /* 0x002fe400078e00ac */
[----:B------:R-:W-:Y:S02]  /*10a20*/  IMAD.MOV.U32 R9, RZ, RZ, R208 ;  /* 0x000000ffff097224 */ /* 0x000fe400078e00d0 */
[----:B------:R-:W-:-:S04]  /*10a30*/  IMAD.WIDE R8, R179, 0x2, R8 ;  /* 0x00000002b3087825 */ /* 0x000fc800078e0208 */
[----:B------:R-:W-:Y:S01]  /*10a40*/  IMAD.MOV.U32 R208, RZ, RZ, R9 ;  /* 0x000000ffffd07224 */ /* 0x000fe200078e0009 */
[----:B------:R-:W-:Y:S02]  /*10a50*/  WARPGROUP.DEPBAR.LE gsb0, 0x0 ;  /* 0x00008000000079c5 */ /* 0x000fe40000010000 */
[----:B----4-:R-:W-:-:S04]  /*10a60*/  IMAD.MOV.U32 R6, RZ, RZ, R169 ;  /* 0x000000ffff067224 */ /* 0x010fc800078e00a9 */
[----:B------:R-:W-:-:S05]  /*10a70*/  IMAD.WIDE R6, R179, 0x2, R6 ;  /* 0x00000002b3067825 */ /* 0x000fca00078e0206 */
[----:B------:R0:W-:Y:S04]  /*10a80*/  STL [R1+0x44c], R6 ;  /* 0x00044c0601007387 */ /* 0x0001e80000100800 */
[----:B------:R1:W-:Y:S04]  /*10a90*/  STL [R1+0x2b4], R7 ;  /* 0x0002b40701007387 */ /* 0x0003e80000100800 */
[----:B------:R2:W-:Y:S01]  /*10aa0*/  STL [R1+0x2b8], R8 ;  /* 0x0002b80801007387 */ /* 0x0005e20000100800 */
[----:B0-----:R-:W-:Y:S02]  /*10ab0*/  IMAD.MOV.U32 R6, RZ, RZ, R174 ;  /* 0x000000ffff067224 */ /* 0x001fe400078e00ae */
[----:B-1----:R-:W-:-:S02]  /*10ac0*/  IMAD.MOV.U32 R7, RZ, RZ, R173 ;  /* 0x000000ffff077224 */ /* 0x002fc400078e00ad */
[----:B------:R-:W-:-:S04]  /*10ad0*/  IMAD.WIDE R6, R179, 0x2, R6 ;  /* 0x00000002b3067825 */ /* 0x000fc800078e0206 */
[----:B--2---:R-:W-:Y:S02]  /*10ae0*/  IMAD.MOV.U32 R8, RZ, RZ, R171 ;  /* 0x000000ffff087224 */ /* 0x004fe400078e00ab */
[----:B------:R-:W-:Y:S01]  /*10af0*/  IMAD.MOV.U32 R9, RZ, RZ, R209 ;  /* 0x000000ffff097224 */ /* 0x000fe200078e00d1 */
[----:B------:R-:W-:Y:S01]  /*10b00*/  STL [R1+0x450], R6 ;  /* 0x0004500601007387 */ /* 0x000fe20000100800 */
[----:B------:R-:W-:-:S03]  /*10b10*/  IMAD.WIDE R8, R179, 0x2, R8 ;  /* 0x00000002b3087825 */ /* 0x000fc600078e0208 */
[----:B------:R-:W-:Y:S04]  /*10b20*/  STL [R1+0x2bc], R7 ;  /* 0x0002bc0701007387 */ /* 0x000fe80000100800 */
[----:B------:R-:W-:Y:S04]  /*10b30*/  STL [R1+0x2c0], R8 ;  /* 0x0002c00801007387 */ /* 0x000fe80000100800 */
[----:B------:R-:W-:Y:S04]  /*10b40*/  STL.64 [R1], R24 ;  /* 0x0000001801007387 */ /* 0x000fe80000100a00 */
        /* <DEDUP_REMOVED lines=62> */
[----:B------:R0:W-:Y:S04]  /*10f30*/  STL.64 [R1+0x1f8], R150 ;  /* 0x0001f89601007387 */ /* 0x0001e80000100a00 */
[----:B0-----:R-:W2:Y:S04]  /*10f40*/  LDL.LU.64 R150, [R1+0x848] ;  /* 0x0008480001967983 */ /* 0x001ea80000300a00 */
[----:B------:R-:W3:Y:S01]  /*10f50*/  LDL.LU.64 R148, [R1+0x840] ;  /* 0x0008400001947983 */ /* 0x000ee20000300a00 */
[----:B------:R-:W-:-:S03]  /*10f60*/  IMAD.MOV.U32 R19, RZ, RZ, R139 ;  /* 0x000000ffff137224 */ /* 0x000fc600078e008b */
[----:B------:R-:W4:Y:S01]  /*10f70*/  LDL.LU.64 R146, [R1+0x838] ;  /* 0x0008380001927983 */ /* 0x000f220000300a00 */
        /* <DEDUP_REMOVED lines=13> */
[----:B------:R-:W4:Y:S04]  /*11050*/  LDL.LU.64 R132, [R1+0x800] ;  /* 0x0008000001847983 */ /* 0x000f280000300a00 */
[----:B------:R-:W4:Y:S04]  /*11060*/  LDL.LU.64 R130, [R1+0x7f8] ;  /* 0x0007f80001827983 */ /* 0x000f280000300a00 */
[----:B------:R-:W4:Y:S04]  /*11070*/  LDL.LU.64 R128, [R1+0x7f0] ;  /* 0x0007f00001807983 */ /* 0x000f280000300a00 */
[----:B------:R-:W4:Y:S04]  /*11080*/  LDL.LU.64 R126, [R1+0x7e8] ;  /* 0x0007e800017e7983 */ /* 0x000f280000300a00 */
[----:B------:R-:W4:Y:S04]  /*11090*/  LDL.LU.64 R124, [R1+0x7e0] ;  /* 0x0007e000017c7983 */ /* 0x000f280000300a00 */
[----:B------:R-:W4:Y:S04]  /*110a0*/  LDL.LU.64 R122, [R1+0x7d8] ;  /* 0x0007d800017a7983 */ /* 0x000f280000300a00 */
[----:B------:R-:W4:Y:S04]  /*110b0*/  LDL.LU.64 R120, [R1+0x7d0] ;  /* 0x0007d00001787983 */ /* 0x000f280000300a00 */
[----:B------:R-:W4:Y:S04]  /*110c0*/  LDL.LU.64 R118, [R1+0x7c8] ;  /* 0x0007c80001767983 */ /* 0x000f280000300a00 */
        /* <DEDUP_REMOVED lines=41> */
[----:B------:R-:W-:Y:S02]  /*11360*/  IMAD.MOV.U32 R209, RZ, RZ, R9 ;  /* 0x000000ffffd17224 */ /* 0x000fe400078e0009 */
[----:B------:R-:W-:Y:S01]  /*11370*/  IMAD.MOV.U32 R177, RZ, RZ, R49 ;  /* 0x000000ffffb17224 */ /* 0x000fe200078e0031 */
[----:B------:R-:W4:Y:S01]  /*11380*/  LDL.LU.64 R52, [R1+0x6c0] ;  /* 0x0006c00001347983 */ /* 0x000f220000300a00 */
[----:B------:R-:W-:Y:S02]  /*11390*/  IMAD.MOV.U32 R175, RZ, RZ, R48 ;  /* 0x000000ffffaf7224 */ /* 0x000fe400078e0030 */
[----:B------:R-:W-:Y:S01]  /*113a0*/  IMAD.MOV.U32 R9, RZ, RZ, R170 ;  /* 0x000000ffff097224 */ /* 0x000fe200078e00aa */
[----:B------:R-:W4:Y:S01]  /*113b0*/  LDL.LU.64 R50, [R1+0x6b8] ;  /* 0x0006b80001327983 */ /* 0x000f220000300a00 */
[----:B------:R-:W-:Y:S02]  /*113c0*/  IMAD.MOV.U32 R174, RZ, RZ, R47 ;  /* 0x000000ffffae7224 */ /* 0x000fe400078e002f */
[----:B------:R-:W-:Y:S01]  /*113d0*/  IMAD.MOV.U32 R172, RZ, RZ, R46 ;  /* 0x000000ffffac7224 */ /* 0x000fe200078e002e */
[----:B------:R-:W4:Y:S01]  /*113e0*/  LDL.LU.64 R48, [R1+0x6b0] ;  /* 0x0006b00001307983 */ /* 0x000f220000300a00 */
[----:B------:R-:W-:-:S02]  /*113f0*/  IMAD.MOV.U32 R170, RZ, RZ, R45 ;  /* 0x000000ffffaa7224 */ /* 0x000fc400078e002d */
        /* <DEDUP_REMOVED lines=20> */
[----:B------:R-:W-:-:S03]  /*11540*/  IMAD.WIDE R6, R179, 0x2, R6 ;  /* 0x00000002b3067825 */ /* 0x000fc600078e0206 */
[----:B------:R-:W4:Y:S01]  /*11550*/  LDL.LU.64 R32, [R1+0x670] ;  /* 0x0006700001207983 */ /* 0x000f220000300a00 */
[----:B------:R-:W-:Y:S02]  /*11560*/  IMAD.MOV.U32 R158, RZ, RZ, R31 ;  /* 0x000000ffff9e7224 */ /* 0x000fe400078e001f */
        /* <DEDUP_REMOVED lines=9> */
[----:B------:R-:W-:-:S03]  /*11600*/  IMAD.MOV.U32 R11, RZ, RZ, R24 ;  /* 0x000000ffff0b7224 */ /* 0x000fc600078e0018 */
[----:B------:R-:W4:Y:S04]  /*11610*/  LDL.LU.64 R24, [R1+0x650] ;  /* 0x0006500001187983 */ /* 0x000f280000300a00 */
[----:B------:R-:W-:Y:S04]  /*11620*/  STL [R1+0x454], R6 ;  /* 0x0004540601007387 */ /* 0x000fe80000100800 */
[----:B------:R0:W-:Y:S02]  /*11630*/  STL [R1+0x2c4], R7 ;  /* 0x0002c40701007387 */ /* 0x0001e40000100800 */
[----:B0-----:R-:W-:-:S02]  /*11640*/  IMAD.MOV.U32 R7, RZ, RZ, R8 ;  /* 0x000000ffff077224 */ /* 0x001fc400078e0008 */
[----:B------:R-:W-:Y:S02]  /*11650*/  IMAD.MOV.U32 R8, RZ, RZ, R9 ;  /* 0x000000ffff087224 */ /* 0x000fe400078e0009 */
[----:B------:R-:W-:Y:S02]  /*11660*/  IMAD.MOV.U32 R9, RZ, RZ, R210 ;  /* 0x000000ffff097224 */ /* 0x000fe400078e00d2 */
[----:B------:R-:W-:-:S04]  /*11670*/  IMAD.WIDE R8, R179, 0x2, R8 ;  /* 0x00000002b3087825 */ /* 0x000fc800078e0208 */
[----:B---3--:R-:W-:Y:S02]  /*11680*/  IMAD.MOV.U32 R6, RZ, RZ, R148 ;  /* 0x000000ffff067224 */ /* 0x008fe400078e0094 */
[----:B------:R-:W4:Y:S03]  /*11690*/  LDL.LU R148, [R1+0x64c] ;  /* 0x00064c0001947983 */ /* 0x000f260000300800 */
[----:B------:R-:W-:-:S04]  /*116a0*/  LOP3.LUT R7, R7, R6, RZ, 0x3c, !PT ;  /* 0x0000000607077212 */ /* 0x000fc800078e3cff */
[----:B------:R-:W-:-:S04]  /*116b0*/  LOP3.LUT R6, R7, R6, RZ, 0x3c, !PT ;  /* 0x0000000607067212 */ /* 0x000fc800078e3cff */
[----:B------:R-:W-:Y:S01]  /*116c0*/  LOP3.LUT R7, R7, R6, RZ, 0x3c, !PT ;  /* 0x0000000607077212 */ /* 0x000fe200078e3cff */
[----:B------:R-:W-:Y:S02]  /*116d0*/  STL [R1+0x2c8], R8 ;  /* 0x0002c80801007387 */ /* 0x000fe40000100800 */
[----:B------:R-:W-:-:S05]  /*116e0*/  IMAD.WIDE R6, R179, 0x2, R6 ;  /* 0x00000002b3067825 */ /* 0x000fca00078e0206 */
[----:B------:R0:W-:Y:S04]  /*116f0*/  STL [R1+0x458], R6 ;  /* 0x0004580601007387 */ /* 0x0001e80000100800 */
[----:B------:R2:W-:Y:S01]  /*11700*/  STL [R1+0x2cc], R7 ;  /* 0x0002cc0701007387 */ /* 0x0005e20000100800 */
[----:B0-----:R-:W-:Y:S02]  /*11710*/  IMAD.MOV.U32 R6, RZ, RZ, R149 ;  /* 0x000000ffff067224 */ /* 0x001fe400078e0095 */
[----:B--2---:R-:W-:Y:S01]  /*11720*/  IMAD.MOV.U32 R7, RZ, RZ, R150 ;  /* 0x000000ffff077224 */ /* 0x004fe200078e0096 */
[----:B------:R-:W4:Y:S04]  /*11730*/  LDL.LU R149, [R1+0x648] ;  /* 0x0006480001957983 */ /* 0x000f280000300800 */
[-C--:B------:R-:W-:Y:S01]  /*11740*/  LOP3.LUT R7, R7, R6.reuse, RZ, 0x3c, !PT ;  /* 0x0000000607077212 */ /* 0x080fe200078e3cff */
[----:B------:R-:W-:Y:S01]  /*11750*/  IMAD.MOV.U32 R210, RZ, RZ, R9 ;  /* 0x000000ffffd27224 */ /* 0x000fe200078e0009 */
[----:B------:R-:W4:Y:S02]  /*11760*/  LDL.LU R150, [R1+0x644] ;  /* 0x0006440001967983 */ /* 0x000f240000300800 */
[----:B------:R-:W-:Y:S01]  /*11770*/  LOP3.LUT R6, R7, R6, RZ, 0x3c, !PT ;  /* 0x0000000607067212 */ /* 0x000fe200078e3cff */
[----:B------:R-:W-:-:S02]  /*11780*/  IMAD.MOV.U32 R8, RZ, RZ, R151 ;  /* 0x000000ffff087224 */ /* 0x000fc400078e0097 */
[----:B------:R-:W-:Y:S01]  /*11790*/  IMAD.MOV.U32 R9, RZ, RZ, R211 ;  /* 0x000000ffff097224 */ /* 0x000fe200078e00d3 */
[----:B------:R-:W-:Y:S01]  /*117a0*/  LOP3.LUT R7, R7, R6, RZ, 0x3c, !PT ;  /* 0x0000000607077212 */ /* 0x000fe200078e3cff */
[----:B------:R-:W4:Y:S01]  /*117b0*/  LDL.LU R151, [R1+0x640] ;  /* 0x0006400001977983 */ /* 0x000f220000300800 */
[----:B------:R-:W-:-:S04]  /*117c0*/  IMAD.WIDE R8, R179, 0x2, R8 ;  /* 0x00000002b3087825 */ /* 0x000fc800078e0208 */
[----:B------:R-:W-:Y:S01]  /*117d0*/  IMAD.WIDE R6, R179, 0x2, R6 ;  /* 0x00000002b3067825 */ /* 0x000fe200078e0206 */
[----:B------:R-:W-:Y:S04]  /*117e0*/  STL [R1+0x2d0], R8 ;  /* 0x0002d00801007387 */ /* 0x000fe80000100800 */
[----:B------:R-:W-:Y:S04]  /*117f0*/  STL [R1+0x45c], R6 ;  /* 0x00045c0601007387 */ /* 0x000fe80000100800 */
[----:B------:R0:W-:Y:S04]  /*11800*/  STL [R1+0x2d4], R7 ;  /* 0x0002d40701007387 */ /* 0x0001e80000100800 */
[----:B0-----:R-:W2:Y:S01]  /*11810*/  LDL.LU R7, [R1+0x2dc] ;  /* 0x0002dc0001077983 */ /* 0x001ea20000300800 */
[----:B------:R-:W-:-:S02]  /*11820*/  IMAD.MOV.U32 R211, RZ, RZ, R9 ;  /* 0x000000ffffd37224 */ /* 0x000fc400078e0009 */
[----:B------:R-:W-:Y:S02]  /*11830*/  IMAD.MOV.U32 R8, RZ, RZ, R180 ;  /* 0x000000ffff087224 */ /* 0x000fe400078e00b4 */
[----:B------:R-:W-:Y:S01]  /*11840*/  IMAD.MOV.U32 R9, RZ, RZ, R212 ;  /* 0x000000ffff097224 */ /* 0x000fe200078e00d4 */
[----:B------:R-:W3:Y:S01]  /*11850*/  LDL.LU R180, [R1+0x63c] ;  /* 0x00063c0001b47983 */ /* 0x000ee20000300800 */
[----:B------:R-:W-:-:S05]  /*11860*/  IMAD.WIDE R8, R179, 0x2, R8 ;  /* 0x00000002b3087825 */ /* 0x000fca00078e0208 */
[----:B------:R-:W-:Y:S01]  /*11870*/  STL [R1+0x2d8], R8 ;  /* 0x0002d80801007387 */ /* 0x000fe20000100800 */
[----:B--2---:R-:W-:Y:S02]  /*11880*/  IMAD.MOV.U32 R6, RZ, RZ, R7 ;  /* 0x000000ffff067224 */ /* 0x004fe400078e0007 */
[----:B------:R-:W-:Y:S02]  /*11890*/  IMAD.MOV.U32 R7, RZ, RZ, R213 ;  /* 0x000000ffff077224 */ /* 0x000fe400078e00d5 */
[----:B------:R-:W-:-:S04]  /*118a0*/  IMAD.WIDE R6, R179, 0x2, R6 ;  /* 0x00000002b3067825 */ /* 0x000fc800078e0206 */
[----:B------:R-:W-:Y:S01]  /*118b0*/  IMAD.MOV.U32 R213, RZ, RZ, R7 ;  /* 0x000000ffffd57224 */ /* 0x000fe200078e0007 */
[----:B------:R0:W-:Y:S04]  /*118c0*/  STL [R1+0x2dc], R6 ;  /* 0x0002dc0601007387 */ /* 0x0001e80000100800 */
[----:B0-----:R-:W2:Y:S04]  /*118d0*/  LDL.LU R6, [R1+0x2e4] ;  /* 0x0002e40001067983 */ /* 0x001ea80000300800 */
[----:B------:R-:W2:Y:S01]  /*118e0*/  LDL.LU R7, [R1+0x460] ;  /* 0x0004600001077983 */ /* 0x000ea20000300800 */
[----:B------:R-:W-:-:S02]  /*118f0*/  IMAD.MOV.U32 R212, RZ, RZ, R9 ;  /* 0x000000ffffd47224 */ /* 0x000fc400078e0009 */
[----:B------:R-:W-:Y:S02]  /*11900*/  IMAD.MOV.U32 R8, RZ, RZ, R241 ;  /* 0x000000ffff087224 */ /* 0x000fe400078e00f1 */
[----:B------:R-:W-:Y:S01]  /*11910*/  IMAD.MOV.U32 R9, RZ, RZ, R214 ;  /* 0x000000ffff097224 */ /* 0x000fe200078e00d6 */
[----:B------:R-:W4:Y:S01]  /*11920*/  LDL.LU R241, [R1+0x638] ;  /* 0x0006380001f17983 */ /* 0x000f220000300800 */
[----:B------:R-:W-:-:S05]  /*11930*/  IMAD.WIDE R8, R179, 0x2, R8 ;  /* 0x00000002b3087825 */ /* 0x000fca00078e0208 */
[----:B------:R-:W-:Y:S01]  /*11940*/  STL [R1+0x2e0], R8 ;  /* 0x0002e00801007387 */ /* 0x000fe20000100800 */
[----:B--2---:R-:W-:-:S04]  /*11950*/  LOP3.LUT R7, R7, R6, RZ, 0x3c, !PT ;  /* 0x0000000607077212 */ /* 0x004fc800078e3cff */
[----:B------:R-:W-:-:S04]  /*11960*/  LOP3.LUT R6, R7, R6, RZ, 0x3c, !PT ;  /* 0x0000000607067212 */ /* 0x000fc800078e3cff */
[----:B------:R-:W-:-:S03]  /*11970*/  LOP3.LUT R7, R7, R6, RZ, 0x3c, !PT ;  /* 0x0000000607077212 */ /* 0x000fc600078e3cff */
[----:B------:R-:W-:-:S05]  /*11980*/  IMAD.WIDE R6, R179, 0x2, R6 ;  /* 0x00000002b3067825 */ /* 0x000fca00078e0206 */
[----:B------:R0:W-:Y:S04]  /*11990*/  STL [R1+0x460], R6 ;  /* 0x0004600601007387 */ /* 0x0001e80000100800 */
[----:B------:R1:W-:Y:S04]  /*119a0*/  STL [R1+0x2e4], R7 ;  /* 0x0002e40701007387 */ /* 0x0003e80000100800 */
[----:B0-----:R-:W2:Y:S04]  /*119b0*/  LDL.LU R6, [R1+0x2ec] ;  /* 0x0002ec0001067983 */ /* 0x001ea80000300800 */
[----:B-1----:R-:W2:Y:S01]  /*119c0*/  LDL.LU R7, [R1+0x464] ;  /* 0x0004640001077983 */ /* 0x002ea20000300800 */
[----:B------:R-:W-:-:S02]  /*119d0*/  IMAD.MOV.U32 R214, RZ, RZ, R9 ;  /* 0x000000ffffd67224 */ /* 0x000fc400078e0009 */
[----:B------:R-:W-:Y:S02]  /*119e0*/  IMAD.MOV.U32 R8, RZ, RZ, R233 ;  /* 0x000000ffff087224 */ /* 0x000fe400078e00e9 */
[----:B------:R-:W-:Y:S01]  /*119f0*/  IMAD.MOV.U32 R9, RZ, RZ, R215 ;  /* 0x000000ffff097224 */ /* 0x000fe200078e00d7 */
[----:B------:R-:W4:Y:S01]  /*11a00*/  LDL.LU R233, [R1+0x634] ;  /* 0x0006340001e97983 */ /* 0x000f220000300800 */
[----:B------:R-:W-:-:S05]  /*11a10*/  IMAD.WIDE R8, R179, 0x2, R8 ;  /* 0x00000002b3087825 */ /* 0x000fca00078e0208 */
[----:B------:R0:W-:Y:S01]  /*11a20*/  STL [R1+0x2e8], R8 ;  /* 0x0002e80801007387 */ /* 0x0001e20000100800 */
[----:B------:R-:W-:-:S03]  /*11a30*/  IMAD.MOV.U32 R215, RZ, RZ, R9 ;  /* 0x000000ffffd77224 */ /* 0x000fc600078e0009 */
[----:B0-----:R-:W3:Y:S04]  /*11a40*/  LDL.LU R8, [R1+0x468] ;  /* 0x0004680001087983 */ /* 0x001ee80000300800 */
[----:B------:R-:W4:Y:S01]  /*11a50*/  LDL.LU R9, [R1+0x2f0] ;  /* 0x0002f00001097983 */ /* 0x000f220000300800 */
[----:B--2---:R-:W-:-:S04]  /*11a60*/  LOP3.LUT R7, R7, R6, RZ, 0x3c, !PT ;  /* 0x0000000607077212 */ /* 0x004fc800078e3cff */
[----:B------:R-:W-:-:S04]  /*11a70*/  LOP3.LUT R6, R7, R6, RZ, 0x3c, !PT ;  /* 0x0000000607067212 */ /* 0x000fc800078e3cff */
[----:B------:R-:W-:-:S03]  /*11a80*/  LOP3.LUT R7, R7, R6, RZ, 0x3c, !PT ;  /* 0x0000000607077212 */ /* 0x000fc600078e3cff */
[----:B------:R-:W-:-:S05]  /*11a90*/  IMAD.WIDE R6, R179, 0x2, R6 ;  /* 0x00000002b3067825 */ /* 0x000fca00078e0206 */
[----:B------:R0:W-:Y:S04]  /*11aa0*/  STL [R1+0x464], R6 ;  /* 0x0004640601007387 */ /* 0x0001e80000100800 */
[----:B------:R3:W-:Y:S04]  /*11ab0*/  STL [R1+0x2ec], R7 ;  /* 0x0002ec0701007387 */ /* 0x0007e80000100800 */
[----:B0-----:R-:W2:Y:S01]  /*11ac0*/  LDL.LU R6, [R1+0x2f4] ;  /* 0x0002f40001067983 */ /* 0x001ea20000300800 */
[----:B---3--:R-:W-:Y:S02]  /*11ad0*/  IMAD.MOV.U32 R7, RZ, RZ, R8 ;  /* 0x000000ffff077224 */ /* 0x008fe400078e0008 */
[----:B----4-:R-:W-:-:S02]  /*11ae0*/  IMAD.MOV.U32 R8, RZ, RZ, R9 ;  /* 0x000000ffff087224 */ /* 0x010fc400078e0009 */
[----:B------:R-:W-:Y:S02]  /*11af0*/  IMAD.MOV.U32 R9, RZ, RZ, R216 ;  /* 0x000000ffff097224 */ /* 0x000fe400078e00d8 */
        /* <DEDUP_REMOVED lines=13> */
[----:B------:R-:W3:Y:S01]  /*11bd0*/  LDL.LU R234, [R1+0x630] ;  /* 0x0006300001ea7983 */ /* 0x000ee20000300800 */
        /* <DEDUP_REMOVED lines=169> */
[----:B------:R0:W-:Y:S01]  /*12670*/  STL [R1+0x358], R8 ;  /* 0x0003580801007387 */ /* 0x0001e20000100800 */
[----:B------:R-:W-:Y:S02]  /*12680*/  IMAD.MOV.U32 R229, RZ, RZ, R9 ;  /* 0x000000ffffe57224 */ /* 0x000fe400078e0009 */
[----:B0-----:R-:W-:Y:S02]  /*12690*/  IMAD.MOV.U32 R8, RZ, RZ, R5 ;  /* 0x000000ffff087224 */ /* 0x001fe400078e0005 */
[----:B------:R-:W3:Y:S04]  /*126a0*/  LDL.LU R5, [R1+0x5fc] ;  /* 0x0005fc0001057983 */ /* 0x000ee80000300800 */
[----:B------:R-:W4:Y:S01]  /*126b0*/  LDL.LU R9, [R1+0x364] ;  /* 0x0003640001097983 */ /* 0x000f220000300800 */
[----:B--2---:R-:W-:-:S04]  /*126c0*/  LOP3.LUT R7, R7, R6, RZ, 0x3c, !PT ;  /* 0x0000000607077212 */ /* 0x004fc800078e3cff */
[----:B------:R-:W-:-:S04]  /*126d0*/  LOP3.LUT R6, R7, R6, RZ, 0x3c, !PT ;  /* 0x0000000607067212 */ /* 0x000fc800078e3cff */
[----:B------:R-:W-:-:S03]  /*126e0*/  LOP3.LUT R7, R7, R6, RZ, 0x3c, !PT ;  /* 0x0000000607077212 */ /* 0x000fc600078e3cff */
[----:B------:R-:W-:-:S05]  /*126f0*/  IMAD.WIDE R6, R179, 0x2, R6 ;  /* 0x00000002b3067825 */ /* 0x000fca00078e0206 */
[----:B------:R0:W-:Y:S04]  /*12700*/  STL [R1+0x49c], R6 ;  /* 0x00049c0601007387 */ /* 0x0001e80000100800 */
[----:B------:R1:W-:Y:S01]  /*12710*/  STL [R1+0x35c], R7 ;  /* 0x00035c0701007387 */ /* 0x0003e20000100800 */
[----:B0-----:R-:W-:Y:S02]  /*12720*/  IMAD.MOV.U32 R6, RZ, RZ, R231 ;  /* 0x000000ffff067224 */ /* 0x001fe400078e00e7 */
[----:B-1----:R-:W-:Y:S02]  /*12730*/  IMAD.MOV.U32 R7, RZ, RZ, R230 ;  /* 0x000000ffff077224 */ /* 0x002fe400078e00e6 */
[----:B------:R-:W2:Y:S01]  /*12740*/  LDL.LU R230, [R1+0x5f8] ;  /* 0x0005f80001e67983 */ /* 0x000ea20000300800 */
[----:B------:R-:W-:-:S03]  /*12750*/  IMAD.WIDE R6, R179, 0x2, R6 ;  /* 0x00000002b3067825 */ /* 0x000fc600078e0206 */
[----:B------:R-:W3:Y:S04]  /*12760*/  LDL.LU R231, [R1+0x5f4] ;  /* 0x0005f40001e77983 */ /* 0x000ee80000300800 */
[----:B------:R0:W-:Y:S04]  /*12770*/  STL [R1+0x4a0], R6 ;  /* 0x0004a00601007387 */ /* 0x0001e80000100800 */
[----:B------:R1:W-:Y:S01]  /*12780*/  STL [R1+0x360], R7 ;  /* 0x0003600701007387 */ /* 0x0003e20000100800 */
[----:B0-----:R-:W-:-:S03]  /*12790*/  IMAD.MOV.U32 R6, RZ, RZ, R232 ;  /* 0x000000ffff067224 */ /* 0x001fc600078e00e8 */
[----:B------:R-:W3:Y:S01]  /*127a0*/  LDL.LU R232, [R1+0x5f0] ;  /* 0x0005f00001e87983 */ /* 0x000ee20000300800 */
[----:B-1----:R-:W-:Y:S02]  /*127b0*/  IMAD.MOV.U32 R7, RZ, RZ, R8 ;  /* 0x000000ffff077224 */ /* 0x002fe400078e0008 */
[----:B----4-:R-:W-:-:S03]  /*127c0*/  IMAD.MOV.U32 R8, RZ, RZ, R9 ;  /* 0x000000ffff087224 */ /* 0x010fc600078e0009 */
[----:B------:R-:W-:-:S04]  /*127d0*/  LOP3.LUT R7, R7, R6, RZ, 0x3c, !PT ;  /* 0x0000000607077212 */ /* 0x000fc800078e3cff */
[----:B------:R-:W-:-:S04]  /*127e0*/  LOP3.LUT R6, R7, R6, RZ, 0x3c, !PT ;  /* 0x0000000607067212 */ /* 0x000fc800078e3cff */
[----:B------:R-:W-:-:S03]  /*127f0*/  LOP3.LUT R7, R7, R6, RZ, 0x3c, !PT ;  /* 0x0000000607077212 */ /* 0x000fc600078e3cff */
[----:B------:R-:W-:-:S04]  /*12800*/  IMAD.WIDE R6, R179, 0x2, R6 ;  /* 0x00000002b3067825 */ /* 0x000fc800078e0206 */
[----:B--2---:R-:W-:Y:S02]  /*12810*/  IMAD.MOV.U32 R9, RZ, RZ, R230 ;  /* 0x000000ffff097224 */ /* 0x004fe400078e00e6 */
[----:B------:R-:W-:-:S04]  /*12820*/  IMAD.WIDE R8, R179, 0x2, R8 ;  /* 0x00000002b3087825 */ /* 0x000fc800078e0208 */
[----:B------:R-:W-:Y:S01]  /*12830*/  IMAD.MOV.U32 R230, RZ, RZ, R9 ;  /* 0x000000ffffe67224 */ /* 0x000fe200078e0009 */
[----:B------:R0:W-:Y:S04]  /*12840*/  STL [R1+0x364], R8 ;  /* 0x0003640801007387 */ /* 0x0001e80000100800 */
[----:B------:R1:W-:Y:S01]  /*12850*/  STL [R1+0x4a4], R6 ;  /* 0x0004a40601007387 */ /* 0x0003e20000100800 */
[----:B---3--:R-:W-:Y:S02]  /*12860*/  IMAD.MOV.U32 R9, RZ, RZ, R231 ;  /* 0x000000ffff097224 */ /* 0x008fe400078e00e7 */
[----:B0-----:R-:W-:Y:S01]  /*12870*/  IMAD.MOV.U32 R8, RZ, RZ, R232 ;  /* 0x000000ffff087224 */ /* 0x001fe200078e00e8 */
[----:B------:R0:W-:Y:S01]  /*12880*/  STL [R1+0x368], R7 ;  /* 0x0003680701007387 */ /* 0x0001e20000100800 */
[----:B-1----:R-:W-:-:S02]  /*12890*/  IMAD.MOV.U32 R6, RZ, RZ, R180 ;  /* 0x000000ffff067224 */ /* 0x002fc400078e00b4 */
[----:B------:R-:W-:Y:S01]  /*128a0*/  IMAD.WIDE R8, R179, 0x2, R8 ;  /* 0x00000002b3087825 */ /* 0x000fe200078e0208 */
[----:B------:R-:W2:Y:S03]  /*128b0*/  LDL.LU R180, [R1+0x5ec] ;  /* 0x0005ec0001b47983 */ /* 0x000ea60000300800 */
[----:B0-----:R-:W-:Y:S02]  /*128c0*/  IMAD.MOV.U32 R7, RZ, RZ, R241 ;  /* 0x000000ffff077224 */ /* 0x001fe400078e00f1 */
[----:B------:R-:W3:Y:S01]  /*128d0*/  LDL.LU R241, [R1+0x5e8] ;  /* 0x0005e80001f17983 */ /* 0x000ee20000300800 */
[----:B------:R-:W-:-:S03]  /*128e0*/  IMAD.MOV.U32 R231, RZ, RZ, R9 ;  /* 0x000000ffffe77224 */ /* 0x000fc600078e0009 */
[----:B------:R-:W4:Y:S04]  /*128f0*/  LDL.LU R232, [R1+0x5e4] ;  /* 0x0005e40001e87983 */ /* 0x000f280000300800 */
[----:B------:R0:W-:Y:S04]  /*12900*/  STL [R1+0x36c], R8 ;  /* 0x00036c0801007387 */ /* 0x0001e80000100800 */
[----:B0-----:R-:W2:Y:S04]  /*12910*/  LDL.LU R8, [R1+0x4ac] ;  /* 0x0004ac0001087983 */ /* 0x001ea80000300800 */
[----:B------:R-:W3:Y:S01]  /*12920*/  LDL.LU R9, [R1+0x374] ;  /* 0x0003740001097983 */ /* 0x000ee20000300800 */
[----:B------:R-:W-:-:S04]  /*12930*/  LOP3.LUT R7, R7, R6, RZ, 0x3c, !PT ;  /* 0x0000000607077212 */ /* 0x000fc800078e3cff */
[----:B------:R-:W-:-:S04]  /*12940*/  LOP3.LUT R6, R7, R6, RZ, 0x3c, !PT ;  /* 0x0000000607067212 */ /* 0x000fc800078e3cff */
[----:B------:R-:W-:-:S03]  /*12950*/  LOP3.LUT R7, R7, R6, RZ, 0x3c, !PT ;  /* 0x0000000607077212 */ /* 0x000fc600078e3cff */
[----:B------:R-:W-:-:S05]  /*12960*/  IMAD.WIDE R6, R179, 0x2, R6 ;  /* 0x00000002b3067825 */ /* 0x000fca00078e0206 */
[----:B------:R0:W-:Y:S04]  /*12970*/  STL [R1+0x4a8], R6 ;  /* 0x0004a80601007387 */ /* 0x0001e80000100800 */
[----:B------:R2:W-:Y:S01]  /*12980*/  STL [R1+0x370], R7 ;  /* 0x0003700701007387 */ /* 0x0005e20000100800 */
[----:B0-----:R-:W-:-:S03]  /*12990*/  IMAD.MOV.U32 R6, RZ, RZ, R233 ;  /* 0x000000ffff067224 */ /* 0x001fc600078e00e9 */
[----:B------:R-:W4:Y:S01]  /*129a0*/  LDL.LU R233, [R1+0x5e0] ;  /* 0x0005e00001e97983 */ /* 0x000f220000300800 */
[----:B--2---:R-:W-:Y:S02]  /*129b0*/  IMAD.MOV.U32 R7, RZ, RZ, R8 ;  /* 0x000000ffff077224 */ /* 0x004fe400078e0008 */
[----:B---3--:R-:W-:Y:S02]  /*129c0*/  IMAD.MOV.U32 R8, RZ, RZ, R9 ;  /* 0x000000ffff087224 */ /* 0x008fe400078e0009 */
[----:B----4-:R-:W-:Y:S02]  /*129d0*/  IMAD.MOV.U32 R9, RZ, RZ, R232 ;  /* 0x000000ffff097224 */ /* 0x010fe400078e00e8 */
[----:B------:R-:W-:-:S05]  /*129e0*/  IMAD.WIDE R8, R179, 0x2, R8 ;  /* 0x00000002b3087825 */ /* 0x000fca00078e0208 */
[----:B------:R0:W-:Y:S01]  /*129f0*/  STL [R1+0x374], R8 ;  /* 0x0003740801007387 */ /* 0x0001e20000100800 */
[----:B------:R-:W-:Y:S02]  /*12a00*/  IMAD.MOV.U32 R232, RZ, RZ, R9 ;  /* 0x000000ffffe87224 */ /* 0x000fe400078e0009 */
[----:B0-----:R-:W-:Y:S02]  /*12a10*/  IMAD.MOV.U32 R8, RZ, RZ, R242 ;  /* 0x000000ffff087224 */ /* 0x001fe400078e00f2 */
[----:B------:R-:W2:Y:S04]  /*12a20*/  LDL.LU R242, [R1+0x5dc] ;  /* 0x0005dc0001f27983 */ /* 0x000ea80000300800 */
[----:B------:R-:W3:Y:S01]  /*12a30*/  LDL.LU R9, [R1+0x37c] ;  /* 0x00037c0001097983 */ /* 0x000ee20000300800 */
[----:B------:R-:W-:-:S04]  /*12a40*/  LOP3.LUT R7, R7, R6, RZ, 0x3c, !PT ;  /* 0x0000000607077212 */ /* 0x000fc800078e3cff */
[----:B------:R-:W-:-:S04]  /*12a50*/  LOP3.LUT R6, R7, R6, RZ, 0x3c, !PT ;  /* 0x0000000607067212 */ /* 0x000fc800078e3cff */
[----:B------:R-:W-:-:S03]  /*12a60*/  LOP3.LUT R7, R7, R6, RZ, 0x3c, !PT ;  /* 0x0000000607077212 */ /* 0x000fc600078e3cff */
[----:B------:R-:W-:-:S05]  /*12a70*/  IMAD.WIDE R6, R179, 0x2, R6 ;  /* 0x00000002b3067825 */ /* 0x000fca00078e0206 */
[----:B------:R0:W-:Y:S04]  /*12a80*/  STL [R1+0x4ac], R6 ;  /* 0x0004ac0601007387 */ /* 0x0001e80000100800 */
[----:B------:R1:W-:Y:S01]  /*12a90*/  STL [R1+0x378], R7 ;  /* 0x0003780701007387 */ /* 0x0003e20000100800 */
[----:B0-----:R-:W-:Y:S02]  /*12aa0*/  IMAD.MOV.U32 R6, RZ, RZ, R234 ;  /* 0x000000ffff067224 */ /* 0x001fe400078e00ea */
[----:B-1----:R-:W-:Y:S01]  /*12ab0*/  IMAD.MOV.U32 R7, RZ, RZ, R8 ;  /* 0x000000ffff077224 */ /* 0x002fe200078e0008 */
[----:B------:R-:W4:Y:S04]  /*12ac0*/  LDL.LU R234, [R1+0x5d8] ;  /* 0x0005d80001ea7983 */ /* 0x000f280000300800 */
[----:B------:R-:W-:-:S04]  /*12ad0*/  LOP3.LUT R7, R7, R6, RZ, 0x3c, !PT ;  /* 0x0000000607077212 */ /* 0x000fc800078e3cff */
[----:B------:R-:W-:-:S04]  /*12ae0*/  LOP3.LUT R6, R7, R6, RZ, 0x3c, !PT ;  /* 0x0000000607067212 */ /* 0x000fc800078e3cff */
[----:B------:R-:W-:-:S03]  /*12af0*/  LOP3.LUT R7, R7, R6, RZ, 0x3c, !PT ;  /* 0x0000000607077212 */ /* 0x000fc600078e3cff */
[----:B------:R-:W-:-:S04]  /*12b00*/  IMAD.WIDE R6, R179, 0x2, R6 ;  /* 0x00000002b3067825 */ /* 0x000fc800078e0206 */
[----:B---3--:R-:W-:Y:S02]  /*12b10*/  IMAD.MOV.U32 R8, RZ, RZ, R9 ;  /* 0x000000ffff087224 */ /* 0x008fe400078e0009 */
[----:B------:R-:W-:Y:S02]  /*12b20*/  IMAD.MOV.U32 R9, RZ, RZ, R233 ;  /* 0x000000ffff097224 */ /* 0x000fe400078e00e9 */
[----:B------:R-:W-:-:S05]  /*12b30*/  IMAD.WIDE R8, R179, 0x2, R8 ;  /* 0x00000002b3087825 */ /* 0x000fca00078e0208 */
[----:B------:R0:W-:Y:S01]  /*12b40*/  STL [R1+0x37c], R8 ;  /* 0x00037c0801007387 */ /* 0x0001e20000100800 */
[----:B------:R-:W-:Y:S02]  /*12b50*/  IMAD.MOV.U32 R233, RZ, RZ, R9 ;  /* 0x000000ffffe97224 */ /* 0x000fe400078e0009 */
[----:B0-----:R-:W-:Y:S02]  /*12b60*/  IMAD.MOV.U32 R8, RZ, RZ, R235 ;  /* 0x000000ffff087224 */ /* 0x001fe400078e00eb */
[----:B------:R-:W3:Y:S04]  /*12b70*/  LDL.LU R235, [R1+0x5d4] ;  /* 0x0005d40001eb7983 */ /* 0x000ee80000300800 */
[----:B------:R-:W2:Y:S04]  /*12b80*/  LDL.LU R9, [R1+0x384] ;  /* 0x0003840001097983 */ /* 0x000ea80000300800 */
[----:B------:R0:W-:Y:S04]  /*12b90*/  STL [R1+0x4b0], R6 ;  /* 0x0004b00601007387 */ /* 0x0001e80000100800 */
[----:B------:R1:W-:Y:S01]  /*12ba0*/  STL [R1+0x380], R7 ;  /* 0x0003800701007387 */ /* 0x0003e20000100800 */
[----:B0-----:R-:W-:-:S03]  /*12bb0*/  IMAD.MOV.U32 R6, RZ, RZ, R236 ;  /* 0x000000ffff067224 */ /* 0x001fc600078e00ec */
[----:B------:R-:W3:Y:S01]  /*12bc0*/  LDL.LU R236, [R1+0x5d0] ;  /* 0x0005d00001ec7983 */ /* 0x000ee20000300800 */
[----:B-1----:R-:W-:-:S05]  /*12bd0*/  IMAD.MOV.U32 R7, RZ, RZ, R8 ;  /* 0x000000ffff077224 */ /* 0x002fca00078e0008 */
[----:B------:R-:W-:-:S04]  /*12be0*/  LOP3.LUT R7, R7, R6, RZ, 0x3c, !PT ;  /* 0x0000000607077212 */ /* 0x000fc800078e3cff */
[----:B------:R-:W-:-:S04]  /*12bf0*/  LOP3.LUT R6, R7, R6, RZ, 0x3c, !PT ;  /* 0x0000000607067212 */ /* 0x000fc800078e3cff */
[----:B------:R-:W-:-:S03]  /*12c00*/  LOP3.LUT R7, R7, R6, RZ, 0x3c, !PT ;  /* 0x0000000607077212 */ /* 0x000fc600078e3cff */
[----:B------:R-:W-:-:S04]  /*12c10*/  IMAD.WIDE R6, R179, 0x2, R6 ;  /* 0x00000002b3067825 */ /* 0x000fc800078e0206 */
[----:B--2---:R-:W-:Y:S02]  /*12c20*/  IMAD.MOV.U32 R8, RZ, RZ, R9 ;  /* 0x000000ffff087224 */ /* 0x004fe400078e0009 */
[----:B----4-:R-:W-:Y:S02]  /*12c30*/  IMAD.MOV.U32 R9, RZ, RZ, R234 ;  /* 0x000000ffff097224 */ /* 0x010fe400078e00ea */
[----:B------:R-:W-:-:S04]  /*12c40*/  IMAD.WIDE R8, R179, 0x2, R8 ;  /* 0x00000002b3087825 */ /* 0x000fc800078e0208 */
[----:B------:R-:W-:Y:S01]  /*12c50*/  IMAD.MOV.U32 R234, RZ, RZ, R9 ;  /* 0x000000ffffea7224 */ /* 0x000fe200078e0009 */
[----:B------:R3:W-:Y:S04]  /*12c60*/  STL [R1+0x384], R8 ;  /* 0x0003840801007387 */ /* 0x0007e80000100800 */
[----:B------:R0:W-:Y:S01]  /*12c70*/  STL [R1+0x4b4], R6 ;  /* 0x0004b40601007387 */ /* 0x0001e20000100800 */
[----:B---3--:R-:W-:Y:S02]  /*12c80*/  IMAD.MOV.U32 R8, RZ, RZ, R236 ;  /* 0x000000ffff087224 */ /* 0x008fe400078e00ec */
[----:B------:R-:W-:Y:S01]  /*12c90*/  IMAD.MOV.U32 R9, RZ, RZ, R235 ;  /* 0x000000ffff097224 */ /* 0x000fe200078e00eb */
[----:B------:R1:W-:Y:S01]  /*12ca0*/  STL [R1+0x388], R7 ;  /* 0x0003880701007387 */ /* 0x0003e20000100800 */
[----:B0-----:R-:W-:-:S02]  /*12cb0*/  IMAD.MOV.U32 R6, RZ, RZ, R243 ;  /* 0x000000ffff067224 */ /* 0x001fc400078e00f3 */
[----:B------:R-:W-:Y:S01]  /*12cc0*/  IMAD.WIDE R8, R179, 0x2, R8 ;  /* 0x00000002b3087825 */ /* 0x000fe200078e0208 */
[----:B------:R-:W2:Y:S03]  /*12cd0*/  LDL.LU R243, [R1+0x5cc] ;  /* 0x0005cc0001f37983 */ /* 0x000ea60000300800 */
[----:B-1----:R-:W-:Y:S02]  /*12ce0*/  IMAD.MOV.U32 R7, RZ, RZ, R244 ;  /* 0x000000ffff077224 */ /* 0x002fe400078e00f4 */
[----:B------:R-:W3:Y:S01]  /*12cf0*/  LDL.LU R244, [R1+0x5c8] ;  /* 0x0005c80001f47983 */ /* 0x000ee20000300800 */
[----:B------:R-:W-:-:S03]  /*12d00*/  IMAD.MOV.U32 R235, RZ, RZ, R9 ;  /* 0x000000ffffeb7224 */ /* 0x000fc600078e0009 */
[----:B------:R-:W4:Y:S04]  /*12d10*/  LDL.LU R236, [R1+0x5c4] ;  /* 0x0005c40001ec7983 */ /* 0x000f280000300800 */
[----:B------:R0:W-:Y:S02]  /*12d20*/  STL [R1+0x38c], R8 ;  /* 0x00038c0801007387 */ /* 0x0001e40000100800 */
[----:B0-----:R-:W-:Y:S02]  /*12d30*/  IMAD.MOV.U32 R8, RZ, RZ, R10 ;  /* 0x000000ffff087224 */ /* 0x001fe400078e000a */
[----:B------:R-:W3:Y:S04]  /*12d40*/  LDL.LU R10, [R1+0x5c0] ;  /* 0x0005c000010a7983 */ /* 0x000ee80000300800 */
[----:B------:R-:W2:Y:S01]  /*12d50*/  LDL.LU R9, [R1+0x394] ;  /* 0x0003940001097983 */ /* 0x000ea20000300800 */
[----:B------:R-:W-:-:S04]  /*12d60*/  LOP3.LUT R7, R7, R6, RZ, 0x3c, !PT ;  /* 0x0000000607077212 */ /* 0x000fc800078e3cff */
[----:B------:R-:W-:-:S04]  /*12d70*/  LOP3.LUT R6, R7, R6, RZ, 0x3c, !PT ;  /* 0x0000000607067212 */ /* 0x000fc800078e3cff */
[----:B------:R-:W-:-:S03]  /*12d80*/  LOP3.LUT R7, R7, R6, RZ, 0x3c, !PT ;  /* 0x0000000607077212 */ /* 0x000fc600078e3cff */
[----:B------:R-:W-:-:S05]  /*12d90*/  IMAD.WIDE R6, R179, 0x2, R6 ;  /* 0x00000002b3067825 */ /* 0x000fca00078e0206 */
[----:B------:R-:W-:Y:S04]  /*12da0*/  STL [R1+0x4b8], R6 ;  /* 0x0004b80601007387 */ /* 0x000fe80000100800 */
[----:B------:R0:W-:Y:S02]  /*12db0*/  STL [R1+0x390], R7 ;  /* 0x0003900701007387 */ /* 0x0001e40000100800 */
[----:B0-----:R-:W-:Y:S02]  /*12dc0*/  IMAD.MOV.U32 R7, RZ, RZ, R8 ;  /* 0x000000ffff077224 */ /* 0x001fe400078e0008 */
[----:B------:R-:W-:Y:S02]  /*12dd0*/  IMAD.MOV.U32 R6, RZ, RZ, R237 ;  /* 0x000000ffff067224 */ /* 0x000fe400078e00ed */
[----:B------:R-:W3:Y:S01]  /*12de0*/  LDL.LU R237, [R1+0x5bc] ;  /* 0x0005bc0001ed7983 */ /* 0x000ee20000300800 */
[----:B--2---:R-:W-:-:S02]  /*12df0*/  IMAD.MOV.U32 R8, RZ, RZ, R9 ;  /* 0x000000ffff087224 */ /* 0x004fc400078e0009 */
[----:B----4-:R-:W-:Y:S02]  /*12e00*/  IMAD.MOV.U32 R9, RZ, RZ, R236 ;  /* 0x000000ffff097224 */ /* 0x010fe400078e00ec */
[----:B------:R-:W-:-:S05]  /*12e10*/  IMAD.WIDE R8, R179, 0x2, R8 ;  /* 0x00000002b3087825 */ /* 0x000fca00078e0208 */
[----:B------:R0:W-:Y:S01]  /*12e20*/  STL [R1+0x394], R8 ;  /* 0x0003940801007387 */ /* 0x0001e20000100800 */
[----:B------:R-:W-:Y:S02]  /*12e30*/  IMAD.MOV.U32 R236, RZ, RZ, R9 ;  /* 0x000000ffffec7224 */ /* 0x000fe400078e0009 */
[----:B0-----:R-:W-:Y:S02]  /*12e40*/  IMAD.MOV.U32 R8, RZ, RZ, R181 ;  /* 0x000000ffff087224 */ /* 0x001fe400078e00b5 */
[----:B------:R-:W2:Y:S04]  /*12e50*/  LDL.LU R181, [R1+0x5b8] ;  /* 0x0005b80001b57983 */ /* 0x000ea80000300800 */
[----:B------:R-:W4:Y:S01]  /*12e60*/  LDL.LU R9, [R1+0x39c] ;  /* 0x00039c0001097983 */ /* 0x000f220000300800 */
        /* <DEDUP_REMOVED lines=8> */
[----:B------:R-:W2:Y:S01]  /*12ef0*/  LDL.LU R238, [R1+0x5b4] ;  /* 0x0005b40001ee7983 */ /* 0x000ea20000300800 */
[----:B----4-:R-:W-:-:S02]  /*12f00*/  IMAD.MOV.U32 R8, RZ, RZ, R9 ;  /* 0x000000ffff087224 */ /* 0x010fc400078e0009 */
[----:B---3--:R-:W-:Y:S02]  /*12f10*/  IMAD.MOV.U32 R9, RZ, RZ, R237 ;  /* 0x000000ffff097224 */ /* 0x008fe400078e00ed */
[----:B------:R-:W-:-:S05]  /*12f20*/  IMAD.WIDE R8, R179, 0x2, R8 ;  /* 0x00000002b3087825 */ /* 0x000fca00078e0208 */
[----:B------:R0:W-:Y:S01]  /*12f30*/  STL [R1+0x39c], R8 ;  /* 0x00039c0801007387 */ /* 0x0001e20000100800 */
[----:B------:R-:W-:Y:S02]  /*12f40*/  IMAD.MOV.U32 R237, RZ, RZ, R9 ;  /* 0x000000ffffed7224 */ /* 0x000fe400078e0009 */
[----:B0-----:R-:W-:Y:S02]  /*12f50*/  IMAD.MOV.U32 R8, RZ, RZ, R4 ;  /* 0x000000ffff087224 */ /* 0x001fe400078e0004 */
[----:B------:R-:W3:Y:S04]  /*12f60*/  LDL.LU R4, [R1+0x5b0] ;  /* 0x0005b00001047983 */ /* 0x000ee80000300800 */
        /* <DEDUP_REMOVED lines=10> */
[----:B----4-:R-:W-:-:S02]  /*13010*/  IMAD.MOV.U32 R8, RZ, RZ, R9 ;  /* 0x000000ffff087224 */ /* 0x010fc400078e0009 */
[----:B--2---:R-:W-:Y:S02]  /*13020*/  IMAD.MOV.U32 R9, RZ, RZ, R238 ;  /* 0x000000ffff097224 */ /* 0x004fe400078e00ee */
        /* <DEDUP_REMOVED lines=14> */
[----:B------:R-:W2:Y:S03]  /*13110*/  LDL.LU R240, [R1+0x5a4] ;  /* 0x0005a40001f07983 */ /* 0x000ea60000300800 */
[----:B------:R-:W-:-:S04]  /*13120*/  LOP3.LUT R7, R7, R6, RZ, 0x3c, !PT ;  /* 0x0000000607077212 */ /* 0x000fc800078e3cff */
[----:B------:R-:W-:-:S04]  /*13130*/  LOP3.LUT R6, R7, R6, RZ, 0x3c, !PT ;  /* 0x0000000607067212 */ /* 0x000fc800078e3cff */
[----:B------:R-:W-:-:S03]  /*13140*/  LOP3.LUT R7, R7, R6, RZ, 0x3c, !PT ;  /* 0x0000000607077212 */ /* 0x000fc600078e3cff */
[----:B------:R-:W-:-:S04]  /*13150*/  IMAD.WIDE R6, R179, 0x2, R6 ;  /* 0x00000002b3067825 */ /* 0x000fc800078e0206 */
[----:B----4-:R-:W-:Y:S02]  /*13160*/  IMAD.MOV.U32 R8, RZ, RZ, R9 ;  /* 0x000000ffff087224 */ /* 0x010fe400078e0009 */
[----:B---3--:R-:W-:Y:S02]  /*13170*/  IMAD.MOV.U32 R9, RZ, RZ, R239 ;  /* 0x000000ffff097224 */ /* 0x008fe400078e00ef */
[----:B------:R-:W-:-:S05]  /*13180*/  IMAD.WIDE R8, R179, 0x2, R8 ;  /* 0x00000002b3087825 */ /* 0x000fca00078e0208 */
[----:B------:R0:W-:Y:S01]  /*13190*/  STL [R1+0x3ac], R8 ;  /* 0x0003ac0801007387 */ /* 0x0001e20000100800 */
[----:B------:R-:W-:Y:S02]  /*131a0*/  IMAD.MOV.U32 R239, RZ, RZ, R9 ;  /* 0x000000ffffef7224 */ /* 0x000fe400078e0009 */
[----:B0-----:R-:W-:Y:S02]  /*131b0*/  IMAD.MOV.U32 R8, RZ, RZ, R241 ;  /* 0x000000ffff087224 */ /* 0x001fe400078e00f1 */
[----:B------:R-:W3:Y:S04]  /*131c0*/  LDL.LU R241, [R1+0x5a0] ;  /* 0x0005a00001f17983 */ /* 0x000ee80000300800 */
[----:B------:R-:W4:Y:S04]  /*131d0*/  LDL.LU R9, [R1+0x3b4] ;  /* 0x0003b40001097983 */ /* 0x000f280000300800 */
        /* <DEDUP_REMOVED lines=9> */
[----:B----4-:R-:W-:Y:S02]  /*13270*/  IMAD.MOV.U32 R8, RZ, RZ, R9 ;  /* 0x000000ffff087224 */ /* 0x010fe400078e0009 */
[----:B--2---:R-:W-:Y:S02]  /*13280*/  IMAD.MOV.U32 R9, RZ, RZ, R240 ;  /* 0x000000ffff097224 */ /* 0x004fe400078e00f0 */
[----:B------:R-:W-:-:S05]  /*13290*/  IMAD.WIDE R8, R179, 0x2, R8 ;  /* 0x00000002b3087825 */ /* 0x000fca00078e0208 */
[----:B------:R-:W-:Y:S04]  /*132a0*/  STL [R1+0x3b4], R8 ;  /* 0x0003b40801007387 */ /* 0x000fe80000100800 */
[----:B------:R0:W-:Y:S04]  /*132b0*/  STL [R1+0x4cc], R6 ;  /* 0x0004cc0601007387 */ /* 0x0001e80000100800 */
[----:B------:R1:W-:Y:S04]  /*132c0*/  STL [R1+0x3b8], R7 ;  /* 0x0003b80701007387 */ /* 0x0003e80000100800 */
[----:B0-----:R-:W2:Y:S01]  /*132d0*/  LDL.LU R6, [R1+0x3c0] ;  /* 0x0003c00001067983 */ /* 0x001ea20000300800 */
[----:B---3--:R-:W-:-:S02]  /*132e0*/  IMAD.MOV.U32 R8, RZ, RZ, R180 ;  /* 0x000000ffff087224 */ /* 0x008fc400078e00b4 */
[----:B-1----:R-:W-:Y:S02]  /*132f0*/  IMAD.MOV.U32 R7, RZ, RZ, R242 ;  /* 0x000000ffff077224 */ /* 0x002fe400078e00f2 */
[----:B------:R-:W3:Y:S04]  /*13300*/  LDL.LU R242, [R1+0x598] ;  /* 0x0005980001f27983 */ /* 0x000ee80000300800 */
[----:B------:R-:W4:Y:S01]  /*13310*/  LDL.LU R180, [R1+0x594] ;  /* 0x0005940001b47983 */ /* 0x000f220000300800 */
[----:B------:R-:W-:Y:S02]  /*13320*/  IMAD.MOV.U32 R240, RZ, RZ, R9 ;  /* 0x000000fffff07224 */ /* 0x000fe400078e0009 */
[----:B------:R-:W-:Y:S02]  /*13330*/  IMAD.MOV.U32 R9, RZ, RZ, R241 ;  /* 0x000000ffff097224 */ /* 0x000fe400078e00f1 */
[----:B------:R-:W-:-:S04]  /*13340*/  IMAD.WIDE R8, R179, 0x2, R8 ;  /* 0x00000002b3087825 */ /* 0x000fc800078e0208 */
[----:B------:R-:W-:Y:S01]  /*13350*/  IMAD.MOV.U32 R241, RZ, RZ, R9 ;  /* 0x000000fffff17224 */ /* 0x000fe200078e0009 */
[----:B------:R4:W-:Y:S01]  /*13360*/  STL [R1+0x3bc], R8 ;  /* 0x0003bc0801007387 */ /* 0x0009e20000100800 */
[----:B--2---:R-:W-:-:S04]  /*13370*/  LOP3.LUT R7, R7, R6, RZ, 0x3c, !PT ;  /* 0x0000000607077212 */ /* 0x004fc800078e3cff */
[----:B------:R-:W-:-:S04]  /*13380*/  LOP3.LUT R6, R7, R6, RZ, 0x3c, !PT ;  /* 0x0000000607067212 */ /* 0x000fc800078e3cff */
[----:B------:R-:W-:Y:S01]  /*13390*/  LOP3.LUT R7, R7, R6, RZ, 0x3c, !PT ;  /* 0x0000000607077212 */ /* 0x000fe200078e3cff */
[----:B----4-:R-:W-:Y:S02]  /*133a0*/  IMAD.MOV.U32 R8, RZ, RZ, R180 ;  /* 0x000000ffff087224 */ /* 0x010fe400078e00b4 */
[----:B---3--:R-:W-:Y:S02]  /*133b0*/  IMAD.MOV.U32 R9, RZ, RZ, R242 ;  /* 0x000000ffff097224 */ /* 0x008fe400078e00f2 */
[----:B------:R-:W-:-:S04]  /*133c0*/  IMAD.WIDE R6, R179, 0x2, R6 ;  /* 0x00000002b3067825 */ /* 0x000fc800078e0206 */
[----:B------:R-:W-:Y:S01]  /*133d0*/  IMAD.WIDE R8, R179, 0x2, R8 ;  /* 0x00000002b3087825 */ /* 0x000fe200078e0208 */
[----:B------:R0:W-:Y:S04]  /*133e0*/  STL [R1+0x4d0], R6 ;  /* 0x0004d00601007387 */ /* 0x0001e80000100800 */
[----:B------:R1:W-:Y:S01]  /*133f0*/  STL [R1+0x3c0], R7 ;  /* 0x0003c00701007387 */ /* 0x0003e20000100800 */
[----:B------:R-:W-:Y:S02]  /*13400*/  IMAD.MOV.U32 R242, RZ, RZ, R9 ;  /* 0x000000fffff27224 */ /* 0x000fe400078e0009 */
[----:B0-----:R-:W-:Y:S02]  /*13410*/  IMAD.MOV.U32 R6, RZ, RZ, R243 ;  /* 0x000000ffff067224 */ /* 0x001fe400078e00f3 */
[----:B------:R-:W2:Y:S01]  /*13420*/  LDL.LU R243, [R1+0x590] ;  /* 0x0005900001f37983 */ /* 0x000ea20000300800 */
[----:B-1----:R-:W-:-:S03]  /*13430*/  IMAD.MOV.U32 R7, RZ, RZ, R244 ;  /* 0x000000ffff077224 */ /* 0x002fc600078e00f4 */
[----:B------:R-:W3:Y:S04]  /*13440*/  LDL.LU R244, [R1+0x58c] ;  /* 0x00058c0001f47983 */ /* 0x000ee80000300800 */
[----:B------:R-:W4:Y:S04]  /*13450*/  LDL.LU R180, [R1+0x588] ;  /* 0x0005880001b47983 */ /* 0x000f280000300800 */
[----:B------:R0:W-:Y:S02]  /*13460*/  STL [R1+0x3c4], R8 ;  /* 0x0003c40801007387 */ /* 0x0001e40000100800 */
[----:B0-----:R-:W-:-:S02]  /*13470*/  IMAD.MOV.U32 R8, RZ, RZ, R181 ;  /* 0x000000ffff087224 */ /* 0x001fc400078e00b5 */
[----:B------:R-:W3:Y:S04]  /*13480*/  LDL.LU R181, [R1+0x584] ;  /* 0x0005840001b57983 */ /* 0x000ee80000300800 */
[----:B------:R-:W2:Y:S01]  /*13490*/  LDL.LU R9, [R1+0x3cc] ;  /* 0x0003cc0001097983 */ /* 0x000ea20000300800 */
[----:B------:R-:W-:Y:S01]  /*134a0*/  LOP3.LUT R7, R7, R6, RZ, 0x3c, !PT ;  /* 0x0000000607077212 */ /* 0x000fe200078e3cff */
[----:B------:R-:W-:-:S03]  /*134b0*/  WARPGROUP.ARRIVE ;  /* 0x00000000000079c5 */ /* 0x000fc60000000000 */
[----:B------:R-:W-:Y:S01]  /*134c0*/  LOP3.LUT R6, R7, R6, RZ, 0x3c, !PT ;  /* 0x0000000607067212 */ /* 0x000fe200078e3cff */
[----:B------:R-:W-:-:S03]  /*134d0*/  UMOV UR12, UR20 ;  /* 0x00000014000c7c82 */ /* 0x000fc60008000000 */
[----:B------:R-:W-:Y:S01]  /*134e0*/  LOP3.LUT R7, R7, R6, RZ, 0x3c, !PT ;  /* 0x0000000607077212 */ /* 0x000fe200078e3cff */
[----:B------:R-:W-:Y:S02]  /*134f0*/  UMOV UR13, UR21 ;  /* 0x00000015000d7c82 */ /* 0x000fe40008000000 */
[----:B------:R-:W-:Y:S01]  /*13500*/  HGMMA.64x256x16.F32.BF16 R24, gdesc[UR12].tnspA, R24, gsb0 ;  /* 0x23e000000c1879f0 */ /* 0x000fe20008001818 */
[----:B------:R-:W-:-:S05]  /*13510*/  IMAD.WIDE R6, R179, 0x2, R6 ;  /* 0x00000002b3067825 */ /* 0x000fca00078e0206 */
[----:B------:R0:W-:Y:S04]  /*13520*/  STL [R1+0x4d4], R6 ;  /* 0x0004d40601007387 */ /* 0x0001e80000100800 */
[----:B------:R1:W-:Y:S01]  /*13530*/  STL [R1+0x3c8], R7 ;  /* 0x0003c80701007387 */ /* 0x0003e20000100800 */
[----:B0-----:R-:W-:Y:S02]  /*13540*/  IMAD.MOV.U32 R6, RZ, RZ, R10 ;  /* 0x000000ffff067224 */ /* 0x001fe400078e000a */
[----:B-1----:R-:W-:Y:S01]  /*13550*/  IMAD.MOV.U32 R7, RZ, RZ, R8 ;  /* 0x000000ffff077224 */ /* 0x002fe200078e0008 */
[----:B------:R-:W3:Y:S04]  /*13560*/  LDL.LU R10, [R1+0x580] ;  /* 0x00058000010a7983 */ /* 0x000ee80000300800 */
[----:B------:R-:W-:-:S04]  /*13570*/  LOP3.LUT R7, R7, R6, RZ, 0x3c, !PT ;  /* 0x0000000607077212 */ /* 0x000fc800078e3cff */
[----:B------:R-:W-:-:S04]  /*13580*/  LOP3.LUT R6, R7, R6, RZ, 0x3c, !PT ;  /* 0x0000000607067212 */ /* 0x000fc800078e3cff */
[----:B------:R-:W-:-:S03]  /*13590*/  LOP3.LUT R7, R7, R6, RZ, 0x3c, !PT ;  /* 0x0000000607077212 */ /* 0x000fc600078e3cff */
[C---:B------:R-:W-:Y:S01]  /*135a0*/  IMAD.WIDE R6, R179.reuse, 0x2, R6 ;  /* 0x00000002b3067825 */ /* 0x040fe200078e0206 */
[----:B------:R-:W-:Y:S01]  /*135b0*/  UMOV UR4, UR8 ;  /* 0x0000000800047c82 */ /* 0x000fe20008000000 */
[----:B------:R-:W-:Y:S02]  /*135c0*/  UMOV UR5, UR9 ;  /* 0x0000000900057c82 */ /* 0x000fe40008000000 */
[----:B--2---:R-:W-:Y:S02]  /*135d0*/  IMAD.MOV.U32 R8, RZ, RZ, R9 ;  /* 0x000000ffff087224 */ /* 0x004fe400078e0009 */
[----:B------:R-:W-:Y:S02]  /*135e0*/  IMAD.MOV.U32 R9, RZ, RZ, R243 ;  /* 0x000000ffff097224 */ /* 0x000fe400078e00f3 */
[----:B------:R-:W-:-:S05]  /*135f0*/  IMAD.WIDE R8, R179, 0x2, R8 ;  /* 0x00000002b3087825 */ /* 0x000fca00078e0208 */
[----:B------:R4:W-:Y:S04]  /*13600*/  STL [R1+0x3cc], R8 ;  /* 0x0003cc0801007387 */ /* 0x0009e80000100800 */
[----:B------:R0:W-:Y:S04]  /*13610*/  STL [R1+0x4d8], R6 ;  /* 0x0004d80601007387 */ /* 0x0001e80000100800 */
[----:B------:R1:W-:Y:S01]  /*13620*/  STL [R1+0x3d0], R7 ;  /* 0x0003d00701007387 */ /* 0x0003e20000100800 */
[----:B----4-:R-:W-:Y:S02]  /*13630*/  IMAD.MOV.U32 R8, RZ, RZ, R180 ;  /* 0x000000ffff087224 */ /* 0x010fe400078e00b4 */
[----:B0-----:R-:W-:-:S02]  /*13640*/  IMAD.MOV.U32 R6, RZ, RZ, R4 ;  /* 0x000000ffff067224 */ /* 0x001fc400078e0004 */
[----:B------:R-:W2:Y:S01]  /*13650*/  LDL.LU R4, [R1+0x57c] ;  /* 0x00057c0001047983 */ /* 0x000ea20000300800 */
[----:B-1----:R-:W-:-:S03]  /*13660*/  IMAD.MOV.U32 R7, RZ, RZ, R5 ;  /* 0x000000ffff077224 */ /* 0x002fc600078e0005 */
[----:B------:R-:W2:Y:S04]  /*13670*/  LDL.LU R5, [R1+0x578] ;  /* 0x0005780001057983 */ /* 0x000ea80000300800 */
[----:B------:R-:W4:Y:S01]  /*13680*/  LDL.LU R180, [R1+0x574] ;  /* 0x0005740001b47983 */ /* 0x000f220000300800 */
[----:B------:R-:W-:Y:S02]  /*13690*/  WARPGROUP.DEPBAR.LE gsb0, 0x0 ;  /* 0x00008000000079c5 */ /* 0x000fe40000010000 */
[----:B------:R-:W-:-:S06]  /*136a0*/  WARPGROUP.ARRIVE ;  /* 0x00000000000079c5 */ /* 0x000fcc0000000000 */
[----:B------:R-:W-:Y:S01]  /*136b0*/  HGMMA.64x256x16.F32.BF16 R24, gdesc[UR4].tnspA, R24, gsb0 ;  /* 0x23e00000041879f0 */ /* 0x000fe20008001818 */
[----:B------:R-:W-:Y:S01]  /*136c0*/  LOP3.LUT R7, R7, R6, RZ, 0x3c, !PT ;  /* 0x0000000607077212 */ /* 0x000fe200078e3cff */
[----:B------:R-:W-:-:S03]  /*136d0*/  IMAD.MOV.U32 R243, RZ, RZ, R9 ;  /* 0x000000fffff37224 */ /* 0x000fc600078e0009 */
[----:B------:R-:W-:Y:S01]  /*136e0*/  LOP3.LUT R6, R7, R6, RZ, 0x3c, !PT ;  /* 0x0000000607067212 */ /* 0x000fe200078e3cff */
[----:B---3--:R-:W-:-:S03]  /*136f0*/  IMAD.MOV.U32 R9, RZ, RZ, R244 ;  /* 0x000000ffff097224 */ /* 0x008fc600078e00f4 */
[----:B------:R-:W-:Y:S01]  /*13700*/  LOP3.LUT R7, R7, R6, RZ, 0x3c, !PT ;  /* 0x0000000607077212 */ /* 0x000fe200078e3cff */
[----:B------:R-:W-:-:S04]  /*13710*/  IMAD.WIDE R8, R179, 0x2, R8 ;  /* 0x00000002b3087825 */ /* 0x000fc800078e0208 */
[----:B------:R-:W-:Y:S01]  /*13720*/  IMAD.WIDE R6, R179, 0x2, R6 ;  /* 0x00000002b3067825 */ /* 0x000fe200078e0206 */
[----:B------:R0:W-:Y:S03]  /*13730*/  STL [R1+0x3d4], R8 ;  /* 0x0003d40801007387 */ /* 0x0001e60000100800 */
[----:B------:R-:W-:Y:S02]  /*13740*/  IMAD.MOV.U32 R244, RZ, RZ, R9 ;  /* 0x000000fffff47224 */ /* 0x000fe400078e0009 */
[----:B0-----:R-:W-:Y:S01]  /*13750*/  IMAD.MOV.U32 R8, RZ, RZ, R10 ;  /* 0x000000ffff087224 */ /* 0x001fe200078e000a */
[----:B------:R-:W0:Y:S01]  /*13760*/  LDC R9, c[0x0][0x238] ;  /* 0x00008e00ff097b82 */ /* 0x000e220000000800 */
[----:B------:R1:W5:Y:S04]  /*13770*/  LDL.LU R10, [R1+0x570] ;  /* 0x00057000010a7983 */ /* 0x0003680000300800 */
[----:B------:R-:W-:Y:S04]  /*13780*/  STL [R1+0x4dc], R6 ;  /* 0x0004dc0601007387 */ /* 0x000fe80000100800 */
[----:B------:R3:W-:Y:S02]  /*13790*/  STL [R1+0x3d8], R7 ;  /* 0x0003d80701007387 */ /* 0x0007e40000100800 */
[----:B---3--:R-:W-:-:S02]  /*137a0*/  IMAD.MOV.U32 R7, RZ, RZ, R181 ;  /* 0x000000ffff077224 */ /* 0x008fc400078e00b5 */
[----:B------:R-:W3:Y:S01]  /*137b0*/  S2R R181, SR_TID.X ;  /* 0x0000000000b57919 */ /* 0x000ee20000002100 */
[----:B------:R-:W-:-:S04]  /*137c0*/  IMAD.MOV.U32 R6, RZ, RZ, R8 ;  /* 0x000000ffff067224 */ /* 0x000fc800078e0008 */
[----:B------:R-:W-:-:S05]  /*137d0*/  IMAD.WIDE R6, R179, 0x2, R6 ;  /* 0x00000002b3067825 */ /* 0x000fca00078e0206 */
[----:B------:R1:W-:Y:S04]  /*137e0*/  STL [R1+0x4e0], R6 ;  /* 0x0004e00601007387 */ /* 0x0003e80000100800 */
[----:B------:R0:W-:Y:S02]  /*137f0*/  STL [R1+0x3dc], R7 ;  /* 0x0003dc0701007387 */ /* 0x0001e40000100800 */
[----:B0-----:R-:W-:Y:S01]  /*13800*/  IMAD.SHL.U32 R9, R9, 0x20, RZ ;  /* 0x0000002009097824 */ /* 0x001fe200078e00ff */
[----:B------:R-:W-:Y:S01]  /*13810*/  UIADD3 UR17, UR17, -0x20, URZ ;  /* 0xffffffe011117890 */ /* 0x000fe2000fffe03f */
[----:B---3--:R-:W-:-:S04]  /*13820*/  SHF.R.U32.HI R181, RZ, 0x6, R181 ;  /* 0x00000006ffb57819 */ /* 0x008fc800000116b5 */
[----:B------:R-:W-:Y:S01]  /*13830*/  SGXT.U32 R181, R181, 0x1 ;  /* 0x00000001b5b5781a */ /* 0x000fe20000000000 */
[----:B------:R-:W-:Y:S02]  /*13840*/  WARPGROUP.DEPBAR.LE gsb0, 0x0 ;  /* 0x00008000000079c5 */ /* 0x000fe40000010000 */
[----:B----4-:R-:W-:-:S05]  /*13850*/  VIADD R180, R180, 0xffffffff ;  /* 0xffffffffb4b47836 */ /* 0x010fca0000000000 */
[----:B------:R-:W-:Y:S01]  /*13860*/  ISETP.NE.U32.AND P0, PT, R180, RZ, PT ;  /* 0x000000ffb400720c */ /* 0x000fe20003f05070 */
[----:B--2---:R-:W-:-:S04]  /*13870*/  IMAD.WIDE R4, R9, 0x2, R4 ;  /* 0x0000000209047825 */ /* 0x004fc800078e0204 */
[----:B-1----:R-:W-:Y:S02]  /*13880*/  IMAD.MOV.U32 R6, RZ, RZ, R4 ;  /* 0x000000ffff067224 */ /* 0x002fe400078e0004 */
[----:B------:R-:W-:-:S06]  /*13890*/  IMAD.MOV.U32 R4, RZ, RZ, R5 ;  /* 0x000000ffff047224 */ /* 0x000fcc00078e0005 */
[----:B------:R-:W-:Y:S05]  /*138a0*/  @P0 BRA `(.L_x_1) ;  /* 0xffffff6800140947 */ /* 0x000fea000383ffff */
[----:B------:R-:W2:Y:S04]  /*138b0*/  LDL.LU R3, [R1+0x1f0] ;  /* 0x0001f00001037983 */ /* 0x000ea80000300800 */
[----:B------:R-:W2:Y:S04]  /*138c0*/  LDL.LU R6, [R1+0x1e0] ;  /* 0x0001e00001067983 */ /* 0x000ea80000300800 */
[----:B------:R-:W3:Y:S04]  /*138d0*/  LDL.LU R4, [R1+0x1dc] ;  /* 0x0001dc0001047983 */ /* 0x000ee80000300800 */
[----:B------:R-:W4:Y:S04]  /*138e0*/  LDL.LU R246, [R1+0x1d8] ;  /* 0x0001d80001f67983 */ /* 0x000f280000300800 */
        /* <DEDUP_REMOVED lines=73> */
[----:B------:R-:W4:Y:S01]  /*13d80*/  LDL.LU R180, [R1+0x80] ;  /* 0x0000800001b47983 */ /* 0x000f220000300800 */
[----:B------:R-:W-:-:S03]  /*13d90*/  F2FP.BF16.F32.PACK_AB R147, R151, R147 ;  /* 0x000000939793723e */ /* 0x000fc600000010ff */
        /* <DEDUP_REMOVED lines=10> */
[----:B------:R-:W4:Y:S04]  /*13e40*/  LDL.LU R150, [R1+0x1f4] ;  /* 0x0001f40001967983 */ /* 0x000f280000300800 */
[----:B------:R-:W4:Y:S04]  /*13e50*/  LDL.LU R149, [R1+0x1e8] ;  /* 0x0001e80001957983 */ /* 0x000f280000300800 */
[----:B------:R-:W4:Y:S04]  /*13e60*/  LDL.LU R148, [R1+0x1f8] ;  /* 0x0001f80001947983 */ /* 0x000f280000300800 */
[----:B------:R-:W4:Y:S04]  /*13e70*/  LDL.LU R143, [R1+0x1ec] ;  /* 0x0001ec00018f7983 */ /* 0x000f280000300800 */
[----:B------:R-:W4:Y:S01]  /*13e80*/  LDL.LU R142, [R1+0x1fc] ;  /* 0x0001fc00018e7983 */ /* 0x000f220000300800 */
[----:B------:R-:W-:-:S02]  /*13e90*/  F2FP.BF16.F32.PACK_AB R27, R31, R27 ;  /* 0x0000001b1f1b723e */ /* 0x000fc400000010ff */
[----:B------:R-:W-:Y:S02]  /*13ea0*/  F2FP.BF16.F32.PACK_AB R26, R30, R26 ;  /* 0x0000001a1e1a723e */ /* 0x000fe400000010ff */
[----:B------:R-:W-:Y:S02]  /*13eb0*/  F2FP.BF16.F32.PACK_AB R25, R29, R25 ;  /* 0x000000191d19723e */ /* 0x000fe400000010ff */
[----:B------:R-:W-:Y:S02]  /*13ec0*/  F2FP.BF16.F32.PACK_AB R24, R28, R24 ;  /* 0x000000181c18723e */ /* 0x000fe400000010ff */
[----:B------:R-:W-:Y:S02]  /*13ed0*/  F2FP.BF16.F32.PACK_AB R137, R141, R137 ;  /* 0x000000898d89723e */ /* 0x000fe400000010ff */
[----:B------:R-:W-:Y:S02]  /*13ee0*/  F2FP.BF16.F32.PACK_AB R136, R140, R136 ;  /* 0x000000888c88723e */ /* 0x000fe400000010ff */
        /* <DEDUP_REMOVED lines=36> */
[----:B--2---:R-:W-:-:S02]  /*14130*/  F2FP.BF16.F32.PACK_AB R28, R3, R6 ;  /* 0x00000006031c723e */ /* 0x004fc400000010ff */
[----:B---3--:R-:W-:Y:S02]  /*14140*/  F2FP.BF16.F32.PACK_AB R19, R4, R19 ;  /* 0x000000130413723e */ /* 0x008fe400000010ff */
        /* <DEDUP_REMOVED lines=16> */
[----:B----4-:R-:W-:-:S02]  /*14250*/  F2FP.BF16.F32.PACK_AB R18, R246, R18 ;  /* 0x00000012f612723e */ /* 0x010fc400000010ff */
        /* <DEDUP_REMOVED lines=60> */
[----:B------:R-:W-:-:S07]  /*14620*/  F2FP.BF16.F32.PACK_AB R142, R164, R163 ;  /* 0x000000a3a48e723e */ /* 0x000fce00000010ff */
.L_x_0:
[----:B------:R-:W2:Y:S01]  /*14630*/  LDL.LU R8, [R1+0x4e8] ;  /* 0x0004e80001087983 */ /* 0x000ea20000300800 */
[----:B------:R-:W-:Y:S01]  /*14640*/  ULDC.64 UR6, c[0x0][0x228] ;  /* 0x00008a0000067ab9 */ /* 0x000fe20000000a00 */
[----:B------:R-:W-:Y:S01]  /*14650*/  ULDC UR4, c[0x0][0x244] ;  /* 0x0000910000047ab9 */ /* 0x000fe20000000800 */
[----:B------:R-:W1:Y:S01]  /*14660*/  S2R R2, SR_TID.X ;  /* 0x0000000000027919 */ /* 0x000e620000002100 */
[----:B------:R-:W-:Y:S01]  /*14670*/  BAR.SYNC.DEFER_BLOCKING 0x0 ;  /* 0x0000000000007b1d */ /* 0x000fe20000010000 */
[----:B-----5:R-:W-:-:S05]  /*14680*/  LOP3.LUT R11, R10, 0x2, R181, 0xfe, !PT ;  /* 0x000000020a0b7812 */ /* 0x020fca00078efeb5 */
[----:B------:R-:W-:Y:S01]  /*14690*/  ULDC UR9, c[0x0][0x22c] ;  /* 0x00008b0000097ab9 */ /* 0x000fe20000000800 */
[----:B------:R-:W-:Y:S01]  /*146a0*/  ULDC UR8, c[0x0][0x22c] ;  /* 0x00008b0000087ab9 */ /* 0x000fe20000000800 */
[----:B------:R-:W-:Y:S01]  /*146b0*/  ULDC UR10, c[0x0][0x22c] ;  /* 0x00008b00000a7ab9 */ /* 0x000fe20000000800 */
[----:B------:R-:W-:Y:S01]  /*146c0*/  ULDC UR11, c[0x0][0x22c] ;  /* 0x00008b00000b7ab9 */ /* 0x000fe20000000800 */
[----:B------:R-:W3:Y:S01]  /*146d0*/  LDC R236, c[0x0][0x248] ;  /* 0x00009200ffec7b82 */ /* 0x000ee20000000800 */
[C-C-:B------:R-:W-:Y:S02]  /*146e0*/  LOP3.LUT R232, R10.reuse, 0xca, R181.reuse, 0xfe, !PT ;  /* 0x000000ca0ae87812 */ /* 0x140fe400078efeb5 */
[----:B------:R-:W-:-:S05]  /*146f0*/  LOP3.LUT R230, R10, 0xcc, R181, 0xfe, !PT ;  /* 0x000000cc0ae67812 */ /* 0x000fca00078efeb5 */
[----:B------:R-:W4:Y:S01]  /*14700*/  LDC R238, c[0x0][0x248] ;  /* 0x00009200ffee7b82 */ /* 0x000f220000000800 */
[C---:B-1----:R-:W-:Y:S02]  /*14710*/  IMAD.SHL.U32 R0, R2.reuse, 0x80, RZ ;  /* 0x0000008002007824 */ /* 0x042fe400078e00ff */
[C---:B------:R-:W-:Y:S02]  /*14720*/  IMAD.SHL.U32 R3, R2.reuse, 0x10, RZ ;  /* 0x0000001002037824 */ /* 0x040fe400078e00ff */
[----:B------:R-:W-:Y:S01]  /*14730*/  IMAD.SHL.U32 R2, R2, 0x8, RZ ;  /* 0x0000000802027824 */ /* 0x000fe200078e00ff */
[----:B------:R-:W-:Y:S02]  /*14740*/  LOP3.LUT R9, R0, 0x400, RZ, 0xc0, !PT ;  /* 0x0000040000097812 */ /* 0x000fe400078ec0ff */
[----:B------:R-:W-:Y:S02]  /*14750*/  LOP3.LUT R0, R3, 0x70, RZ, 0xc0, !PT ;  /* 0x0000007003007812 */ /* 0x000fe400078ec0ff */
[----:B------:R-:W-:-:S02]  /*14760*/  LOP3.LUT R2, R2, 0x380, RZ, 0xc0, !PT ;  /* 0x0000038002027812 */ /* 0x000fc400078ec0ff */
[----:B------:R-:W-:Y:S02]  /*14770*/  IADD3 R9, R9, UR16, R0 ;  /* 0x0000001009097c10 */ /* 0x000fe4000fffe000 */
[----:B------:R-:W-:Y:S02]  /*14780*/  LOP3.LUT R3, R3, 0x7f0, RZ, 0xc0, !PT ;  /* 0x000007f003037812 */ /* 0x000fe400078ec0ff */
[C---:B--2---:R-:W-:Y:S01]  /*14790*/  ISETP.GE.AND P0, PT, R8.reuse, UR6, PT ;  /* 0x0000000608007c0c */ /* 0x044fe2000bf06270 */
[----:B------:R-:W-:Y:S01]  /*147a0*/  IMAD R0, R8, UR4, RZ ;  /* 0x0000000408007c24 */ /* 0x000fe2000f8e02ff */
[----:B------:R-:W-:Y:S01]  /*147b0*/  ULDC.64 UR4, c[0x0][0x220] ;  /* 0x0000880000047ab9 */ /* 0x000fe20000000a00 */
[----:B------:R-:W-:Y:S01]  /*147c0*/  IMAD.IADD R8, R2, 0x1, R9 ;  /* 0x0000000102087824 */ /* 0x000fe200078e0209 */
[----:B------:R-:W-:-:S04]  /*147d0*/  ULDC UR6, c[0x0][0x248] ;  /* 0x0000920000067ab9 */ /* 0x000fc80000000800 */
[----:B------:R-:W-:Y:S01]  /*147e0*/  STSM.16.M88.4 [R8], R116 ;  /* 0x0000007408007844 */ /* 0x000fe20000000200 */
[----:B------:R-:W-:Y:S06]  /*147f0*/  BAR.SYNC.DEFER_BLOCKING 0x0 ;  /* 0x0000000000007b1d */ /* 0x000fec0000010000 */
[----:B0-----:R-:W0:Y:S02]  /*14800*/  LDS.128 R44, [R3+UR16] ;  /* 0x00000010032c7984 */ /* 0x001e240008000c00 */
[----:B------:R-:W-:Y:S06]  /*14810*/  BAR.SYNC.DEFER_BLOCKING 0x0 ;  /* 0x0000000000007b1d */ /* 0x000fec0000010000 */
[----:B------:R-:W-:Y:S02]  /*14820*/  STSM.16.M88.4 [R8], R140 ;  /* 0x0000008c08007844 */ /* 0x000fe40000000200 */
[----:B------:R-:W-:Y:S06]  /*14830*/  BAR.SYNC.DEFER_BLOCKING 0x0 ;  /* 0x0000000000007b1d */ /* 0x000fec0000010000 */
[----:B------:R-:W1:Y:S02]  /*14840*/  LDS.128 R52, [R3+UR16] ;  /* 0x0000001003347984 */ /* 0x000e640008000c00 */
[----:B------:R-:W-:Y:S06]  /*14850*/  BAR.SYNC.DEFER_BLOCKING 0x0 ;  /* 0x0000000000007b1d */ /* 0x000fec0000010000 */
[----:B------:R-:W-:Y:S02]  /*14860*/  STSM.16.M88.4 [R8], R148 ;  /* 0x0000009408007844 */ /* 0x000fe40000000200 */
[----:B------:R-:W-:Y:S06]  /*14870*/  BAR.SYNC.DEFER_BLOCKING 0x0 ;  /* 0x0000000000007b1d */ /* 0x000fec0000010000 */
[----:B------:R-:W2:Y:S02]  /*14880*/  LDS.128 R124, [R3+UR16] ;  /* 0x00000010037c7984 */ /* 0x000ea40008000c00 */
[----:B------:R-:W-:Y:S06]  /*14890*/  BAR.SYNC.DEFER_BLOCKING 0x0 ;  /* 0x0000000000007b1d */ /* 0x000fec0000010000 */
[----:B------:R-:W-:Y:S02]  /*148a0*/  STSM.16.M88.4 [R8], R108 ;  /* 0x0000006c08007844 */ /* 0x000fe40000000200 */
[----:B------:R-:W-:Y:S06]  /*148b0*/  BAR.SYNC.DEFER_BLOCKING 0x0 ;  /* 0x0000000000007b1d */ /* 0x000fec0000010000 */
[----:B------:R-:W3:Y:S02]  /*148c0*/  LDS.128 R132, [R3+UR16] ;  /* 0x0000001003847984 */ /* 0x000ee40008000c00 */
[----:B------:R-:W-:Y:S06]  /*148d0*/  BAR.SYNC.DEFER_BLOCKING 0x0 ;  /* 0x0000000000007b1d */ /* 0x000fec0000010000 */
[----:B------:R-:W-:Y:S02]  /*148e0*/  STSM.16.M88.4 [R8], R100 ;  /* 0x0000006408007844 */ /* 0x000fe40000000200 */
[----:B------:R-:W-:Y:S06]  /*148f0*/  BAR.SYNC.DEFER_BLOCKING 0x0 ;  /* 0x0000000000007b1d */ /* 0x000fec0000010000 */
[----:B------:R-:W4:Y:S02]  /*14900*/  LDS.128 R140, [R3+UR16] ;  /* 0x00000010038c7984 */ /* 0x000f240008000c00 */
        /* <DEDUP_REMOVED lines=29> */
[----:B------:R0:W-:Y:S02]  /*14ae0*/  STSM.16.M88.4 [R8], R36 ;  /* 0x0000002408007844 */ /* 0x0001e40000000200 */
[----:B------:R-:W-:Y:S01]  /*14af0*/  BAR.SYNC.DEFER_BLOCKING 0x0 ;  /* 0x0000000000007b1d */ /* 0x000fe20000010000 */
[----:B------:R-:W-:-:S02]  /*14b00*/  LOP3.LUT R9, R10, R181, RZ, 0xfc, !PT ;  /* 0x000000b50a097212 */ /* 0x000fc400078efcff */
[----:B------:R-:W-:-:S03]  /*14b10*/  LEA R2, P2, R0, UR4, 0x1 ;  /* 0x0000000400027c11 */ /* 0x000fc6000f8408ff */
[----:B------:R-:W-:Y:S02]  /*14b20*/  ULDC UR4, c[0x0][0x248] ;  /* 0x0000920000047ab9 */ /* 0x000fe40000000800 */
[----:B0-----:R-:W0:Y:S08]  /*14b30*/  LDC R36, c[0x0][0x248] ;  /* 0x00009200ff247b82 */ /* 0x001e300000000800 */
[----:B------:R-:W0:Y:S01]  /*14b40*/  LDC R38, c[0x0][0x248] ;  /* 0x00009200ff267b82 */ /* 0x000e220000000800 */
[----:B------:R-:W0:Y:S07]  /*14b50*/  LDS.128 R76, [R3+UR16] ;  /* 0x00000010034c7984 */ /* 0x000e2e0008000c00 */
[----:B------:R-:W-:Y:S06]  /*14b60*/  BAR.SYNC.DEFER_BLOCKING 0x0 ;  /* 0x0000000000007b1d */ /* 0x000fec0000010000 */
[----:B------:R-:W-:Y:S02]  /*14b70*/  STSM.16.M88.4 [R8], R20 ;  /* 0x0000001408007844 */ /* 0x000fe40000000200 */
[----:B------:R-:W-:Y:S06]  /*14b80*/  BAR.SYNC.DEFER_BLOCKING 0x0 ;  /* 0x0000000000007b1d */ /* 0x000fec0000010000 */
[----:B------:R-:W0:Y:S02]  /*14b90*/  LDS.128 R12, [R3+UR16] ;  /* 0x00000010030c7984 */ /* 0x000e240008000c00 */
[----:B------:R-:W-:Y:S06]  /*14ba0*/  BAR.SYNC.DEFER_BLOCKING 0x0 ;  /* 0x0000000000007b1d */ /* 0x000fec0000010000 */
[----:B------:R-:W-:Y:S02]  /*14bb0*/  STSM.16.M88.4 [R8], R16 ;  /* 0x0000001008007844 */ /* 0x000fe40000000200 */
[----:B------:R-:W-:Y:S06]  /*14bc0*/  BAR.SYNC.DEFER_BLOCKING 0x0 ;  /* 0x0000000000007b1d */ /* 0x000fec0000010000 */
[----:B------:R-:W0:Y:S02]  /*14bd0*/  LDS.128 R4, [R3+UR16] ;  /* 0x0000001003047984 */ /* 0x000e240008000c00 */
[----:B------:R-:W-:Y:S06]  /*14be0*/  BAR.SYNC.DEFER_BLOCKING 0x0 ;  /* 0x0000000000007b1d */ /* 0x000fec0000010000 */
[----:B------:R1:W-:Y:S02]  /*14bf0*/  STSM.16.M88.4 [R8], R28 ;  /* 0x0000001c08007844 */ /* 0x0003e40000000200 */
[----:B------:R-:W-:Y:S06]  /*14c00*/  BAR.SYNC.DEFER_BLOCKING 0x0 ;  /* 0x0000000000007b1d */ /* 0x000fec0000010000 */
[----:B------:R-:W0:Y:S02]  /*14c10*/  LDS.128 R68, [R3+UR16] ;  /* 0x0000001003447984 */ /* 0x000e240008000c00 */
[----:B------:R-:W-:Y:S06]  /*14c20*/  BAR.SYNC.DEFER_BLOCKING 0x0 ;  /* 0x0000000000007b1d */ /* 0x000fec0000010000 */
[----:B------:R2:W-:Y:S02]  /*14c30*/  STSM.16.M88.4 [R8], R24 ;  /* 0x0000001808007844 */ /* 0x0005e40000000200 */
[----:B------:R-:W-:Y:S06]  /*14c40*/  BAR.SYNC.DEFER_BLOCKING 0x0 ;  /* 0x0000000000007b1d */ /* 0x000fec0000010000 */
[----:B------:R-:W0:Y:S02]  /*14c50*/  LDS.128 R20, [R3+UR16] ;  /* 0x0000001003147984 */ /* 0x000e240008000c00 */
        /* <DEDUP_REMOVED lines=56> */
[----:B------:R-:W-:Y:S01]  /*14fe0*/  BAR.SYNC.DEFER_BLOCKING 0x0 ;  /* 0x0000000000007b1d */ /* 0x000fe20000010000 */
[C---:B-1----:R-:W-:Y:S01]  /*14ff0*/  IMAD R31, R9.reuse, UR4, RZ ;  /* 0x00000004091f7c24 */ /* 0x042fe2000f8e02ff */
[----:B------:R-:W-:-:S02]  /*15000*/  ISETP.LT.AND P1, PT, R9, UR7, !P0 ;  /* 0x0000000709007c0c */ /* 0x000fc4000c721270 */
[----:B------:R-:W-:Y:S02]  /*15010*/  LEA.HI.X.SX32 R0, R0, UR5, 0x1, P2 ;  /* 0x0000000500007c11 */ /* 0x000fe400090f0eff */
[----:B------:R-:W-:Y:S01]  /*15020*/  ULDC UR7, c[0x0][0x22c] ;  /* 0x00008b0000077ab9 */ /* 0x000fe20000000800 */
[----:B------:R-:W-:Y:S01]  /*15030*/  ULDC UR5, c[0x0][0x248] ;  /* 0x0000920000057ab9 */ /* 0x000fe20000000800 */
[----:B------:R-:W-:Y:S01]  /*15040*/  ISETP.LT.AND P4, PT, R11, UR7, !P0 ;  /* 0x000000070b007c0c */ /* 0x000fe2000c781270 */
[----:B------:R1:W-:Y:S01]  /*15050*/  STSM.16.M88.4 [R8], R144 ;  /* 0x0000009008007844 */ /* 0x0003e20000000200 */
[----:B--2---:R-:W-:Y:S01]  /*15060*/  LEA R24, P2, R31, R2, 0x1 ;  /* 0x000000021f187211 */ /* 0x004fe200078408ff */
[----:B------:R-:W-:Y:S01]  /*15070*/  IMAD R11, R11, UR5, RZ ;  /* 0x000000050b0b7c24 */ /* 0x000fe2000f8e02ff */
[----:B------:R-:W-:Y:S01]  /*15080*/  LOP3.LUT R9, R10, 0x4, R181, 0xfe, !PT ;  /* 0x000000040a097812 */ /* 0x000fe200078efeb5 */
[----:B------:R-:W-:Y:S01]  /*15090*/  ULDC UR4, c[0x0][0x22c] ;  /* 0x00008b0000047ab9 */ /* 0x000fe20000000800 */
[----:B------:R-:W-:Y:S01]  /*150a0*/  LEA.HI.X.SX32 R25, R31, R0, 0x1, P2 ;  /* 0x000000001f197211 */ /* 0x000fe200010f0eff */
[----:B------:R-:W-:Y:S01]  /*150b0*/  BAR.SYNC.DEFER_BLOCKING 0x0 ;  /* 0x0000000000007b1d */ /* 0x000fe20000010000 */
[C---:B------:R-:W-:Y:S01]  /*150c0*/  ISETP.LT.AND P5, PT, R9.reuse, UR4, !P0 ;  /* 0x0000000409007c0c */ /* 0x040fe2000c7a1270 */
[----:B------:R-:W-:Y:S01]  /*150d0*/  IMAD R9, R9, UR6, RZ ;  /* 0x0000000609097c24 */ /* 0x000fe2000f8e02ff */
[----:B------:R-:W-:-:S03]  /*150e0*/  LEA R26, P3, R11, R2, 0x1 ;  /* 0x000000020b1a7211 */ /* 0x000fc600078608ff */
[----:B------:R-:W-:Y:S01]  /*150f0*/  ULDC UR4, c[0x0][0x248] ;  /* 0x0000920000047ab9 */ /* 0x000fe20000000800 */
[----:B------:R-:W-:Y:S01]  /*15100*/  LEA.HI.X.SX32 R27, R11, R0, 0x1, P3 ;  /* 0x000000000b1b7211 */ /* 0x000fe200018f0eff */
[----:B------:R-:W-:Y:S01]  /*15110*/  ULDC UR5, c[0x0][0x248] ;  /* 0x0000920000057ab9 */ /* 0x000fe20000000800 */
[C---:B------:R-:W-:Y:S01]  /*15120*/  LEA R28, P2, R9.reuse, R2, 0x1 ;  /* 0x00000002091c7211 */ /* 0x040fe200078408ff */
[----:B------:R-:W-:Y:S01]  /*15130*/  ULDC UR6, c[0x0][0x248] ;  /* 0x0000920000067ab9 */ /* 0x000fe20000000800 */
[C-C-:B------:R-:W-:Y:S01]  /*15140*/  LOP3.LUT R11, R10.reuse, 0x8, R181.reuse, 0xfe, !PT ;  /* 0x000000080a0b7812 */ /* 0x140fe200078efeb5 */
[----:B------:R-:W-:Y:S01]  /*15150*/  ULDC UR7, c[0x0][0x248] ;  /* 0x0000920000077ab9 */ /* 0x000fe20000000800 */
[C-C-:B-1----:R-:W-:Y:S02]  /*15160*/  LOP3.LUT R8, R10.reuse, 0xa, R181.reuse, 0xfe, !PT ;  /* 0x0000000a0a087812 */ /* 0x142fe400078efeb5 */
[----:B------:R-:W-:Y:S02]  /*15170*/  LEA.HI.X.SX32 R29, R9, R0, 0x1, P2 ;  /* 0x00000000091d7211 */ /* 0x000fe400010f0eff */
[C---:B------:R-:W-:Y:S01]  /*15180*/  ISETP.LT.AND P3, PT, R11.reuse, UR9, !P0 ;  /* 0x000000090b007c0c */ /* 0x040fe2000c761270 */
[----:B------:R1:W-:Y:S01]  /*15190*/  @P1 STG.E.U16 desc[UR18][R24.64], R44 ;  /* 0x0000002c18001986 */ /* 0x0003e2000c101512 */
[----:B------:R-:W-:Y:S01]  /*151a0*/  IMAD R11, R11, UR5, RZ ;  /* 0x000000050b0b7c24 */ /* 0x000fe2000f8e02ff */
[--C-:B------:R-:W-:Y:S01]  /*151b0*/  LOP3.LUT R9, R10, 0xc, R181.reuse, 0xfe, !PT ;  /* 0x0000000c0a097812 */ /* 0x100fe200078efeb5 */
[----:B------:R-:W-:Y:S01]  /*151c0*/  ULDC UR5, c[0x0][0x248] ;  /* 0x0000920000057ab9 */ /* 0x000fe20000000800 */
[----:B------:R2:W-:Y:S01]  /*151d0*/  @P4 STG.E.U16 desc[UR18][R26.64], R45 ;  /* 0x0000002d1a004986 */ /* 0x0005e2000c101512 */
[----:B------:R-:W-:Y:S01]  /*151e0*/  ISETP.LT.AND P2, PT, R8, UR10, !P0 ;  /* 0x0000000a08007c0c */ /* 0x000fe2000c741270 */
[----:B------:R-:W-:Y:S01]  /*151f0*/  ULDC UR9, c[0x0][0x22c] ;  /* 0x00008b0000097ab9 */ /* 0x000fe20000000800 */
[----:B-1----:R-:W-:-:S04]  /*15200*/  LOP3.LUT R24, R10, 0x6, R181, 0xfe, !PT ;  /* 0x000000060a187812 */ /* 0x002fc800078efeb5 */
[C---:B------:R-:W-:Y:S01]  /*15210*/  ISETP.LT.AND P1, PT, R24.reuse, UR8, !P0 ;  /* 0x0000000818007c0c */ /* 0x040fe2000c721270 */
[----:B------:R-:W-:Y:S01]  /*15220*/  IMAD R25, R24, UR4, RZ ;  /* 0x0000000418197c24 */ /* 0x000fe2000f8e02ff */
[----:B------:R1:W-:Y:S01]  /*15230*/  @P5 STG.E.U16 desc[UR18][R28.64], R46 ;  /* 0x0000002e1c005986 */ /* 0x0003e2000c101512 */
[----:B--2---:R-:W-:Y:S01]  /*15240*/  IMAD R27, R8, UR6, RZ ;  /* 0x00000006081b7c24 */ /* 0x004fe2000f8e02ff */
[-C--:B------:R-:W-:Y:S01]  /*15250*/  LEA R24, P5, R11, R2.reuse, 0x1 ;  /* 0x000000020b187211 */ /* 0x080fe200078a08ff */
[----:B------:R-:W-:Y:S01]  /*15260*/  ULDC UR4, c[0x0][0x248] ;  /* 0x0000920000047ab9 */ /* 0x000fe20000000800 */
[----:B------:R-:W-:Y:S01]  /*15270*/  LEA R8, P6, R25, R2, 0x1 ;  /* 0x0000000219087211 */ /* 0x000fe200078c08ff */
[----:B------:R-:W-:Y:S01]  /*15280*/  ULDC UR8, c[0x0][0x22c] ;  /* 0x00008b0000087ab9 */ /* 0x000fe20000000800 */
[C---:B------:R-:W-:Y:S01]  /*15290*/  ISETP.LT.AND P4, PT, R9.reuse, UR11, !P0 ;  /* 0x0000000b09007c0c */ /* 0x040fe2000c781270 */
[----:B------:R-:W-:Y:S01]  /*152a0*/  ULDC UR6, c[0x0][0x248] ;  /* 0x0000920000067ab9 */ /* 0x000fe20000000800 */
[----:B------:R-:W-:Y:S01]  /*152b0*/  PRMT R30, R44, 0x7632, R30 ;  /* 0x000076322c1e7816 */ /* 0x000fe2000000001e */
[----:B-1----:R-:W-:Y:S01]  /*152c0*/  IMAD R29, R9, UR7, RZ ;  /* 0x00000007091d7c24 */ /* 0x002fe2000f8e02ff */
[-C--:B------:R-:W-:Y:S01]  /*152d0*/  LEA.HI.X.SX32 R9, R25, R0.reuse, 0x1, P6 ;  /* 0x0000000019097211 */ /* 0x080fe200030f0eff */
[----:B------:R-:W-:Y:S01]  /*152e0*/  ULDC UR7, c[0x0][0x22c] ;  /* 0x00008b0000077ab9 */ /* 0x000fe20000000800 */
[----:B------:R-:W-:-:S02]  /*152f0*/  LEA.HI.X.SX32 R25, R11, R0, 0x1, P5 ;  /* 0x000000000b197211 */ /* 0x000fc400028f0eff */
[-C--:B------:R-:W-:Y:S02]  /*15300*/  LEA R26, P6, R27, R2.reuse, 0x1 ;  /* 0x000000021b1a7211 */ /* 0x080fe400078c08ff */
[----:B------:R-:W-:Y:S02]  /*15310*/  LOP3.LUT R11, R10, 0xe, R181, 0xfe, !PT ;  /* 0x0000000e0a0b7812 */ /* 0x000fe400078efeb5 */
[----:B------:R-:W-:Y:S01]  /*15320*/  LEA R28, P5, R29, R2, 0x1 ;  /* 0x000000021d1c7211 */ /* 0x000fe200078a08ff */
[----:B------:R1:W-:Y:S01]  /*15330*/  @P1 STG.E.U16 desc[UR18][R8.64], R47 ;  /* 0x0000002f08001986 */ /* 0x0003e2000c101512 */
[----:B------:R-:W-:Y:S02]  /*15340*/  PRMT R32, R45, 0x7632, R32 ;  /* 0x000076322d207816 */ /* 0x000fe40000000020 */
[-C--:B------:R-:W-:Y:S01]  /*15350*/  LEA.HI.X.SX32 R27, R27, R0.reuse, 0x1, P6 ;  /* 0x000000001b1b7211 */ /* 0x080fe200030f0eff */
[----:B------:R2:W-:Y:S01]  /*15360*/  @P3 STG.E.U16 desc[UR18][R24.64], R30 ;  /* 0x0000001e18003986 */ /* 0x0005e2000c101512 */
[----:B------:R-:W-:-:S02]  /*15370*/  LEA.HI.X.SX32 R29, R29, R0, 0x1, P5 ;  /* 0x000000001d1d7211 */ /* 0x000fc400028f0eff */
[C---:B------:R-:W-:Y:S01]  /*15380*/  ISETP.LT.AND P5, PT, R11.reuse, UR7, !P0 ;  /* 0x000000070b007c0c */ /* 0x040fe2000c7a1270 */
[----:B------:R3:W-:Y:S01]  /*15390*/  @P2 STG.E.U16 desc[UR18][R26.64], R32 ;  /* 0x000000201a002986 */ /* 0x0007e2000c101512 */
[----:B------:R-:W-:Y:S01]  /*153a0*/  PRMT R46, R46, 0x7632, R46 ;  /* 0x000076322e2e7816 */ /* 0x000fe2000000002e */
[----:B------:R-:W-:Y:S01]  /*153b0*/  ULDC UR7, c[0x0][0x22c] ;  /* 0x00008b0000077ab9 */ /* 0x000fe20000000800 */
[C-C-:B-1----:R-:W-:Y:S01]  /*153c0*/  LOP3.LUT R9, R10.reuse, 0x10, R181.reuse, 0xfe, !PT ;  /* 0x000000100a097812 */ /* 0x142fe200078efeb5 */
[----:B--2---:R-:W-:Y:S01]  /*153d0*/  IMAD R25, R11, UR4, RZ ;  /* 0x000000040b197c24 */ /* 0x004fe2000f8e02ff */
[C-C-:B------:R-:W-:Y:S01]  /*153e0*/  LOP3.LUT R24, R10.reuse, 0x12, R181.reuse, 0xfe, !PT ;  /* 0x000000120a187812 */ /* 0x140fe200078efeb5 */
[----:B------:R1:W-:Y:S01]  /*153f0*/  @P4 STG.E.U16 desc[UR18][R28.64], R46 ;  /* 0x0000002e1c004986 */ /* 0x0003e2000c101512 */
[--C-:B------:R-:W-:Y:S01]  /*15400*/  LOP3.LUT R11, R10, 0x14, R181.reuse, 0xfe, !PT ;  /* 0x000000140a0b7812 */ /* 0x100fe200078efeb5 */
[----:B---3--:R-:W-:Y:S01]  /*15410*/  IMAD R27, R9, UR5, RZ ;  /* 0x00000005091b7c24 */ /* 0x008fe2000f8e02ff */
[----:B------:R-:W-:Y:S01]  /*15420*/  LEA R8, P1, R25, R2, 0x1 ;  /* 0x0000000219087211 */ /* 0x000fe200078208ff */
[----:B------:R-:W-:Y:S01]  /*15430*/  ULDC UR4, c[0x0][0x248] ;  /* 0x0000920000047ab9 */ /* 0x000fe20000000800 */
[----:B------:R-:W-:Y:S01]  /*15440*/  ISETP.LT.AND P2, PT, R9, UR8, !P0 ;  /* 0x0000000809007c0c */ /* 0x000fe2000c741270 */
[----:B------:R-:W-:Y:S01]  /*15450*/  IMAD R33, R11, UR4, RZ ;  /* 0x000000040b217c24 */ /* 0x000fe2000f8e02ff */
[----:B------:R-:W-:Y:S01]  /*15460*/  PRMT R34, R47, 0x7632, R34 ;  /* 0x000076322f227816 */ /* 0x000fe20000000022 */
[----:B------:R-:W-:Y:S01]  /*15470*/  ULDC UR5, c[0x0][0x248] ;  /* 0x0000920000057ab9 */ /* 0x000fe20000000800 */
[----:B------:R-:W-:Y:S01]  /*15480*/  LEA.HI.X.SX32 R9, R25, R0, 0x1, P1 ;  /* 0x0000000019097211 */ /* 0x000fe200008f0eff */
[----:B------:R-:W-:Y:S01]  /*15490*/  ULDC UR4, c[0x0][0x22c] ;  /* 0x00008b0000047ab9 */ /* 0x000fe20000000800 */
[C---:B------:R-:W-:Y:S01]  /*154a0*/  ISETP.LT.AND P4, PT, R24.reuse, UR9, !P0 ;  /* 0x0000000918007c0c */ /* 0x040fe2000c781270 */
[----:B-1----:R-:W-:Y:S01]  /*154b0*/  IMAD R29, R24, UR6, RZ ;  /* 0x00000006181d7c24 */ /* 0x002fe2000f8e02ff */
[-C--:B------:R-:W-:Y:S01]  /*154c0*/  LEA R24, P1, R27, R2.reuse, 0x1 ;  /* 0x000000021b187211 */ /* 0x080fe200078208ff */
[----:B------:R-:W1:Y:S01]  /*154d0*/  LDC R30, c[0x0][0x248] ;  /* 0x00009200ff1e7b82 */ /* 0x000e620000000800 */
[----:B------:R-:W-:Y:S01]  /*154e0*/  ISETP.LT.AND P3, PT, R11, UR7, !P0 ;  /* 0x000000070b007c0c */ /* 0x000fe2000c761270 */
[----:B------:R2:W-:Y:S01]  /*154f0*/  @P5 STG.E.U16 desc[UR18][R8.64], R34 ;  /* 0x0000002208005986 */ /* 0x0005e2000c101512 */
[----:B------:R-:W-:Y:S01]  /*15500*/  LEA R26, P6, R29, R2, 0x1 ;  /* 0x000000021d1a7211 */ /* 0x000fe200078c08ff */
[----:B------:R-:W-:Y:S01]  /*15510*/  ULDC UR7, c[0x0][0x22c] ;  /* 0x00008b0000077ab9 */ /* 0x000fe20000000800 */
[----:B------:R-:W-:Y:S01]  /*15520*/  LEA.HI.X.SX32 R25, R27, R0, 0x1, P1 ;  /* 0x000000001b197211 */ /* 0x000fe200008f0eff */
[----:B------:R-:W-:Y:S01]  /*15530*/  ULDC UR8, c[0x0][0x22c] ;  /* 0x00008b0000087ab9 */ /* 0x000fe20000000800 */
[----:B------:R-:W-:Y:S01]  /*15540*/  LEA R28, P5, R33, R2, 0x1 ;  /* 0x00000002211c7211 */ /* 0x000fe200078a08ff */
[----:B------:R-:W-:Y:S01]  /*15550*/  ULDC UR6, c[0x0][0x248] ;  /* 0x0000920000067ab9 */ /* 0x000fe20000000800 */
[C-C-:B------:R-:W-:Y:S01]  /*15560*/  LOP3.LUT R11, R10.reuse, 0x20, R181.reuse, 0xfe, !PT ;  /* 0x000000200a0b7812 */ /* 0x140fe200078efeb5 */
[----:B------:R3:W-:Y:S01]  /*15570*/  @P2 STG.E.U16 desc[UR18][R24.64], R52 ;  /* 0x0000003418002986 */ /* 0x0007e2000c101512 */
[----:B------:R-:W-:Y:S01]  /*15580*/  LEA.HI.X.SX32 R27, R29, R0, 0x1, P6 ;  /* 0x000000001d1b7211 */ /* 0x000fe200030f0eff */
[----:B------:R-:W-:Y:S01]  /*15590*/  ULDC UR9, c[0x0][0x22c] ;  /* 0x00008b0000097ab9 */ /* 0x000fe20000000800 */
[----:B------:R-:W4:Y:S01]  /*155a0*/  LDC R32, c[0x0][0x248] ;  /* 0x00009200ff207b82 */ /* 0x000f220000000800 */
[----:B--2---:R-:W-:-:S02]  /*155b0*/  LOP3.LUT R9, R10, 0x18, R181, 0xfe, !PT ;  /* 0x000000180a097812 */ /* 0x004fc400078efeb5 */
[----:B------:R-:W-:Y:S02]  /*155c0*/  LEA.HI.X.SX32 R29, R33, R0, 0x1, P5 ;  /* 0x00000000211d7211 */ /* 0x000fe400028f0eff */
[----:B------:R-:W-:Y:S01]  /*155d0*/  ISETP.LT.AND P1, PT, R11, UR4, !P0 ;  /* 0x000000040b007c0c */ /* 0x000fe2000c721270 */
[----:B------:R-:W-:Y:S01]  /*155e0*/  @P4 STG.E.U16 desc[UR18][R26.64], R53 ;  /* 0x000000351a004986 */ /* 0x000fe2000c101512 */
[C-C-:B------:R-:W-:Y:S01]  /*155f0*/  LOP3.LUT R11, R10.reuse, 0x16, R181.reuse, 0xfe, !PT ;  /* 0x000000160a0b7812 */ /* 0x140fe200078efeb5 */
[----:B------:R-:W-:Y:S01]  /*15600*/  ULDC UR4, c[0x0][0x248] ;  /* 0x0000920000047ab9 */ /* 0x000fe20000000800 */
[----:B---3--:R-:W-:Y:S01]  /*15610*/  IMAD R25, R9, UR5, RZ ;  /* 0x0000000509197c24 */ /* 0x008fe2000f8e02ff */
[----:B------:R2:W-:Y:S01]  /*15620*/  @P3 STG.E.U16 desc[UR18][R28.64], R54 ;  /* 0x000000361c003986 */ /* 0x0005e2000c101512 */
[----:B------:R-:W-:Y:S01]  /*15630*/  LOP3.LUT R8, R10, 0x1a, R181, 0xfe, !PT ;  /* 0x0000001a0a087812 */ /* 0x000fe200078efeb5 */
[----:B------:R-:W-:Y:S01]  /*15640*/  ULDC UR5, c[0x0][0x248] ;  /* 0x0000920000057ab9 */ /* 0x000fe20000000800 */
[----:B------:R-:W-:Y:S01]  /*15650*/  ISETP.LT.AND P5, PT, R11, UR7, !P0 ;  /* 0x000000070b007c0c */ /* 0x000fe2000c7a1270 */
[----:B------:R-:W3:Y:S01]  /*15660*/  LDC R34, c[0x0][0x248] ;  /* 0x00009200ff227b82 */ /* 0x000ee20000000800 */
[----:B------:R-:W-:Y:S01]  /*15670*/  LEA R24, P4, R25, R2, 0x1 ;  /* 0x0000000219187211 */ /* 0x000fe200078808ff */
[----:B------:R-:W-:Y:S01]  /*15680*/  IMAD R11, R11, UR4, RZ ;  /* 0x000000040b0b7c24 */ /* 0x000fe2000f8e02ff */
[----:B------:R-:W-:Y:S01]  /*15690*/  ULDC UR4, c[0x0][0x22c] ;  /* 0x00008b0000047ab9 */ /* 0x000fe20000000800 */
[----:B------:R-:W-:-:S02]  /*156a0*/  ISETP.LT.AND P3, PT, R9, UR8, !P0 ;  /* 0x0000000809007c0c */ /* 0x000fc4000c761270 */
[----:B--2---:R-:W-:Y:S02]  /*156b0*/  LOP3.LUT R28, R10, 0x22, R181, 0xfe, !PT ;  /* 0x000000220a1c7812 */ /* 0x004fe400078efeb5 */
[----:B------:R-:W-:Y:S01]  /*156c0*/  LEA.HI.X.SX32 R25, R25, R0, 0x1, P4 ;  /* 0x0000000019197211 */ /* 0x000fe200020f0eff */
[----:B------:R-:W-:Y:S01]  /*156d0*/  IMAD R27, R8, UR6, RZ ;  /* 0x00000006081b7c24 */ /* 0x000fe2000f8e02ff */
[----:B------:R-:W-:Y:S01]  /*156e0*/  ISETP.LT.AND P4, PT, R28, UR4, !P0 ;  /* 0x000000041c007c0c */ /* 0x000fe2000c781270 */
[----:B------:R-:W-:Y:S01]  /*156f0*/  ULDC UR6, c[0x0][0x22c] ;  /* 0x00008b0000067ab9 */ /* 0x000fe20000000800 */
[----:B------:R-:W-:Y:S01]  /*15700*/  ISETP.LT.AND P2, PT, R8, UR9, !P0 ;  /* 0x0000000908007c0c */ /* 0x000fe2000c741270 */
[----:B------:R-:W2:Y:S01]  /*15710*/  LDC R28, c[0x0][0x248] ;  /* 0x00009200ff1c7b82 */ /* 0x000ea20000000800 */
[----:B------:R-:W-:Y:S01]  /*15720*/  LEA R8, P6, R11, R2, 0x1 ;  /* 0x000000020b087211 */ /* 0x000fe200078c08ff */
[----:B------:R-:W-:Y:S01]  /*15730*/  ULDC UR4, c[0x0][0x248] ;  /* 0x0000920000047ab9 */ /* 0x000fe20000000800 */
[----:B------:R-:W-:-:S02]  /*15740*/  PRMT R52, R52, 0x7632, R52 ;  /* 0x0000763234347816 */ /* 0x000fc40000000034 */
[----:B------:R-:W-:Y:S02]  /*15750*/  LEA.HI.X.SX32 R9, R11, R0, 0x1, P6 ;  /* 0x000000000b097211 */ /* 0x000fe400030f0eff */
[C---:B------:R-:W-:Y:S02]  /*15760*/  LOP3.LUT R11, R10.reuse, 0x1c, R181, 0xfe, !PT ;  /* 0x0000001c0a0b7812 */ /* 0x040fe400078efeb5 */
[----:B------:R-:W-:Y:S01]  /*15770*/  LEA R26, P6, R27, R2, 0x1 ;  /* 0x000000021b1a7211 */ /* 0x000fe200078c08ff */
[----:B------:R0:W-:Y:S04]  /*15780*/  @P5 STG.E.U16 desc[UR18][R8.64], R55 ;  /* 0x0000003708005986 */ /* 0x0001e8000c101512 */
[----:B------:R1:W-:Y:S01]  /*15790*/  @P3 STG.E.U16 desc[UR18][R24.64], R52 ;  /* 0x0000003418003986 */ /* 0x0003e2000c101512 */
[C---:B------:R-:W-:Y:S01]  /*157a0*/  ISETP.LT.AND P3, PT, R11.reuse, UR6, !P0 ;  /* 0x000000060b007c0c */ /* 0x040fe2000c761270 */
[----:B------:R-:W-:Y:S01]  /*157b0*/  IMAD R11, R11, UR4, RZ ;  /* 0x000000040b0b7c24 */ /* 0x000fe2000f8e02ff */
[----:B------:R-:W-:Y:S01]  /*157c0*/  PRMT R53, R53, 0x7632, R53 ;  /* 0x0000763235357816 */ /* 0x000fe20000000035 */
[----:B------:R-:W-:Y:S01]  /*157d0*/  ULDC UR4, c[0x0][0x22c] ;  /* 0x00008b0000047ab9 */ /* 0x000fe20000000800 */
[----:B------:R-:W-:Y:S01]  /*157e0*/  LEA.HI.X.SX32 R27, R27, R0, 0x1, P6 ;  /* 0x000000001b1b7211 */ /* 0x000fe200030f0eff */
[----:B------:R-:W-:Y:S01]  /*157f0*/  ULDC UR6, c[0x0][0x22c] ;  /* 0x00008b0000067ab9 */ /* 0x000fe20000000800 */
[----:B0-----:R-:W-:-:S02]  /*15800*/  LOP3.LUT R9, R10, 0x1e, R181, 0xfe, !PT ;  /* 0x0000001e0a097812 */ /* 0x001fc400078efeb5 */
[----:B------:R-:W-:Y:S01]  /*15810*/  LEA R8, P5, R11, R2, 0x1 ;  /* 0x000000020b087211 */ /* 0x000fe200078a08ff */
[----:B------:R-:W-:Y:S01]  /*15820*/  @P2 STG.E.U16 desc[UR18][R26.64], R53 ;  /* 0x000000351a002986 */ /* 0x000fe2000c101512 */
[C---:B------:R-:W-:Y:S01]  /*15830*/  ISETP.LT.AND P2, PT, R9.reuse, UR4, !P0 ;  /* 0x0000000409007c0c */ /* 0x040fe2000c741270 */
[----:B-1----:R-:W-:Y:S01]  /*15840*/  IMAD R25, R9, UR5, RZ ;  /* 0x0000000509197c24 */ /* 0x002fe2000f8e02ff */
[----:B------:R-:W-:Y:S01]  /*15850*/  PRMT R54, R54, 0x7632, R54 ;  /* 0x0000763236367816 */ /* 0x000fe20000000036 */
[----:B--2---:R-:W-:Y:S01]  /*15860*/  IMAD R31, R28, 0x20, R31 ;  /* 0x000000201c1f7824 */ /* 0x004fe200078e021f */
[----:B------:R-:W-:Y:S01]  /*15870*/  LEA.HI.X.SX32 R9, R11, R0, 0x1, P5 ;  /* 0x000000000b097211 */ /* 0x000fe200028f0eff */
[----:B------:R-:W-:Y:S01]  /*15880*/  ULDC UR4, c[0x0][0x22c] ;  /* 0x00008b0000047ab9 */ /* 0x000fe20000000800 */
[----:B------:R-:W-:Y:S01]  /*15890*/  LOP3.LUT R24, R10, 0x24, R181, 0xfe, !PT ;  /* 0x000000240a187812 */ /* 0x000fe200078efeb5 */
[----:B------:R-:W-:Y:S02]  /*158a0*/  ULDC UR5, c[0x0][0x22c] ;  /* 0x00008b0000057ab9 */ /* 0x000fe40000000800 */
[----:B------:R0:W-:Y:S01]  /*158b0*/  @P3 STG.E.U16 desc[UR18][R8.64], R54 ;  /* 0x0000003608003986 */ /* 0x0001e2000c101512 */
[----:B------:R-:W-:-:S02]  /*158c0*/  ISETP.LT.AND P5, PT, R24, UR6, !P0 ;  /* 0x0000000618007c0c */ /* 0x000fc4000c7a1270 */
[----:B------:R-:W-:-:S04]  /*158d0*/  LEA R24, P6, R25, R2, 0x1 ;  /* 0x0000000219187211 */ /* 0x000fc800078c08ff */
[----:B------:R-:W-:Y:S01]  /*158e0*/  LEA.HI.X.SX32 R25, R25, R0, 0x1, P6 ;  /* 0x0000000019197211 */ /* 0x000fe200030f0eff */
[----:B0-----:R-:W-:Y:S02]  /*158f0*/  IMAD R9, R30, 0x2, R31 ;  /* 0x000000021e097824 */ /* 0x001fe400078e021f */
[----:B------:R-:W0:Y:S01]  /*15900*/  LDC R30, c[0x0][0x248] ;  /* 0x00009200ff1e7b82 */ /* 0x000e220000000800 */
[----:B------:R-:W-:Y:S01]  /*15910*/  LEA R26, P6, R31, R2, 0x1 ;  /* 0x000000021f1a7211 */ /* 0x000fe200078c08ff */
[----:B----4-:R-:W-:Y:S01]  /*15920*/  IMAD R29, R32, 0x2, R9 ;  /* 0x00000002201d7824 */ /* 0x010fe200078e0209 */
[----:B------:R-:W-:Y:S02]  /*15930*/  LOP3.LUT R11, R10, 0x26, R181, 0xfe, !PT ;  /* 0x000000260a0b7812 */ /* 0x000fe400078efeb5 */
[----:B------:R-:W-:Y:S02]  /*15940*/  PRMT R55, R55, 0x7632, R55 ;  /* 0x0000763237377816 */ /* 0x000fe40000000037 */
[----:B------:R-:W-:Y:S01]  /*15950*/  LEA.HI.X.SX32 R27, R31, R0, 0x1, P6 ;  /* 0x000000001f1b7211 */ /* 0x000fe200030f0eff */
[----:B------:R-:W1:Y:S01]  /*15960*/  LDC R32, c[0x0][0x248] ;  /* 0x00009200ff207b82 */ /* 0x000e620000000800 */
[----:B------:R-:W-:-:S02]  /*15970*/  LEA R8, P6, R9, R2, 0x1 ;  /* 0x0000000209087211 */ /* 0x000fc400078c08ff */
[----:B------:R-:W-:Y:S01]  /*15980*/  ISETP.LT.AND P3, PT, R11, UR4, !P0 ;  /* 0x000000040b007c0c */ /* 0x000fe2000c761270 */
[----:B------:R2:W-:Y:S01]  /*15990*/  @P2 STG.E.U16 desc[UR18][R24.64], R55 ;  /* 0x0000003718002986 */ /* 0x0005e2000c101512 */
[----:B------:R-:W-:Y:S01]  /*159a0*/  LOP3.LUT R11, R10, 0x28, R181, 0xfe, !PT ;  /* 0x000000280a0b7812 */ /* 0x000fe200078efeb5 */
[----:B------:R-:W-:Y:S01]  /*159b0*/  ULDC UR4, c[0x0][0x22c] ;  /* 0x00008b0000047ab9 */ /* 0x000fe20000000800 */
[----:B------:R-:W-:Y:S01]  /*159c0*/  LEA.HI.X.SX32 R9, R9, R0, 0x1, P6 ;  /* 0x0000000009097211 */ /* 0x000fe200030f0eff */
[----:B---3--:R-:W-:Y:S01]  /*159d0*/  IMAD R31, R34, 0x2, R29 ;  /* 0x00000002221f7824 */ /* 0x008fe200078e021d */
[----:B------:R-:W-:Y:S01]  /*159e0*/  ISETP.LT.AND P2, PT, R11, UR4, !P0 ;  /* 0x000000040b007c0c */ /* 0x000fe2000c741270 */
[----:B------:R3:W-:Y:S01]  /*159f0*/  @P1 STG.E.U16 desc[UR18][R26.64], R124 ;  /* 0x0000007c1a001986 */ /* 0x0007e2000c101512 */
[----:B------:R-:W-:Y:S01]  /*15a00*/  LOP3.LUT R11, R10, 0x2a, R181, 0xfe, !PT ;  /* 0x0000002a0a0b7812 */ /* 0x000fe200078efeb5 */
[----:B------:R-:W-:Y:S01]  /*15a10*/  ULDC UR4, c[0x0][0x22c] ;  /* 0x00008b0000047ab9 */ /* 0x000fe20000000800 */
[----:B------:R-:W4:Y:S01]  /*15a20*/  LDC R34, c[0x0][0x248] ;  /* 0x00009200ff227b82 */ /* 0x000f220000000800 */
[----:B--2---:R-:W-:-:S04]  /*15a30*/  LEA R24, P6, R29, R2, 0x1 ;  /* 0x000000021d187211 */ /* 0x004fc800078c08ff */
[----:B------:R-:W-:-:S03]  /*15a40*/  LEA.HI.X.SX32 R25, R29, R0, 0x1, P6 ;  /* 0x000000001d197211 */ /* 0x000fc600030f0eff */
[----:B---3--:R-:W2:Y:S01]  /*15a50*/  LDC R26, c[0x0][0x248] ;  /* 0x00009200ff1a7b82 */ /* 0x008ea20000000800 */
[----:B------:R-:W-:Y:S02]  /*15a60*/  LEA R28, P6, R31, R2, 0x1 ;  /* 0x000000021f1c7211 */ /* 0x000fe400078c08ff */
[----:B------:R-:W-:Y:S01]  /*15a70*/  ISETP.LT.AND P1, PT, R11, UR4, !P0 ;  /* 0x000000040b007c0c */ /* 0x000fe2000c721270 */
[----:B------:R-:W-:Y:S01]  /*15a80*/  ULDC UR4, c[0x0][0x22c] ;  /* 0x00008b0000047ab9 */ /* 0x000fe20000000800 */
[----:B------:R-:W-:Y:S02]  /*15a90*/  LOP3.LUT R11, R10, 0x2c, R181, 0xfe, !PT ;  /* 0x0000002c0a0b7812 */ /* 0x000fe400078efeb5 */
[----:B------:R-:W-:Y:S01]  /*15aa0*/  LEA.HI.X.SX32 R29, R31, R0, 0x1, P6 ;  /* 0x000000001f1d7211 */ /* 0x000fe200030f0eff */
[----:B0-----:R-:W-:Y:S01]  /*15ab0*/  IMAD R31, R30, 0x2, R31 ;  /* 0x000000021e1f7824 */ /* 0x001fe200078e021f */
[----:B------:R0:W-:Y:S01]  /*15ac0*/  @P4 STG.E.U16 desc[UR18][R8.64], R125 ;  /* 0x0000007d08004986 */ /* 0x0001e2000c101512 */
[----:B------:R-:W3:Y:S01]  /*15ad0*/  LDC R30, c[0x0][0x248] ;  /* 0x00009200ff1e7b82 */ /* 0x000ee20000000800 */
[----:B------:R-:W-:Y:S01]  /*15ae0*/  ISETP.LT.AND P4, PT, R11, UR4, !P0 ;  /* 0x000000040b007c0c */ /* 0x000fe2000c781270 */
[----:B------:R-:W-:Y:S01]  /*15af0*/  ULDC UR4, c[0x0][0x22c] ;  /* 0x00008b0000047ab9 */ /* 0x000fe20000000800 */
[C-C-:B------:R-:W-:Y:S01]  /*15b00*/  LOP3.LUT R11, R10.reuse, 0x2e, R181.reuse, 0xfe, !PT ;  /* 0x0000002e0a0b7812 */ /* 0x140fe200078efeb5 */
[----:B------:R-:W-:Y:S04]  /*15b10*/  @P5 STG.E.U16 desc[UR18][R24.64], R126 ;  /* 0x0000007e18005986 */ /* 0x000fe8000c101512 */
[----:B------:R4:W-:Y:S01]  /*15b20*/  @P3 STG.E.U16 desc[UR18][R28.64], R127 ;  /* 0x0000007f1c003986 */ /* 0x0009e2000c101512 */
[----:B------:R-:W-:Y:S01]  /*15b30*/  ISETP.LT.AND P5, PT, R11, UR4, !P0 ;  /* 0x000000040b007c0c */ /* 0x000fe2000c7a1270 */
[----:B------:R-:W-:Y:S01]  /*15b40*/  ULDC UR4, c[0x0][0x22c] ;  /* 0x00008b0000047ab9 */ /* 0x000fe20000000800 */
[----:B0-----:R-:W-:-:S02]  /*15b50*/  LOP3.LUT R9, R10, 0x30, R181, 0xfe, !PT ;  /* 0x000000300a097812 */ /* 0x001fc400078efeb5 */
[----:B------:R-:W-:Y:S01]  /*15b60*/  LEA R8, P6, R31, R2, 0x1 ;  /* 0x000000021f087211 */ /* 0x000fe200078c08ff */
[----:B-1----:R-:W-:Y:S01]  /*15b70*/  IMAD R11, R32, 0x2, R31 ;  /* 0x00000002200b7824 */ /* 0x002fe200078e021f */
[----:B------:R-:W-:Y:S01]  /*15b80*/  ISETP.LT.AND P3, PT, R9, UR4, !P0 ;  /* 0x0000000409007c0c */ /* 0x000fe2000c761270 */
[----:B------:R-:W-:Y:S01]  /*15b90*/  ULDC UR4, c[0x0][0x22c] ;  /* 0x00008b0000047ab9 */ /* 0x000fe20000000800 */
[----:B----4-:R-:W0:Y:S01]  /*15ba0*/  LDC R28, c[0x0][0x248] ;  /* 0x00009200ff1c7b82 */ /* 0x010e220000000800 */
[----:B------:R-:W-:Y:S02]  /*15bb0*/  PRMT R124, R124, 0x7632, R124 ;  /* 0x000076327c7c7816 */ /* 0x000fe4000000007c */
[----:B------:R-:W-:Y:S02]  /*15bc0*/  LEA.HI.X.SX32 R9, R31, R0, 0x1, P6 ;  /* 0x000000001f097211 */ /* 0x000fe400030f0eff */
[----:B------:R-:W-:Y:S02]  /*15bd0*/  LOP3.LUT R27, R10, 0x32, R181, 0xfe, !PT ;  /* 0x000000320a1b7812 */ /* 0x000fe400078efeb5 */
[----:B------:R-:W-:Y:S01]  /*15be0*/  LEA R24, P6, R11, R2, 0x1 ;  /* 0x000000020b187211 */ /* 0x000fe200078c08ff */
[----:B------:R1:W-:Y:S01]  /*15bf0*/  @P2 STG.E.U16 desc[UR18][R8.64], R124 ;  /* 0x0000007c08002986 */ /* 0x0003e2000c101512 */
[----:B------:R-:W4:Y:S01]  /*15c00*/  LDC R32, c[0x0][0x248] ;  /* 0x00009200ff207b82 */ /* 0x000f220000000800 */
[----:B------:R-:W-:Y:S01]  /*15c10*/  ISETP.LT.AND P2, PT, R27, UR4, !P0 ;  /* 0x000000041b007c0c */ /* 0x000fe2000c741270 */
[----:B--2---:R-:W-:Y:S01]  /*15c20*/  IMAD R27, R26, 0x2, R11 ;  /* 0x000000021a1b7824 */ /* 0x004fe200078e020b */
[----:B------:R-:W-:Y:S01]  /*15c30*/  PRMT R125, R125, 0x7632, R125 ;  /* 0x000076327d7d7816 */ /* 0x000fe2000000007d */
[----:B------:R-:W-:Y:S01]  /*15c40*/  ULDC UR4, c[0x0][0x22c] ;  /* 0x00008b0000047ab9 */ /* 0x000fe20000000800 */
[----:B------:R-:W-:-:S02]  /*15c50*/  LEA.HI.X.SX32 R25, R11, R0, 0x1, P6 ;  /* 0x000000000b197211 */ /* 0x000fc400030f0eff */
[----:B------:R-:W-:Y:S02]  /*15c60*/  LOP3.LUT R11, R10, 0x34, R181, 0xfe, !PT ;  /* 0x000000340a0b7812 */ /* 0x000fe400078efeb5 */
[----:B------:R-:W-:Y:S01]  /*15c70*/  LEA R26, P6, R27, R2, 0x1 ;  /* 0x000000021b1a7211 */ /* 0x000fe200078c08ff */
[----:B------:R0:W-:Y:S01]  /*15c80*/  @P1 STG.E.U16 desc[UR18][R24.64], R125 ;  /* 0x0000007d18001986 */ /* 0x0001e2000c101512 */
[----:B------:R-:W-:Y:S01]  /*15c90*/  ISETP.LT.AND P1, PT, R11, UR4, !P0 ;  /* 0x000000040b007c0c */ /* 0x000fe2000c721270 */
[----:B---3--:R-:W-:Y:S01]  /*15ca0*/  IMAD R11, R30, 0x2, R27 ;  /* 0x000000021e0b7824 */ /* 0x008fe200078e021b */
[----:B------:R-:W-:Y:S01]  /*15cb0*/  LEA.HI.X.SX32 R27, R27, R0, 0x1, P6 ;  /* 0x000000001b1b7211 */ /* 0x000fe200030f0eff */
[----:B------:R-:W-:Y:S01]  /*15cc0*/  ULDC UR4, c[0x0][0x22c] ;  /* 0x00008b0000047ab9 */ /* 0x000fe20000000800 */
[----:B------:R-:W-:Y:S01]  /*15cd0*/  PRMT R126, R126, 0x7632, R126 ;  /* 0x000076327e7e7816 */ /* 0x000fe2000000007e */
[----:B------:R-:W2:Y:S01]  /*15ce0*/  LDC R30, c[0x0][0x248] ;  /* 0x00009200ff1e7b82 */ /* 0x000ea20000000800 */
[----:B-1----:R-:W-:-:S02]  /*15cf0*/  LOP3.LUT R9, R10, 0x36, R181, 0xfe, !PT ;  /* 0x000000360a097812 */ /* 0x002fc400078efeb5 */
[----:B------:R-:W-:Y:S01]  /*15d00*/  LEA R8, P6, R11, R2, 0x1 ;  /* 0x000000020b087211 */ /* 0x000fe200078c08ff */
[----:B------:R4:W-:Y:S01]  /*15d10*/  @P4 STG.E.U16 desc[UR18][R26.64], R126 ;  /* 0x0000007e1a004986 */ /* 0x0009e2000c101512 */
[----:B0-----:R-:W-:-:S03]  /*15d20*/  IMAD R25, R28, 0x2, R11 ;  /* 0x000000021c197824 */ /* 0x001fc600078e020b */
[----:B------:R-:W0:Y:S01]  /*15d30*/  LDC R28, c[0x0][0x248] ;  /* 0x00009200ff1c7b82 */ /* 0x000e220000000800 */
[----:B------:R-:W-:Y:S01]  /*15d40*/  ISETP.LT.AND P4, PT, R9, UR4, !P0 ;  /* 0x0000000409007c0c */ /* 0x000fe2000c781270 */
[----:B------:R-:W-:Y:S01]  /*15d50*/  ULDC UR4, c[0x0][0x22c] ;  /* 0x00008b0000047ab9 */ /* 0x000fe20000000800 */
[----:B------:R-:W-:Y:S02]  /*15d60*/  LEA.HI.X.SX32 R9, R11, R0, 0x1, P6 ;  /* 0x000000000b097211 */ /* 0x000fe400030f0eff */
[----:B------:R-:W-:Y:S01]  /*15d70*/  PRMT R127, R127, 0x7632, R127 ;  /* 0x000076327f7f7816 */ /* 0x000fe2000000007f */
[----:B----4-:R-:W-:-:S04]  /*15d80*/  IMAD R27, R32, 0x2, R25 ;  /* 0x00000002201b7824 */ /* 0x010fc800078e0219 */
[----:B------:R1:W-:Y:S01]  /*15d90*/  @P5 STG.E.U16 desc[UR18][R8.64], R127 ;  /* 0x0000007f08005986 */ /* 0x0003e2000c101512 */
[C---:B------:R-:W-:Y:S01]  /*15da0*/  LEA R24, P5, R25.reuse, R2, 0x1 ;  /* 0x0000000219187211 */ /* 0x040fe200078a08ff */
[----:B------:R-:W-:Y:S01]  /*15db0*/  IMAD R29, R34, 0x2, R27 ;  /* 0x00000002221d7824 */ /* 0x000fe200078e021b */
[----:B------:R-:W-:Y:S01]  /*15dc0*/  LOP3.LUT R11, R10, 0x38, R181, 0xfe, !PT ;  /* 0x000000380a0b7812 */ /* 0x000fe200078efeb5 */
[----:B------:R-:W3:Y:S01]  /*15dd0*/  LDC R32, c[0x0][0x248] ;  /* 0x00009200ff207b82 */ /* 0x000ee20000000800 */
[----:B------:R-:W-:Y:S02]  /*15de0*/  LEA.HI.X.SX32 R25, R25, R0, 0x1, P5 ;  /* 0x0000000019197211 */ /* 0x000fe400028f0eff */
[----:B------:R-:W-:-:S04]  /*15df0*/  LEA R26, P5, R27, R2, 0x1 ;  /* 0x000000021b1a7211 */ /* 0x000fc800078a08ff */
[----:B------:R-:W-:Y:S01]  /*15e00*/  LEA.HI.X.SX32 R27, R27, R0, 0x1, P5 ;  /* 0x000000001b1b7211 */ /* 0x000fe200028f0eff */
[----:B------:R-:W4:Y:S01]  /*15e10*/  LDC R34, c[0x0][0x248] ;  /* 0x00009200ff227b82 */ /* 0x000f220000000800 */
[----:B-1----:R-:W-:Y:S02]  /*15e20*/  LEA R8, P5, R29, R2, 0x1 ;  /* 0x000000021d087211 */ /* 0x002fe400078a08ff */
[----:B------:R-:W-:Y:S01]  /*15e30*/  ISETP.LT.AND P6, PT, R11, UR4, !P0 ;  /* 0x000000040b007c0c */ /* 0x000fe2000c7c1270 */
[----:B------:R-:W-:Y:S01]  /*15e40*/  ULDC UR4, c[0x0][0x22c] ;  /* 0x00008b0000047ab9 */ /* 0x000fe20000000800 */
[----:B------:R-:W-:Y:S02]  /*15e50*/  LOP3.LUT R11, R10, 0x3a, R181, 0xfe, !PT ;  /* 0x0000003a0a0b7812 */ /* 0x000fe400078efeb5 */
[----:B------:R-:W-:Y:S01]  /*15e60*/  LEA.HI.X.SX32 R9, R29, R0, 0x1, P5 ;  /* 0x000000001d097211 */ /* 0x000fe200028f0eff */
[----:B0-----:R-:W-:Y:S01]  /*15e70*/  IMAD R29, R28, 0x2, R29 ;  /* 0x000000021c1d7824 */ /* 0x001fe200078e021d */
[----:B------:R0:W-:Y:S01]  /*15e80*/  @P3 STG.E.U16 desc[UR18][R24.64], R132 ;  /* 0x0000008418003986 */ /* 0x0001e2000c101512 */
[----:B------:R-:W-:Y:S01]  /*15e90*/  ISETP.LT.AND P3, PT, R11, UR4, !P0 ;  /* 0x000000040b007c0c */ /* 0x000fe2000c761270 */
[----:B------:R-:W-:Y:S01]  /*15ea0*/  ULDC UR4, c[0x0][0x22c] ;  /* 0x00008b0000047ab9 */ /* 0x000fe20000000800 */
[C-C-:B------:R-:W-:Y:S01]  /*15eb0*/  LOP3.LUT R11, R10.reuse, 0x3c, R181.reuse, 0xfe, !PT ;  /* 0x0000003c0a0b7812 */ /* 0x140fe200078efeb5 */
[----:B------:R-:W-:Y:S01]  /*15ec0*/  @P2 STG.E.U16 desc[UR18][R26.64], R133 ;  /* 0x000000851a002986 */ /* 0x000fe2000c101512 */
[----:B------:R-:W-:-:S03]  /*15ed0*/  LOP3.LUT R28, R10, 0x3e, R181, 0xfe, !PT ;  /* 0x0000003e0a1c7812 */ /* 0x000fc600078efeb5 */
[----:B------:R1:W-:Y:S01]  /*15ee0*/  @P1 STG.E.U16 desc[UR18][R8.64], R134 ;  /* 0x0000008608001986 */ /* 0x0003e2000c101512 */
[----:B------:R-:W-:Y:S01]  /*15ef0*/  ISETP.LT.AND P5, PT, R11, UR4, !P0 ;  /* 0x000000040b007c0c */ /* 0x000fe2000c7a1270 */
[----:B------:R-:W-:Y:S01]  /*15f00*/  ULDC UR4, c[0x0][0x22c] ;  /* 0x00008b0000047ab9 */ /* 0x000fe20000000800 */
[----:B0-----:R-:W-:-:S04]  /*15f10*/  LEA R24, P1, R29, R2, 0x1 ;  /* 0x000000021d187211 */ /* 0x001fc800078208ff */
[----:B------:R-:W-:Y:S02]  /*15f20*/  LEA.HI.X.SX32 R25, R29, R0, 0x1, P1 ;  /* 0x000000001d197211 */ /* 0x000fe400008f0eff */
[----:B------:R-:W-:Y:S01]  /*15f30*/  ISETP.LT.AND P1, PT, R28, UR4, !P0 ;  /* 0x000000041c007c0c */ /* 0x000fe2000c721270 */
[----:B--2---:R-:W-:Y:S01]  /*15f40*/  IMAD R29, R30, 0x2, R29 ;  /* 0x000000021e1d7824 */ /* 0x004fe200078e021d */
[----:B------:R-:W0:Y:S01]  /*15f50*/  LDC R28, c[0x0][0x248] ;  /* 0x00009200ff1c7b82 */ /* 0x000e220000000800 */
[----:B------:R2:W-:Y:S01]  /*15f60*/  @P4 STG.E.U16 desc[UR18][R24.64], R135 ;  /* 0x0000008718004986 */ /* 0x0005e2000c101512 */
[----:B------:R-:W-:Y:S01]  /*15f70*/  PRMT R132, R132, 0x7632, R132 ;  /* 0x0000763284847816 */ /* 0x000fe20000000084 */
[----:B---3--:R-:W-:Y:S01]  /*15f80*/  IMAD R31, R32, 0x2, R29 ;  /* 0x00000002201f7824 */ /* 0x008fe200078e021d */
[----:B-1----:R-:W-:Y:S01]  /*15f90*/  LEA R8, P4, R29, R2, 0x1 ;  /* 0x000000021d087211 */ /* 0x002fe200078808ff */
[----:B------:R-:W-:-:S03]  /*15fa0*/  ULDC UR4, c[0x0][0x22c] ;  /* 0x00008b0000047ab9 */ /* 0x000fc60000000800 */
[----:B------:R-:W-:Y:S01]  /*15fb0*/  LEA.HI.X.SX32 R9, R29, R0, 0x1, P4 ;  /* 0x000000001d097211 */ /* 0x000fe200020f0eff */
[----:B------:R-:W1:Y:S01]  /*15fc0*/  LDC R30, c[0x0][0x248] ;  /* 0x00009200ff1e7b82 */ /* 0x000e620000000800 */
[----:B------:R-:W-:-:S04]  /*15fd0*/  LEA R26, P4, R31, R2, 0x1 ;  /* 0x000000021f1a7211 */ /* 0x000fc800078808ff */
[----:B------:R-:W-:Y:S01]  /*15fe0*/  LEA.HI.X.SX32 R27, R31, R0, 0x1, P4 ;  /* 0x000000001f1b7211 */ /* 0x000fe200020f0eff */
[----:B----4-:R-:W-:Y:S02]  /*15ff0*/  IMAD R31, R34, 0x2, R31 ;  /* 0x00000002221f7824 */ /* 0x010fe400078e021f */
[----:B------:R-:W3:Y:S01]  /*16000*/  LDC R32, c[0x0][0x248] ;  /* 0x00009200ff207b82 */ /* 0x000ee20000000800 */
[----:B------:R-:W-:Y:S01]  /*16010*/  PRMT R133, R133, 0x7632, R133 ;  /* 0x0000763285857816 */ /* 0x000fe20000000085 */
[----:B0-----:R-:W-:-:S06]  /*16020*/  IMAD R29, R28, 0x2, R31 ;  /* 0x000000021c1d7824 */ /* 0x001fcc00078e021f */
[----:B------:R-:W0:Y:S01]  /*16030*/  LDC R34, c[0x0][0x248] ;  /* 0x00009200ff227b82 */ /* 0x000e220000000800 */
[----:B------:R4:W-:Y:S07]  /*16040*/  @P6 STG.E.U16 desc[UR18][R8.64], R132 ;  /* 0x0000008408006986 */ /* 0x0009ee000c101512 */
[----:B------:R-:W0:Y:S01]  /*16050*/  LDC R28, c[0x0][0x248] ;  /* 0x00009200ff1c7b82 */ /* 0x000e220000000800 */
[----:B------:R3:W-:Y:S01]  /*16060*/  @P3 STG.E.U16 desc[UR18][R26.64], R133 ;  /* 0x000000851a003986 */ /* 0x0007e2000c101512 */
[----:B------:R-:W-:-:S02]  /*16070*/  LOP3.LUT R11, R10, 0x40, R181, 0xfe, !PT ;  /* 0x000000400a0b7812 */ /* 0x000fc400078efeb5 */
[-C--:B--2---:R-:W-:Y:S02]  /*16080*/  LEA R24, P3, R31, R2.reuse, 0x1 ;  /* 0x000000021f187211 */ /* 0x084fe400078608ff */
[----:B----4-:R-:W-:Y:S02]  /*16090*/  LEA R8, P6, R29, R2, 0x1 ;  /* 0x000000021d087211 */ /* 0x010fe400078c08ff */
[----:B------:R-:W-:Y:S01]  /*160a0*/  ISETP.LT.AND P2, PT, R11, UR5, !P0 ;  /* 0x000000050b007c0c */ /* 0x000fe2000c741270 */
[----:B------:R-:W-:Y:S01]  /*160b0*/  ULDC UR5, c[0x0][0x22c] ;  /* 0x00008b0000057ab9 */ /* 0x000fe20000000800 */
[----:B------:R-:W-:Y:S02]  /*160c0*/  PRMT R134, R134, 0x7632, R134 ;  /* 0x0000763286867816 */ /* 0x000fe40000000086 */
[-C--:B------:R-:W-:Y:S02]  /*160d0*/  LEA.HI.X.SX32 R25, R31, R0.reuse, 0x1, P3 ;  /* 0x000000001f197211 */ /* 0x080fe400018f0eff */
[----:B------:R-:W-:Y:S01]  /*160e0*/  LEA.HI.X.SX32 R9, R29, R0, 0x1, P6 ;  /* 0x000000001d097211 */ /* 0x000fe200030f0eff */
[----:B-1----:R-:W-:Y:S01]  /*160f0*/  IMAD R29, R30, 0x2, R29 ;  /* 0x000000021e1d7824 */ /* 0x002fe200078e021d */
[C-C-:B------:R-:W-:Y:S01]  /*16100*/  LOP3.LUT R11, R10.reuse, 0x42, R181.reuse, 0xfe, !PT ;  /* 0x000000420a0b7812 */ /* 0x140fe200078efeb5 */
[----:B------:R-:W1:Y:S01]  /*16110*/  LDC R30, c[0x0][0x248] ;  /* 0x00009200ff1e7b82 */ /* 0x000e620000000800 */
[----:B------:R2:W-:Y:S02]  /*16120*/  @P5 STG.E.U16 desc[UR18][R24.64], R134 ;  /* 0x0000008618005986 */ /* 0x0005e4000c101512 */
[----:B------:R-:W-:Y:S01]  /*16130*/  ISETP.LT.AND P4, PT, R11, UR4, !P0 ;  /* 0x000000040b007c0c */ /* 0x000fe2000c781270 */
[----:B------:R-:W-:Y:S01]  /*16140*/  ULDC UR4, c[0x0][0x22c] ;  /* 0x00008b0000047ab9 */ /* 0x000fe20000000800 */
[----:B------:R-:W-:-:S02]  /*16150*/  LOP3.LUT R11, R10, 0x44, R181, 0xfe, !PT ;  /* 0x000000440a0b7812 */ /* 0x000fc400078efeb5 */
[----:B---3--:R-:W-:Y:S02]  /*16160*/  LEA R26, P6, R29, R2, 0x1 ;  /* 0x000000021d1a7211 */ /* 0x008fe400078c08ff */
[----:B------:R-:W-:Y:S01]  /*16170*/  ISETP.LT.AND P3, PT, R11, UR4, !P0 ;  /* 0x000000040b007c0c */ /* 0x000fe2000c761270 */
[----:B------:R-:W-:Y:S01]  /*16180*/  ULDC UR4, c[0x0][0x22c] ;  /* 0x00008b0000047ab9 */ /* 0x000fe20000000800 */
[----:B--2---:R-:W-:Y:S01]  /*16190*/  IMAD R25, R32, 0x2, R29 ;  /* 0x0000000220197824 */ /* 0x004fe200078e021d */
[----:B------:R-:W-:Y:S01]  /*161a0*/  PRMT R135, R135, 0x7632, R135 ;  /* 0x0000763287877816 */ /* 0x000fe20000000087 */
[----:B------:R-:W2:Y:S01]  /*161b0*/  LDC R32, c[0x0][0x248] ;  /* 0x00009200ff207b82 */ /* 0x000ea20000000800 */
[----:B------:R-:W-:Y:S01]  /*161c0*/  LEA.HI.X.SX32 R27, R29, R0, 0x1, P6 ;  /* 0x000000001d1b7211 */ /* 0x000fe200030f0eff */
[----:B0-----:R-:W-:Y:S01]  /*161d0*/  IMAD R29, R28, 0x2, R25 ;  /* 0x000000021c1d7824 */ /* 0x001fe200078e0219 */
[----:B------:R-:W-:Y:S02]  /*161e0*/  LOP3.LUT R11, R10, 0x46, R181, 0xfe, !PT ;  /* 0x000000460a0b7812 */ /* 0x000fe400078efeb5 */
[----:B------:R-:W-:Y:S01]  /*161f0*/  LEA R24, P6, R25, R2, 0x1 ;  /* 0x0000000219187211 */ /* 0x000fe200078c08ff */
[----:B------:R0:W-:Y:S01]  /*16200*/  @P1 STG.E.U16 desc[UR18][R8.64], R135 ;  /* 0x0000008708001986 */ /* 0x0001e2000c101512 */
[----:B------:R-:W-:Y:S01]  /*16210*/  ISETP.LT.AND P5, PT, R11, UR4, !P0 ;  /* 0x000000040b007c0c */ /* 0x000fe2000c7a1270 */
[----:B------:R-:W-:Y:S01]  /*16220*/  IMAD R31, R34, 0x2, R29 ;  /* 0x00000002221f7824 */ /* 0x000fe200078e021d */
[----:B------:R-:W-:Y:S01]  /*16230*/  LEA.HI.X.SX32 R25, R25, R0, 0x1, P6 ;  /* 0x0000000019197211 */ /* 0x000fe200030f0eff */
[----:B------:R-:W-:Y:S01]  /*16240*/  ULDC UR4, c[0x0][0x22c] ;  /* 0x00008b0000047ab9 */ /* 0x000fe20000000800 */
[----:B------:R-:W-:Y:S01]  /*16250*/  LOP3.LUT R11, R10, 0x48, R181, 0xfe, !PT ;  /* 0x000000480a0b7812 */ /* 0x000fe200078efeb5 */
[----:B------:R3:W-:Y:S01]  /*16260*/  @P2 STG.E.U16 desc[UR18][R26.64], R140 ;  /* 0x0000008c1a002986 */ /* 0x0007e2000c101512 */
[----:B------:R-:W4:Y:S01]  /*16270*/  LDC R34, c[0x0][0x248] ;  /* 0x00009200ff227b82 */ /* 0x000f220000000800 */
[----:B0-----:R-:W-:-:S02]  /*16280*/  LEA R8, P6, R29, R2, 0x1 ;  /* 0x000000021d087211 */ /* 0x001fc400078c08ff */
[----:B------:R-:W-:Y:S01]  /*16290*/  ISETP.LT.AND P1, PT, R11, UR4, !P0 ;  /* 0x000000040b007c0c */ /* 0x000fe2000c721270 */
[----:B------:R-:W-:Y:S01]  /*162a0*/  ULDC UR4, c[0x0][0x22c] ;  /* 0x00008b0000047ab9 */ /* 0x000fe20000000800 */
[----:B------:R-:W-:-:S03]  /*162b0*/  LEA.HI.X.SX32 R9, R29, R0, 0x1, P6 ;  /* 0x000000001d097211 */ /* 0x000fc600030f0eff */
[----:B---3--:R-:W0:Y:S01]  /*162c0*/  LDC R26, c[0x0][0x248] ;  /* 0x00009200ff1a7b82 */ /* 0x008e220000000800 */
[----:B------:R-:W-:Y:S02]  /*162d0*/  LOP3.LUT R11, R10, 0x4a, R181, 0xfe, !PT ;  /* 0x0000004a0a0b7812 */ /* 0x000fe400078efeb5 */
[----:B------:R-:W-:Y:S02]  /*162e0*/  LEA R28, P6, R31, R2, 0x1 ;  /* 0x000000021f1c7211 */ /* 0x000fe400078c08ff */
[----:B------:R-:W-:Y:S01]  /*162f0*/  ISETP.LT.AND P2, PT, R11, UR4, !P0 ;  /* 0x000000040b007c0c */ /* 0x000fe2000c741270 */
[----:B------:R-:W-:Y:S01]  /*16300*/  ULDC UR4, c[0x0][0x22c] ;  /* 0x00008b0000047ab9 */ /* 0x000fe20000000800 */
[----:B------:R-:W-:Y:S01]  /*16310*/  LEA.HI.X.SX32 R29, R31, R0, 0x1, P6 ;  /* 0x000000001f1d7211 */ /* 0x000fe200030f0eff */
[----:B-1----:R-:W-:Y:S01]  /*16320*/  IMAD R31, R30, 0x2, R31 ;  /* 0x000000021e1f7824 */ /* 0x002fe200078e021f */
[C-C-:B------:R-:W-:Y:S01]  /*16330*/  LOP3.LUT R11, R10.reuse, 0x4c, R181.reuse, 0xfe, !PT ;  /* 0x0000004c0a0b7812 */ /* 0x140fe200078efeb5 */
[----:B------:R-:W1:Y:S01]  /*16340*/  LDC R30, c[0x0][0x248] ;  /* 0x00009200ff1e7b82 */ /* 0x000e620000000800 */
[----:B------:R3:W-:Y:S02]  /*16350*/  @P4 STG.E.U16 desc[UR18][R24.64], R141 ;  /* 0x0000008d18004986 */ /* 0x0007e4000c101512 */
[----:B------:R-:W-:Y:S01]  /*16360*/  ISETP.LT.AND P4, PT, R11, UR4, !P0 ;  /* 0x000000040b007c0c */ /* 0x000fe2000c781270 */
[----:B------:R-:W-:Y:S01]  /*16370*/  ULDC UR4, c[0x0][0x22c] ;  /* 0x00008b0000047ab9 */ /* 0x000fe20000000800 */
[----:B------:R-:W-:Y:S01]  /*16380*/  @P3 STG.E.U16 desc[UR18][R8.64], R142 ;  /* 0x0000008e08003986 */ /* 0x000fe2000c101512 */
[----:B------:R-:W-:-:S03]  /*16390*/  LOP3.LUT R11, R10, 0x4e, R181, 0xfe, !PT ;  /* 0x0000004e0a0b7812 */ /* 0x000fc600078efeb5 */
[----:B------:R4:W-:Y:S01]  /*163a0*/  @P5 STG.E.U16 desc[UR18][R28.64], R143 ;  /* 0x0000008f1c005986 */ /* 0x0009e2000c101512 */
[----:B--2---:R-:W-:Y:S01]  /*163b0*/  IMAD R27, R32, 0x2, R31 ;  /* 0x00000002201b7824 */ /* 0x004fe200078e021f */
[----:B------:R-:W-:Y:S01]  /*163c0*/  ISETP.LT.AND P3, PT, R11, UR4, !P0 ;  /* 0x000000040b007c0c */ /* 0x000fe2000c761270 */
[----:B------:R-:W-:Y:S01]  /*163d0*/  ULDC UR4, c[0x0][0x22c] ;  /* 0x00008b0000047ab9 */ /* 0x000fe20000000800 */
[----:B---3--:R-:W-:Y:S01]  /*163e0*/  LEA R24, P6, R31, R2, 0x1 ;  /* 0x000000021f187211 */ /* 0x008fe200078c08ff */
[----:B------:R-:W2:Y:S01]  /*163f0*/  LDC R32, c[0x0][0x248] ;  /* 0x00009200ff207b82 */ /* 0x000ea20000000800 */
[----:B------:R-:W-:-:S07]  /*16400*/  LOP3.LUT R11, R10, 0x50, R181, 0xfe, !PT ;  /* 0x000000500a0b7812 */ /* 0x000fce00078efeb5 */
[----:B----4-:R-:W3:Y:S01]  /*16410*/  LDC R28, c[0x0][0x248] ;  /* 0x00009200ff1c7b82 */ /* 0x010ee20000000800 */
[----:B------:R-:W-:Y:S02]  /*16420*/  LEA.HI.X.SX32 R25, R31, R0, 0x1, P6 ;  /* 0x000000001f197211 */ /* 0x000fe400030f0eff */
[----:B------:R-:W-:Y:S02]  /*16430*/  PRMT R140, R140, 0x7632, R140 ;  /* 0x000076328c8c7816 */ /* 0x000fe4000000008c */
[----:B------:R-:W-:Y:S02]  /*16440*/  LEA R8, P6, R27, R2, 0x1 ;  /* 0x000000021b087211 */ /* 0x000fe400078c08ff */
[----:B------:R-:W-:Y:S01]  /*16450*/  ISETP.LT.AND P5, PT, R11, UR4, !P0 ;  /* 0x000000040b007c0c */ /* 0x000fe2000c7a1270 */
[----:B------:R-:W-:Y:S01]  /*16460*/  ULDC UR4, c[0x0][0x22c] ;  /* 0x00008b0000047ab9 */ /* 0x000fe20000000800 */
[----:B------:R-:W-:Y:S01]  /*16470*/  LOP3.LUT R11, R10, 0x52, R181, 0xfe, !PT ;  /* 0x000000520a0b7812 */ /* 0x000fe200078efeb5 */
[----:B------:R3:W-:Y:S01]  /*16480*/  @P1 STG.E.U16 desc[UR18][R24.64], R140 ;  /* 0x0000008c18001986 */ /* 0x0007e2000c101512 */
[----:B------:R-:W-:Y:S01]  /*16490*/  LEA.HI.X.SX32 R9, R27, R0, 0x1, P6 ;  /* 0x000000001b097211 */ /* 0x000fe200030f0eff */
[----:B0-----:R-:W-:Y:S01]  /*164a0*/  IMAD R27, R26, 0x2, R27 ;  /* 0x000000021a1b7824 */ /* 0x001fe200078e021b */
[----:B------:R-:W-:-:S02]  /*164b0*/  PRMT R141, R141, 0x7632, R141 ;  /* 0x000076328d8d7816 */ /* 0x000fc4000000008d */
[----:B------:R-:W-:Y:S01]  /*164c0*/  ISETP.LT.AND P1, PT, R11, UR4, !P0 ;  /* 0x000000040b007c0c */ /* 0x000fe2000c721270 */
[----:B------:R-:W-:Y:S01]  /*164d0*/  ULDC UR4, c[0x0][0x22c] ;  /* 0x00008b0000047ab9 */ /* 0x000fe20000000800 */
[----:B------:R-:W-:Y:S01]  /*164e0*/  LOP3.LUT R11, R10, 0x54, R181, 0xfe, !PT ;  /* 0x000000540a0b7812 */ /* 0x000fe200078efeb5 */
[----:B------:R0:W-:Y:S01]  /*164f0*/  @P2 STG.E.U16 desc[UR18][R8.64], R141 ;  /* 0x0000008d08002986 */ /* 0x0001e2000c101512 */
[----:B------:R-:W-:Y:S02]  /*16500*/  LEA R26, P6, R27, R2, 0x1 ;  /* 0x000000021b1a7211 */ /* 0x000fe400078c08ff */
[----:B------:R-:W-:Y:S01]  /*16510*/  ISETP.LT.AND P2, PT, R11, UR4, !P0 ;  /* 0x000000040b007c0c */ /* 0x000fe2000c741270 */
[----:B-1----:R-:W-:Y:S01]  /*16520*/  IMAD R11, R30, 0x2, R27 ;  /* 0x000000021e0b7824 */ /* 0x002fe200078e021b */
[----:B------:R-:W-:Y:S01]  /*16530*/  LEA.HI.X.SX32 R27, R27, R0, 0x1, P6 ;  /* 0x000000001b1b7211 */ /* 0x000fe200030f0eff */
[----:B------:R-:W-:Y:S01]  /*16540*/  ULDC UR4, c[0x0][0x22c] ;  /* 0x00008b0000047ab9 */ /* 0x000fe20000000800 */
[----:B------:R-:W-:Y:S01]  /*16550*/  PRMT R142, R142, 0x7632, R142 ;  /* 0x000076328e8e7816 */ /* 0x000fe2000000008e */
[----:B---3--:R-:W-:Y:S01]  /*16560*/  IMAD R25, R28, 0x2, R11 ;  /* 0x000000021c197824 */ /* 0x008fe200078e020b */
[----:B------:R-:W-:Y:S01]  /*16570*/  PRMT R143, R143, 0x7632, R143 ;  /* 0x000076328f8f7816 */ /* 0x000fe2000000008f */
[----:B------:R-:W1:Y:S01]  /*16580*/  LDC R28, c[0x0][0x248] ;  /* 0x00009200ff1c7b82 */ /* 0x000e620000000800 */
[----:B0-----:R-:W-:-:S02]  /*16590*/  LOP3.LUT R9, R10, 0x56, R181, 0xfe, !PT ;  /* 0x000000560a097812 */ /* 0x001fc400078efeb5 */
[----:B------:R-:W-:Y:S01]  /*165a0*/  LEA R8, P6, R11, R2, 0x1 ;  /* 0x000000020b087211 */ /* 0x000fe200078c08ff */
[----:B------:R2:W-:Y:S01]  /*165b0*/  @P4 STG.E.U16 desc[UR18][R26.64], R142 ;  /* 0x0000008e1a004986 */ /* 0x0005e2000c101512 */
[----:B------:R-:W-:Y:S01]  /*165c0*/  ISETP.LT.AND P4, PT, R9, UR4, !P0 ;  /* 0x0000000409007c0c */ /* 0x000fe2000c781270 */
[----:B------:R-:W-:Y:S01]  /*165d0*/  ULDC UR4, c[0x0][0x22c] ;  /* 0x00008b0000047ab9 */ /* 0x000fe20000000800 */
[----:B------:R-:W-:Y:S01]  /*165e0*/  LEA.HI.X.SX32 R9, R11, R0, 0x1, P6 ;  /* 0x000000000b097211 */ /* 0x000fe200030f0eff */
[----:B------:R-:W0:Y:S04]  /*165f0*/  LDC R30, c[0x0][0x248] ;  /* 0x00009200ff1e7b82 */ /* 0x000e280000000800 */
[----:B------:R3:W-:Y:S01]  /*16600*/  @P3 STG.E.U16 desc[UR18][R8.64], R143 ;  /* 0x0000008f08003986 */ /* 0x0007e2000c101512 */
[----:B------:R-:W-:Y:S01]  /*16610*/  LEA R24, P3, R25, R2, 0x1 ;  /* 0x0000000219187211 */ /* 0x000fe200078608ff */
[----:B--2---:R-:W-:-:S03]  /*16620*/  IMAD R27, R32, 0x2, R25 ;  /* 0x00000002201b7824 */ /* 0x004fc600078e0219 */
[----:B------:R-:W-:Y:S01]  /*16630*/  LEA.HI.X.SX32 R25, R25, R0, 0x1, P3 ;  /* 0x0000000019197211 */ /* 0x000fe200018f0eff */
[----:B------:R-:W2:Y:S01]  /*16640*/  LDC R32, c[0x0][0x248] ;  /* 0x00009200ff207b82 */ /* 0x000ea20000000800 */
[----:B------:R-:W-:Y:S01]  /*16650*/  IMAD R29, R34, 0x2, R27 ;  /* 0x00000002221d7824 */ /* 0x000fe200078e021b */
[C---:B------:R-:W-:Y:S02]  /*16660*/  LEA R26, P3, R27.reuse, R2, 0x1 ;  /* 0x000000021b1a7211 */ /* 0x040fe400078608ff */
[C-C-:B------:R-:W-:Y:S02]  /*16670*/  LOP3.LUT R11, R10.reuse, 0x58, R181.reuse, 0xfe, !PT ;  /* 0x000000580a0b7812 */ /* 0x140fe400078efeb5 */
[----:B------:R-:W-:Y:S01]  /*16680*/  LEA.HI.X.SX32 R27, R27, R0, 0x1, P3 ;  /* 0x000000001b1b7211 */ /* 0x000fe200018f0eff */
[----:B------:R4:W-:Y:S01]  /*16690*/  @P5 STG.E.U16 desc[UR18][R24.64], R148 ;  /* 0x0000009418005986 */ /* 0x0009e2000c101512 */
[----:B---3--:R-:W-:Y:S01]  /*166a0*/  LEA R8, P3, R29, R2, 0x1 ;  /* 0x000000021d087211 */ /* 0x008fe200078608ff */
[----:B------:R-:W3:Y:S01]  /*166b0*/  LDC R34, c[0x0][0x248] ;  /* 0x00009200ff227b82 */ /* 0x000ee20000000800 */
[----:B------:R-:W-:Y:S01]  /*166c0*/  ISETP.LT.AND P6, PT, R11, UR4, !P0 ;  /* 0x000000040b007c0c */ /* 0x000fe2000c7c1270 */
[----:B------:R-:W-:Y:S01]  /*166d0*/  ULDC UR4, c[0x0][0x22c] ;  /* 0x00008b0000047ab9 */ /* 0x000fe20000000800 */
[----:B------:R-:W-:-:S02]  /*166e0*/  LOP3.LUT R11, R10, 0x5a, R181, 0xfe, !PT ;  /* 0x0000005a0a0b7812 */ /* 0x000fc400078efeb5 */
[----:B------:R-:W-:Y:S01]  /*166f0*/  LEA.HI.X.SX32 R9, R29, R0, 0x1, P3 ;  /* 0x000000001d097211 */ /* 0x000fe200018f0eff */
[----:B-1----:R-:W-:Y:S01]  /*16700*/  IMAD R29, R28, 0x2, R29 ;  /* 0x000000021c1d7824 */ /* 0x002fe200078e021d */
[----:B------:R-:W-:Y:S01]  /*16710*/  ISETP.LT.AND P5, PT, R11, UR4, !P0 ;  /* 0x000000040b007c0c */ /* 0x000fe2000c7a1270 */
[----:B------:R-:W-:Y:S01]  /*16720*/  @P1 STG.E.U16 desc[UR18][R26.64], R149 ;  /* 0x000000951a001986 */ /* 0x000fe2000c101512 */
[C-C-:B------:R-:W-:Y:S01]  /*16730*/  LOP3.LUT R11, R10.reuse, 0x5c, R181.reuse, 0xfe, !PT ;  /* 0x0000005c0a0b7812 */ /* 0x140fe200078efeb5 */
[----:B------:R-:W-:Y:S01]  /*16740*/  ULDC UR4, c[0x0][0x22c] ;  /* 0x00008b0000047ab9 */ /* 0x000fe20000000800 */
[----:B------:R-:W-:Y:S01]  /*16750*/  LOP3.LUT R28, R10, 0x5e, R181, 0xfe, !PT ;  /* 0x0000005e0a1c7812 */ /* 0x000fe200078efeb5 */
[----:B------:R1:W-:Y:S01]  /*16760*/  @P2 STG.E.U16 desc[UR18][R8.64], R150 ;  /* 0x0000009608002986 */ /* 0x0003e2000c101512 */
[----:B----4-:R-:W-:Y:S02]  /*16770*/  LEA R24, P2, R29, R2, 0x1 ;  /* 0x000000021d187211 */ /* 0x010fe400078408ff */
[----:B------:R-:W-:Y:S01]  /*16780*/  ISETP.LT.AND P1, PT, R11, UR4, !P0 ;  /* 0x000000040b007c0c */ /* 0x000fe2000c721270 */
[----:B------:R-:W-:Y:S01]  /*16790*/  ULDC UR4, c[0x0][0x22c] ;  /* 0x00008b0000047ab9 */ /* 0x000fe20000000800 */
[----:B------:R-:W-:-:S02]  /*167a0*/  LEA.HI.X.SX32 R25, R29, R0, 0x1, P2 ;  /* 0x000000001d197211 */ /* 0x000fc400010f0eff */
[----:B------:R-:W-:Y:S01]  /*167b0*/  ISETP.LT.AND P2, PT, R28, UR4, !P0 ;  /* 0x000000041c007c0c */ /* 0x000fe2000c741270 */
[----:B0-----:R-:W-:Y:S01]  /*167c0*/  IMAD R29, R30, 0x2, R29 ;  /* 0x000000021e1d7824 */ /* 0x001fe200078e021d */
[----:B------:R-:W0:Y:S01]  /*167d0*/  LDC R28, c[0x0][0x248] ;  /* 0x00009200ff1c7b82 */ /* 0x000e220000000800 */
[----:B------:R4:W-:Y:S01]  /*167e0*/  @P4 STG.E.U16 desc[UR18][R24.64], R151 ;  /* 0x0000009718004986 */ /* 0x0009e2000c101512 */
[----:B------:R-:W-:Y:S01]  /*167f0*/  PRMT R148, R148, 0x7632, R148 ;  /* 0x0000763294947816 */ /* 0x000fe20000000094 */
[----:B--2---:R-:W-:Y:S01]  /*16800*/  IMAD R31, R32, 0x2, R29 ;  /* 0x00000002201f7824 */ /* 0x004fe200078e021d */
[----:B-1----:R-:W-:Y:S01]  /*16810*/  LEA R8, P4, R29, R2, 0x1 ;  /* 0x000000021d087211 */ /* 0x002fe200078808ff */
[----:B------:R-:W-:-:S03]  /*16820*/  ULDC UR4, c[0x0][0x22c] ;  /* 0x00008b0000047ab9 */ /* 0x000fc60000000800 */
[----:B------:R-:W-:Y:S01]  /*16830*/  LEA.HI.X.SX32 R9, R29, R0, 0x1, P4 ;  /* 0x000000001d097211 */ /* 0x000fe200020f0eff */
[----:B------:R-:W1:Y:S01]  /*16840*/  LDC R30, c[0x0][0x248] ;  /* 0x00009200ff1e7b82 */ /* 0x000e620000000800 */
[----:B------:R-:W-:-:S04]  /*16850*/  LEA R26, P4, R31, R2, 0x1 ;  /* 0x000000021f1a7211 */ /* 0x000fc800078808ff */
[----:B------:R-:W-:Y:S01]  /*16860*/  LEA.HI.X.SX32 R27, R31, R0, 0x1, P4 ;  /* 0x000000001f1b7211 */ /* 0x000fe200020f0eff */
[----:B---3--:R-:W-:Y:S02]  /*16870*/  IMAD R31, R34, 0x2, R31 ;  /* 0x00000002221f7824 */ /* 0x008fe400078e021f */
[----:B------:R-:W2:Y:S01]  /*16880*/  LDC R32, c[0x0][0x248] ;  /* 0x00009200ff207b82 */ /* 0x000ea20000000800 */
[----:B------:R-:W-:Y:S01]  /*16890*/  PRMT R149, R149, 0x7632, R149 ;  /* 0x0000763295957816 */ /* 0x000fe20000000095 */
[----:B0-----:R-:W-:-:S06]  /*168a0*/  IMAD R29, R28, 0x2, R31 ;  /* 0x000000021c1d7824 */ /* 0x001fcc00078e021f */
[----:B------:R-:W0:Y:S01]  /*168b0*/  LDC R34, c[0x0][0x248] ;  /* 0x00009200ff227b82 */ /* 0x000e220000000800 */
[----:B------:R3:W-:Y:S07]  /*168c0*/  @P6 STG.E.U16 desc[UR18][R8.64], R148 ;  /* 0x0000009408006986 */ /* 0x0007ee000c101512 */
[----:B------:R-:W0:Y:S01]  /*168d0*/  LDC R28, c[0x0][0x248] ;  /* 0x00009200ff1c7b82 */ /* 0x000e220000000800 */
[----:B------:R2:W-:Y:S01]  /*168e0*/  @P5 STG.E.U16 desc[UR18][R26.64], R149 ;  /* 0x000000951a005986 */ /* 0x0005e2000c101512 */
[----:B------:R-:W-:-:S02]  /*168f0*/  LOP3.LUT R11, R10, 0x60, R181, 0xfe, !PT ;  /* 0x000000600a0b7812 */ /* 0x000fc400078efeb5 */
[-C--:B----4-:R-:W-:Y:S02]  /*16900*/  LEA R24, P5, R31, R2.reuse, 0x1 ;  /* 0x000000021f187211 */ /* 0x090fe400078a08ff */
[----:B---3--:R-:W-:Y:S02]  /*16910*/  LEA R8, P6, R29, R2, 0x1 ;  /* 0x000000021d087211 */ /* 0x008fe400078c08ff */
        /* <DEDUP_REMOVED lines=12> */
[----:B--2---:R-:W-:Y:S02]  /*169e0*/  LEA R26, P6, R29, R2, 0x1 ;  /* 0x000000021d1a7211 */ /* 0x004fe400078c08ff */
[----:B------:R-:W-:Y:S01]  /*169f0*/  ISETP.LT.AND P5, PT, R11, UR4, !P0 ;  /* 0x000000040b007c0c */ /* 0x000fe2000c7a1270 */
[----:B------:R-:W-:Y:S01]  /*16a00*/  ULDC UR4, c[0x0][0x22c] ;  /* 0x00008b0000047ab9 */ /* 0x000fe20000000800 */
[----:B---3--:R-:W-:Y:S01]  /*16a10*/  IMAD R25, R32, 0x2, R29 ;  /* 0x0000000220197824 */ /* 0x008fe200078e021d */
        /* <DEDUP_REMOVED lines=17> */
[----:B------:R-:W-:Y:S02]  /*16b30*/  LEA.HI.X.SX32 R9, R29, R0, 0x1, P6 ;  /* 0x000000001d097211 */ /* 0x000fe400030f0eff */
[----:B------:R-:W-:Y:S01]  /*16b40*/  LOP3.LUT R11, R10, 0x6a, R181, 0xfe, !PT ;  /* 0x0000006a0a0b7812 */ /* 0x000fe200078efeb5 */
[----:B---3--:R-:W0:Y:S01]  /*16b50*/  LDC R26, c[0x0][0x248] ;  /* 0x00009200ff1a7b82 */ /* 0x008e220000000800 */
[----:B------:R-:W-:Y:S02]  /*16b60*/  LEA R28, P6, R31, R2, 0x1 ;  /* 0x000000021f1c7211 */ /* 0x000fe400078c08ff */
[----:B------:R-:W-:Y:S01]  /*16b70*/  ISETP.LT.AND P3, PT, R11, UR4, !P0 ;  /* 0x000000040b007c0c */ /* 0x000fe2000c761270 */
[----:B------:R3:W-:Y:S01]  /*16b80*/  @P4 STG.E.U16 desc[UR18][R24.64], R153 ;  /* 0x0000009918004986 */ /* 0x0007e2000c101512 */
[----:B------:R-:W-:Y:S01]  /*16b90*/  LEA.HI.X.SX32 R29, R31, R0, 0x1, P6 ;  /* 0x000000001f1d7211 */ /* 0x000fe200030f0eff */
[----:B-1----:R-:W-:Y:S01]  /*16ba0*/  IMAD R31, R30, 0x2, R31 ;  /* 0x000000021e1f7824 */ /* 0x002fe200078e021f */
[C-C-:B------:R-:W-:Y:S01]  /*16bb0*/  LOP3.LUT R11, R10.reuse, 0x6c, R181.reuse, 0xfe, !PT ;  /* 0x0000006c0a0b7812 */ /* 0x140fe200078efeb5 */
[----:B------:R-:W1:Y:S01]  /*16bc0*/  LDC R30, c[0x0][0x248] ;  /* 0x00009200ff1e7b82 */ /* 0x000e620000000800 */
[----:B------:R-:W-:Y:S01]  /*16bd0*/  ULDC UR4, c[0x0][0x22c] ;  /* 0x00008b0000047ab9 */ /* 0x000fe20000000800 */
[----:B------:R-:W-:Y:S01]  /*16be0*/  @P5 STG.E.U16 desc[UR18][R8.64], R154 ;  /* 0x0000009a08005986 */ /* 0x000fe2000c101512 */
[----:B------:R-:W-:Y:S01]  /*16bf0*/  ISETP.LT.AND P4, PT, R11, UR4, !P0 ;  /* 0x000000040b007c0c */ /* 0x000fe2000c781270 */
[----:B------:R-:W-:Y:S01]  /*16c00*/  ULDC UR4, c[0x0][0x22c] ;  /* 0x00008b0000047ab9 */ /* 0x000fe20000000800 */
[----:B------:R-:W-:Y:S01]  /*16c10*/  LOP3.LUT R11, R10, 0x6e, R181, 0xfe, !PT ;  /* 0x0000006e0a0b7812 */ /* 0x000fe200078efeb5 */
[----:B------:R3:W-:Y:S01]  /*16c20*/  @P1 STG.E.U16 desc[UR18][R28.64], R155 ;  /* 0x0000009b1c001986 */ /* 0x0007e2000c101512 */
[----:B--2---:R-:W-:Y:S01]  /*16c30*/  IMAD R27, R32, 0x2, R31 ;  /* 0x00000002201b7824 */ /* 0x004fe200078e021f */
[----:B---3--:R-:W-:Y:S01]  /*16c40*/  LEA R24, P6, R31, R2, 0x1 ;  /* 0x000000021f187211 */ /* 0x008fe200078c08ff */
[----:B------:R-:W2:Y:S01]  /*16c50*/  LDC R32, c[0x0][0x248] ;  /* 0x00009200ff207b82 */ /* 0x000ea20000000800 */
[----:B------:R-:W-:Y:S01]  /*16c60*/  ISETP.LT.AND P5, PT, R11, UR4, !P0 ;  /* 0x000000040b007c0c */ /* 0x000fe2000c7a1270 */
[----:B------:R-:W-:Y:S01]  /*16c70*/  ULDC UR4, c[0x0][0x22c] ;  /* 0x00008b0000047ab9 */ /* 0x000fe20000000800 */
[----:B------:R-:W-:-:S05]  /*16c80*/  LOP3.LUT R11, R10, 0x70, R181, 0xfe, !PT ;  /* 0x000000700a0b7812 */ /* 0x000fca00078efeb5 */
[----:B------:R-:W3:Y:S01]  /*16c90*/  LDC R28, c[0x0][0x248] ;  /* 0x00009200ff1c7b82 */ /* 0x000ee20000000800 */
[----:B------:R-:W-:Y:S02]  /*16ca0*/  PRMT R152, R152, 0x7632, R152 ;  /* 0x0000763298987816 */ /* 0x000fe40000000098 */
[----:B------:R-:W-:Y:S02]  /*16cb0*/  LEA.HI.X.SX32 R25, R31, R0, 0x1, P6 ;  /* 0x000000001f197211 */ /* 0x000fe400030f0eff */
[----:B------:R-:W-:Y:S01]  /*16cc0*/  ISETP.LT.AND P1, PT, R11, UR4, !P0 ;  /* 0x000000040b007c0c */ /* 0x000fe2000c721270 */
[----:B------:R-:W-:Y:S01]  /*16cd0*/  ULDC UR4, c[0x0][0x22c] ;  /* 0x00008b0000047ab9 */ /* 0x000fe20000000800 */
[----:B------:R-:W-:Y:S02]  /*16ce0*/  LEA R8, P6, R27, R2, 0x1 ;  /* 0x000000021b087211 */ /* 0x000fe400078c08ff */
[----:B------:R-:W-:Y:S01]  /*16cf0*/  LOP3.LUT R11, R10, 0x72, R181, 0xfe, !PT ;  /* 0x000000720a0b7812 */ /* 0x000fe200078efeb5 */
[----:B------:R3:W-:Y:S01]  /*16d00*/  @P2 STG.E.U16 desc[UR18][R24.64], R152 ;  /* 0x0000009818002986 */ /* 0x0007e2000c101512 */
[----:B------:R-:W-:-:S02]  /*16d10*/  PRMT R153, R153, 0x7632, R153 ;  /* 0x0000763299997816 */ /* 0x000fc40000000099 */
[----:B------:R-:W-:Y:S02]  /*16d20*/  LEA.HI.X.SX32 R9, R27, R0, 0x1, P6 ;  /* 0x000000001b097211 */ /* 0x000fe400030f0eff */
[----:B------:R-:W-:Y:S01]  /*16d30*/  ISETP.LT.AND P2, PT, R11, UR4, !P0 ;  /* 0x000000040b007c0c */ /* 0x000fe2000c741270 */
[----:B0-----:R-:W-:Y:S01]  /*16d40*/  IMAD R27, R26, 0x2, R27 ;  /* 0x000000021a1b7824 */ /* 0x001fe200078e021b */
[----:B------:R-:W-:Y:S01]  /*16d50*/  LOP3.LUT R11, R10, 0x74, R181, 0xfe, !PT ;  /* 0x000000740a0b7812 */ /* 0x000fe200078efeb5 */
[----:B------:R-:W-:Y:S01]  /*16d60*/  ULDC UR4, c[0x0][0x22c] ;  /* 0x00008b0000047ab9 */ /* 0x000fe20000000800 */
[----:B------:R0:W-:Y:S02]  /*16d70*/  @P3 STG.E.U16 desc[UR18][R8.64], R153 ;  /* 0x0000009908003986 */ /* 0x0001e4000c101512 */
[----:B------:R-:W-:Y:S01]  /*16d80*/  ISETP.LT.AND P3, PT, R11, UR4, !P0 ;  /* 0x000000040b007c0c */ /* 0x000fe2000c761270 */
[----:B-1----:R-:W-:Y:S01]  /*16d90*/  IMAD R11, R30, 0x2, R27 ;  /* 0x000000021e0b7824 */ /* 0x002fe200078e021b */
[C---:B------:R-:W-:Y:S01]  /*16da0*/  LEA R26, P6, R27.reuse, R2, 0x1 ;  /* 0x000000021b1a7211 */ /* 0x040fe200078c08ff */
[----:B------:R-:W-:Y:S01]  /*16db0*/  ULDC UR4, c[0x0][0x22c] ;  /* 0x00008b0000047ab9 */ /* 0x000fe20000000800 */
[----:B------:R-:W-:Y:S01]  /*16dc0*/  PRMT R154, R154, 0x7632, R154 ;  /* 0x000076329a9a7816 */ /* 0x000fe2000000009a */
[----:B---3--:R-:W-:Y:S01]  /*16dd0*/  IMAD R25, R28, 0x2, R11 ;  /* 0x000000021c197824 */ /* 0x008fe200078e020b */
[----:B------:R-:W-:Y:S01]  /*16de0*/  LEA.HI.X.SX32 R27, R27, R0, 0x1, P6 ;  /* 0x000000001b1b7211 */ /* 0x000fe200030f0eff */
[----:B------:R-:W1:Y:S01]  /*16df0*/  LDC R28, c[0x0][0x248] ;  /* 0x00009200ff1c7b82 */ /* 0x000e620000000800 */
[----:B0-----:R-:W-:-:S02]  /*16e00*/  LOP3.LUT R9, R10, 0x76, R181, 0xfe, !PT ;  /* 0x000000760a097812 */ /* 0x001fc400078efeb5 */
[----:B------:R-:W-:Y:S01]  /*16e10*/  LEA R8, P6, R11, R2, 0x1 ;  /* 0x000000020b087211 */ /* 0x000fe200078c08ff */
[----:B------:R2:W-:Y:S01]  /*16e20*/  @P4 STG.E.U16 desc[UR18][R26.64], R154 ;  /* 0x0000009a1a004986 */ /* 0x0005e2000c101512 */
[----:B------:R-:W-:-:S03]  /*16e30*/  ISETP.LT.AND P4, PT, R9, UR4, !P0 ;  /* 0x0000000409007c0c */ /* 0x000fc6000c781270 */
[----:B------:R-:W0:Y:S01]  /*16e40*/  LDC R30, c[0x0][0x248] ;  /* 0x00009200ff1e7b82 */ /* 0x000e220000000800 */
[----:B------:R-:W-:Y:S01]  /*16e50*/  LEA.HI.X.SX32 R9, R11, R0, 0x1, P6 ;  /* 0x000000000b097211 */ /* 0x000fe200030f0eff */
[----:B------:R-:W-:Y:S01]  /*16e60*/  ULDC UR4, c[0x0][0x22c] ;  /* 0x00008b0000047ab9 */ /* 0x000fe20000000800 */
[----:B------:R-:W-:Y:S02]  /*16e70*/  LEA R24, P6, R25, R2, 0x1 ;  /* 0x0000000219187211 */ /* 0x000fe400078c08ff */
[----:B------:R-:W-:Y:S01]  /*16e80*/  PRMT R155, R155, 0x7632, R155 ;  /* 0x000076329b9b7816 */ /* 0x000fe2000000009b */
[----:B--2---:R-:W-:Y:S01]  /*16e90*/  IMAD R27, R32, 0x2, R25 ;  /* 0x00000002201b7824 */ /* 0x004fe200078e0219 */
[----:B------:R-:W-:-:S03]  /*16ea0*/  LEA.HI.X.SX32 R25, R25, R0, 0x1, P6 ;  /* 0x0000000019197211 */ /* 0x000fc600030f0eff */
[----:B------:R2:W-:Y:S01]  /*16eb0*/  @P5 STG.E.U16 desc[UR18][R8.64], R155 ;  /* 0x0000009b08005986 */ /* 0x0005e2000c101512 */
[----:B------:R-:W-:Y:S01]  /*16ec0*/  LOP3.LUT R11, R10, 0x78, R181, 0xfe, !PT ;  /* 0x000000780a0b7812 */ /* 0x000fe200078efeb5 */
[----:B----4-:R-:W-:Y:S01]  /*16ed0*/  IMAD R29, R34, 0x2, R27 ;  /* 0x00000002221d7824 */ /* 0x010fe200078e021b */
[C---:B------:R-:W-:Y:S01]  /*16ee0*/  LEA R26, P6, R27.reuse, R2, 0x1 ;  /* 0x000000021b1a7211 */ /* 0x040fe200078c08ff */
[----:B------:R-:W3:Y:S03]  /*16ef0*/  LDC R32, c[0x0][0x248] ;  /* 0x00009200ff207b82 */ /* 0x000ee60000000800 */
[----:B------:R-:W-:Y:S02]  /*16f00*/  LEA.HI.X.SX32 R27, R27, R0, 0x1, P6 ;  /* 0x000000001b1b7211 */ /* 0x000fe400030f0eff */
[----:B------:R-:W-:Y:S01]  /*16f10*/  ISETP.LT.AND P5, PT, R11, UR4, !P0 ;  /* 0x000000040b007c0c */ /* 0x000fe2000c7a1270 */
[----:B------:R-:W-:Y:S01]  /*16f20*/  ULDC UR4, c[0x0][0x22c] ;  /* 0x00008b0000047ab9 */ /* 0x000fe20000000800 */
[C---:B--2---:R-:W-:Y:S01]  /*16f30*/  LEA R8, P6, R29.reuse, R2, 0x1 ;  /* 0x000000021d087211 */ /* 0x044fe200078c08ff */
[----:B------:R2:W-:Y:S01]  /*16f40*/  @P1 STG.E.U16 desc[UR18][R24.64], R156 ;  /* 0x0000009c18001986 */ /* 0x0005e2000c101512 */
[----:B------:R-:W-:Y:S01]  /*16f50*/  LOP3.LUT R11, R10, 0x7a, R181, 0xfe, !PT ;  /* 0x0000007a0a0b7812 */ /* 0x000fe200078efeb5 */
[----:B------:R-:W4:Y:S01]  /*16f60*/  LDC R34, c[0x0][0x248] ;  /* 0x00009200ff227b82 */ /* 0x000f220000000800 */
        /* <DEDUP_REMOVED lines=8> */
[----:B--2---:R-:W-:-:S02]  /*16ff0*/  LEA R24, P3, R29, R2, 0x1 ;  /* 0x000000021d187211 */ /* 0x004fc400078608ff */
[----:B------:R-:W-:Y:S01]  /*17000*/  ISETP.LT.AND P2, PT, R11, UR4, !P0 ;  /* 0x000000040b007c0c */ /* 0x000fe2000c741270 */
[----:B------:R-:W-:Y:S01]  /*17010*/  ULDC UR4, c[0x0][0x22c] ;  /* 0x00008b0000047ab9 */ /* 0x000fe20000000800 */
[----:B------:R-:W-:Y:S02]  /*17020*/  LEA.HI.X.SX32 R25, R29, R0, 0x1, P3 ;  /* 0x000000001d197211 */ /* 0x000fe400018f0eff */
[----:B------:R-:W-:Y:S01]  /*17030*/  ISETP.LT.AND P3, PT, R28, UR4, !P0 ;  /* 0x000000041c007c0c */ /* 0x000fe2000c761270 */
[----:B0-----:R-:W-:Y:S01]  /*17040*/  IMAD R29, R30, 0x2, R29 ;  /* 0x000000021e1d7824 */ /* 0x001fe200078e021d */
        /* <DEDUP_REMOVED lines=14> */
[----:B------:R-:W0:Y:S08]  /*17130*/  LDC R34, c[0x0][0x248] ;  /* 0x00009200ff227b82 */ /* 0x000e300000000800 */
[----:B------:R-:W4:Y:S01]  /*17140*/  LDC R28, c[0x0][0x248] ;  /* 0x00009200ff1c7b82 */ /* 0x000f220000000800 */
[----:B------:R1:W-:Y:S01]  /*17150*/  @P5 STG.E.U16 desc[UR18][R8.64], R156 ;  /* 0x0000009c08005986 */ /* 0x0003e2000c101512 */
[----:B------:R-:W-:-:S03]  /*17160*/  LOP3.LUT R11, R10, 0x80, R181, 0xfe, !PT ;  /* 0x000000800a0b7812 */ /* 0x000fc600078efeb5 */
[----:B------:R3:W-:Y:S01]  /*17170*/  @P1 STG.E.U16 desc[UR18][R26.64], R157 ;  /* 0x0000009d1a001986 */ /* 0x0007e2000c101512 */
[-C--:B--2---:R-:W-:Y:S02]  /*17180*/  LEA R24, P1, R31, R2.reuse, 0x1 ;  /* 0x000000021f187211 */ /* 0x084fe400078208ff */
[----:B------:R-:W-:Y:S01]  /*17190*/  ISETP.LT.AND P6, PT, R11, UR5, !P0 ;  /* 0x000000050b007c0c */ /* 0x000fe2000c7c1270 */
[----:B------:R-:W-:Y:S01]  /*171a0*/  ULDC UR5, c[0x0][0x22c] ;  /* 0x00008b0000057ab9 */ /* 0x000fe20000000800 */
[C---:B-1----:R-:W-:Y:S02]  /*171b0*/  LEA R8, P5, R29.reuse, R2, 0x1 ;  /* 0x000000021d087211 */ /* 0x042fe400078a08ff */
[----:B------:R-:W-:Y:S02]  /*171c0*/  LOP3.LUT R11, R10, 0x82, R181, 0xfe, !PT ;  /* 0x000000820a0b7812 */ /* 0x000fe400078efeb5 */
[-C--:B------:R-:W-:Y:S01]  /*171d0*/  LEA.HI.X.SX32 R9, R29, R0.reuse, 0x1, P5 ;  /* 0x000000001d097211 */ /* 0x080fe200028f0eff */
[----:B------:R-:W-:Y:S01]  /*171e0*/  IMAD R29, R30, 0x2, R29 ;  /* 0x000000021e1d7824 */ /* 0x000fe200078e021d */
[----:B------:R-:W-:Y:S01]  /*171f0*/  PRMT R158, R158, 0x7632, R158 ;  /* 0x000076329e9e7816 */ /* 0x000fe2000000009e */
[----:B------:R-:W1:Y:S01]  /*17200*/  LDC R30, c[0x0][0x248] ;  /* 0x00009200ff1e7b82 */ /* 0x000e620000000800 */
[----:B------:R-:W-:-:S02]  /*17210*/  LEA.HI.X.SX32 R25, R31, R0, 0x1, P1 ;  /* 0x000000001f197211 */ /* 0x000fc400008f0eff */
[----:B------:R-:W-:Y:S01]  /*17220*/  ISETP.LT.AND P4, PT, R11, UR4, !P0 ;  /* 0x000000040b007c0c */ /* 0x000fe2000c781270 */
[----:B------:R-:W-:Y:S01]  /*17230*/  ULDC UR4, c[0x0][0x22c] ;  /* 0x00008b0000047ab9 */ /* 0x000fe20000000800 */
[----:B------:R-:W-:Y:S01]  /*17240*/  LOP3.LUT R11, R10, 0x84, R181, 0xfe, !PT ;  /* 0x000000840a0b7812 */ /* 0x000fe200078efeb5 */
[----:B------:R2:W-:Y:S01]  /*17250*/  @P2 STG.E.U16 desc[UR18][R24.64], R158 ;  /* 0x0000009e18002986 */ /* 0x0005e2000c101512 */
[----:B---3--:R-:W-:Y:S02]  /*17260*/  LEA R26, P5, R29, R2, 0x1 ;  /* 0x000000021d1a7211 */ /* 0x008fe400078a08ff */
[----:B------:R-:W-:Y:S02]  /*17270*/  PRMT R159, R159, 0x7632, R159 ;  /* 0x000076329f9f7816 */ /* 0x000fe4000000009f */
[----:B------:R-:W-:Y:S01]  /*17280*/  ISETP.LT.AND P1, PT, R11, UR4, !P0 ;  /* 0x000000040b007c0c */ /* 0x000fe2000c721270 */
[----:B------:R-:W-:Y:S01]  /*17290*/  ULDC UR4, c[0x0][0x22c] ;  /* 0x00008b0000047ab9 */ /* 0x000fe20000000800 */
[----:B------:R-:W-:Y:S01]  /*172a0*/  LEA.HI.X.SX32 R27, R29, R0, 0x1, P5 ;  /* 0x000000001d1b7211 */ /* 0x000fe200028f0eff */
[----:B--2---:R-:W-:Y:S01]  /*172b0*/  IMAD R25, R32, 0x2, R29 ;  /* 0x0000000220197824 */ /* 0x004fe200078e021d */
[----:B------:R-:W-:Y:S01]  /*172c0*/  LOP3.LUT R11, R10, 0x86, R181, 0xfe, !PT ;  /* 0x000000860a0b7812 */ /* 0x000fe200078efeb5 */
[----:B------:R-:W2:Y:S02]  /*172d0*/  LDC R32, c[0x0][0x248] ;  /* 0x00009200ff207b82 */ /* 0x000ea40000000800 */
[----:B----4-:R-:W-:Y:S01]  /*172e0*/  IMAD R29, R28, 0x2, R25 ;  /* 0x000000021c1d7824 */ /* 0x010fe200078e0219 */
[----:B------:R3:W-:Y:S01]  /*172f0*/  @P3 STG.E.U16 desc[UR18][R8.64], R159 ;  /* 0x0000009f08003986 */ /* 0x0007e2000c101512 */
[----:B------:R-:W-:Y:S01]  /*17300*/  ISETP.LT.AND P2, PT, R11, UR4, !P0 ;  /* 0x000000040b007c0c */ /* 0x000fe2000c741270 */
[----:B------:R-:W-:Y:S01]  /*17310*/  ULDC UR4, c[0x0][0x22c] ;  /* 0x00008b0000047ab9 */ /* 0x000fe20000000800 */
[----:B------:R-:W-:Y:S01]  /*17320*/  LOP3.LUT R11, R10, 0x88, R181, 0xfe, !PT ;  /* 0x000000880a0b7812 */ /* 0x000fe200078efeb5 */
[----:B------:R4:W-:Y:S01]  /*17330*/  @P6 STG.E.U16 desc[UR18][R26.64], R160 ;  /* 0x000000a01a006986 */ /* 0x0009e2000c101512 */
[----:B0-----:R-:W-:Y:S01]  /*17340*/  IMAD R31, R34, 0x2, R29 ;  /* 0x00000002221f7824 */ /* 0x001fe200078e021d */
[-C--:B------:R-:W-:Y:S01]  /*17350*/  LEA R24, P5, R25, R2.reuse, 0x1 ;  /* 0x0000000219187211 */ /* 0x080fe200078a08ff */
[----:B------:R-:W0:Y:S01]  /*17360*/  LDC R34, c[0x0][0x248] ;  /* 0x00009200ff227b82 */ /* 0x000e220000000800 */
[----:B------:R-:W-:Y:S01]  /*17370*/  ISETP.LT.AND P3, PT, R11, UR4, !P0 ;  /* 0x000000040b007c0c */ /* 0x000fe2000c761270 */
[----:B------:R-:W-:Y:S01]  /*17380*/  ULDC UR4, c[0x0][0x22c] ;  /* 0x00008b0000047ab9 */ /* 0x000fe20000000800 */
[----:B---3--:R-:W-:-:S02]  /*17390*/  LEA R8, P6, R29, R2, 0x1 ;  /* 0x000000021d087211 */ /* 0x008fc400078c08ff */
[----:B------:R-:W-:Y:S02]  /*173a0*/  LOP3.LUT R11, R10, 0x8a, R181, 0xfe, !PT ;  /* 0x0000008a0a0b7812 */ /* 0x000fe400078efeb5 */
[----:B------:R-:W-:Y:S01]  /*173b0*/  LEA.HI.X.SX32 R9, R29, R0, 0x1, P6 ;  /* 0x000000001d097211 */ /* 0x000fe200030f0eff */
[----:B----4-:R-:W3:Y:S01]  /*173c0*/  LDC R26, c[0x0][0x248] ;  /* 0x00009200ff1a7b82 */ /* 0x010ee20000000800 */
[----:B------:R-:W-:Y:S02]  /*173d0*/  LEA R28, P6, R31, R2, 0x1 ;  /* 0x000000021f1c7211 */ /* 0x000fe400078c08ff */
[-C--:B------:R-:W-:Y:S02]  /*173e0*/  LEA.HI.X.SX32 R25, R25, R0.reuse, 0x1, P5 ;  /* 0x0000000019197211 */ /* 0x080fe400028f0eff */
        /* <DEDUP_REMOVED lines=12> */
[----:B------:R-:W-:Y:S01]  /*174b0*/  ISETP.LT.AND P1, PT, R11, UR4, !P0 ;  /* 0x000000040b007c0c */ /* 0x000fe2000c721270 */
[----:B--2---:R-:W-:Y:S01]  /*174c0*/  IMAD R27, R32, 0x2, R31 ;  /* 0x00000002201b7824 */ /* 0x004fe200078e021f */
[----:B------:R-:W-:Y:S01]  /*174d0*/  LOP3.LUT R11, R10, 0x90, R181, 0xfe, !PT ;  /* 0x000000900a0b7812 */ /* 0x000fe200078efeb5 */
[----:B------:R-:W-:Y:S01]  /*174e0*/  ULDC UR4, c[0x0][0x22c] ;  /* 0x00008b0000047ab9 */ /* 0x000fe20000000800 */
[----:B----4-:R-:W-:Y:S01]  /*174f0*/  LEA R24, P6, R31, R2, 0x1 ;  /* 0x000000021f187211 */ /* 0x010fe200078c08ff */
[----:B------:R-:W2:Y:S08]  /*17500*/  LDC R32, c[0x0][0x248] ;  /* 0x00009200ff207b82 */ /* 0x000eb00000000800 */
[----:B0-----:R-:W0:Y:S01]  /*17510*/  LDC R28, c[0x0][0x248] ;  /* 0x00009200ff1c7b82 */ /* 0x001e220000000800 */
[----:B------:R-:W-:-:S02]  /*17520*/  PRMT R160, R160, 0x7632, R160 ;  /* 0x00007632a0a07816 */ /* 0x000fc400000000a0 */
[----:B------:R-:W-:Y:S02]  /*17530*/  LEA.HI.X.SX32 R25, R31, R0, 0x1, P6 ;  /* 0x000000001f197211 */ /* 0x000fe400030f0eff */
[----:B------:R-:W-:Y:S01]  /*17540*/  ISETP.LT.AND P2, PT, R11, UR4, !P0 ;  /* 0x000000040b007c0c */ /* 0x000fe2000c741270 */
[----:B------:R-:W-:Y:S01]  /*17550*/  ULDC UR4, c[0x0][0x22c] ;  /* 0x00008b0000047ab9 */ /* 0x000fe20000000800 */
[----:B------:R-:W-:Y:S02]  /*17560*/  LEA R8, P6, R27, R2, 0x1 ;  /* 0x000000021b087211 */ /* 0x000fe400078c08ff */
[----:B------:R-:W-:Y:S01]  /*17570*/  LOP3.LUT R11, R10, 0x92, R181, 0xfe, !PT ;  /* 0x000000920a0b7812 */ /* 0x000fe200078efeb5 */
[----:B------:R0:W-:Y:S01]  /*17580*/  @P3 STG.E.U16 desc[UR18][R24.64], R160 ;  /* 0x000000a018003986 */ /* 0x0001e2000c101512 */
[----:B------:R-:W-:Y:S02]  /*17590*/  PRMT R161, R161, 0x7632, R161 ;  /* 0x00007632a1a17816 */ /* 0x000fe400000000a1 */
[----:B------:R-:W-:-:S02]  /*175a0*/  LEA.HI.X.SX32 R9, R27, R0, 0x1, P6 ;  /* 0x000000001b097211 */ /* 0x000fc400030f0eff */
[----:B------:R-:W-:Y:S01]  /*175b0*/  ISETP.LT.AND P3, PT, R11, UR4, !P0 ;  /* 0x000000040b007c0c */ /* 0x000fe2000c761270 */
[----:B---3--:R-:W-:Y:S01]  /*175c0*/  IMAD R27, R26, 0x2, R27 ;  /* 0x000000021a1b7824 */ /* 0x008fe200078e021b */
[----:B------:R-:W-:Y:S01]  /*175d0*/  LOP3.LUT R11, R10, 0x94, R181, 0xfe, !PT ;  /* 0x000000940a0b7812 */ /* 0x000fe200078efeb5 */
[----:B------:R-:W-:Y:S01]  /*175e0*/  ULDC UR4, c[0x0][0x22c] ;  /* 0x00008b0000047ab9 */ /* 0x000fe20000000800 */
[----:B------:R3:W-:Y:S02]  /*175f0*/  @P5 STG.E.U16 desc[UR18][R8.64], R161 ;  /* 0x000000a108005986 */ /* 0x0007e4000c101512 */
[----:B------:R-:W-:Y:S01]  /*17600*/  ISETP.LT.AND P5, PT, R11, UR4, !P0 ;  /* 0x000000040b007c0c */ /* 0x000fe2000c7a1270 */
[----:B-1----:R-:W-:Y:S01]  /*17610*/  IMAD R11, R30, 0x2, R27 ;  /* 0x000000021e0b7824 */ /* 0x002fe200078e021b */
[C---:B------:R-:W-:Y:S01]  /*17620*/  LEA R26, P6, R27.reuse, R2, 0x1 ;  /* 0x000000021b1a7211 */ /* 0x040fe200078c08ff */
[----:B------:R-:W1:Y:S01]  /*17630*/  LDC R30, c[0x0][0x248] ;  /* 0x00009200ff1e7b82 */ /* 0x000e620000000800 */
[----:B------:R-:W-:Y:S01]  /*17640*/  PRMT R162, R162, 0x7632, R162 ;  /* 0x00007632a2a27816 */ /* 0x000fe200000000a2 */
[----:B0-----:R-:W-:Y:S01]  /*17650*/  IMAD R25, R28, 0x2, R11 ;  /* 0x000000021c197824 */ /* 0x001fe200078e020b */
[----:B------:R-:W-:Y:S01]  /*17660*/  LEA.HI.X.SX32 R27, R27, R0, 0x1, P6 ;  /* 0x000000001b1b7211 */ /* 0x000fe200030f0eff */
[----:B------:R-:W-:-:S04]  /*17670*/  ULDC UR4, c[0x0][0x22c] ;  /* 0x00008b0000047ab9 */ /* 0x000fc80000000800 */
[----:B------:R-:W0:Y:S01]  /*17680*/  LDC R28, c[0x0][0x248] ;  /* 0x00009200ff1c7b82 */ /* 0x000e220000000800 */
[----:B---3--:R-:W-:Y:S02]  /*17690*/  LOP3.LUT R9, R10, 0x96, R181, 0xfe, !PT ;  /* 0x000000960a097812 */ /* 0x008fe400078efeb5 */
[----:B------:R-:W-:Y:S01]  /*176a0*/  LEA R8, P6, R11, R2, 0x1 ;  /* 0x000000020b087211 */ /* 0x000fe200078c08ff */
[----:B------:R2:W-:Y:S01]  /*176b0*/  @P4 STG.E.U16 desc[UR18][R26.64], R162 ;  /* 0x000000a21a004986 */ /* 0x0005e2000c101512 */
[----:B------:R-:W-:Y:S01]  /*176c0*/  ISETP.LT.AND P4, PT, R9, UR4, !P0 ;  /* 0x0000000409007c0c */ /* 0x000fe2000c781270 */
[----:B------:R-:W-:Y:S01]  /*176d0*/  ULDC UR4, c[0x0][0x22c] ;  /* 0x00008b0000047ab9 */ /* 0x000fe20000000800 */
[----:B------:R-:W-:Y:S02]  /*176e0*/  LEA.HI.X.SX32 R9, R11, R0, 0x1, P6 ;  /* 0x000000000b097211 */ /* 0x000fe400030f0eff */
[----:B------:R-:W-:Y:S02]  /*176f0*/  LEA R24, P6, R25, R2, 0x1 ;  /* 0x0000000219187211 */ /* 0x000fe400078c08ff */
[----:B------:R-:W-:Y:S01]  /*17700*/  PRMT R163, R163, 0x7632, R163 ;  /* 0x00007632a3a37816 */ /* 0x000fe200000000a3 */
[----:B--2---:R-:W-:Y:S01]  /*17710*/  IMAD R27, R32, 0x2, R25 ;  /* 0x00000002201b7824 */ /* 0x004fe200078e0219 */
[----:B------:R-:W-:Y:S01]  /*17720*/  LEA.HI.X.SX32 R25, R25, R0, 0x1, P6 ;  /* 0x0000000019197211 */ /* 0x000fe200030f0eff */
[----:B------:R-:W2:Y:S02]  /*17730*/  LDC R32, c[0x0][0x248] ;  /* 0x00009200ff207b82 */ /* 0x000ea40000000800 */
[----:B------:R-:W-:Y:S01]  /*17740*/  IMAD R29, R34, 0x2, R27 ;  /* 0x00000002221d7824 */ /* 0x000fe200078e021b */
[C---:B------:R-:W-:Y:S01]  /*17750*/  LEA R26, P6, R27.reuse, R2, 0x1 ;  /* 0x000000021b1a7211 */ /* 0x040fe200078c08ff */
[----:B------:R3:W-:Y:S03]  /*17760*/  @P1 STG.E.U16 desc[UR18][R8.64], R163 ;  /* 0x000000a308001986 */ /* 0x0007e6000c101512 */
[----:B------:R-:W-:Y:S01]  /*17770*/  LEA.HI.X.SX32 R27, R27, R0, 0x1, P6 ;  /* 0x000000001b1b7211 */ /* 0x000fe200030f0eff */
[----:B------:R-:W4:Y:S01]  /*17780*/  LDC R34, c[0x0][0x248] ;  /* 0x00009200ff227b82 */ /* 0x000f220000000800 */
[----:B------:R-:W-:-:S02]  /*17790*/  LOP3.LUT R11, R10, 0x98, R181, 0xfe, !PT ;  /* 0x000000980a0b7812 */ /* 0x000fc400078efeb5 */
[----:B---3--:R-:W-:Y:S02]  /*177a0*/  LEA R8, P6, R29, R2, 0x1 ;  /* 0x000000021d087211 */ /* 0x008fe400078c08ff */
[----:B------:R-:W-:Y:S01]  /*177b0*/  ISETP.LT.AND P1, PT, R11, UR4, !P0 ;  /* 0x000000040b007c0c */ /* 0x000fe2000c721270 */
[----:B------:R-:W-:Y:S01]  /*177c0*/  ULDC UR4, c[0x0][0x22c] ;  /* 0x00008b0000047ab9 */ /* 0x000fe20000000800 */
[----:B------:R-:W-:Y:S01]  /*177d0*/  LEA.HI.X.SX32 R9, R29, R0, 0x1, P6 ;  /* 0x000000001d097211 */ /* 0x000fe200030f0eff */
[----:B0-----:R-:W-:Y:S01]  /*177e0*/  IMAD R29, R28, 0x2, R29 ;  /* 0x000000021c1d7824 */ /* 0x001fe200078e021d */
[----:B------:R-:W-:Y:S01]  /*177f0*/  LOP3.LUT R11, R10, 0x9a, R181, 0xfe, !PT ;  /* 0x0000009a0a0b7812 */ /* 0x000fe200078efeb5 */
[----:B------:R-:W0:Y:S01]  /*17800*/  LDC R28, c[0x0][0x248] ;  /* 0x00009200ff1c7b82 */ /* 0x000e220000000800 */
[----:B------:R3:W-:Y:S01]  /*17810*/  @P2 STG.E.U16 desc[UR18][R24.64], R164 ;  /* 0x000000a418002986 */ /* 0x0007e2000c101512 */
[----:B-1----:R-:W-:Y:S01]  /*17820*/  IMAD R31, R30, 0x2, R29 ;  /* 0x000000021e1f7824 */ /* 0x002fe200078e021d */
[----:B------:R-:W-:Y:S01]  /*17830*/  ISETP.LT.AND P2, PT, R11, UR4, !P0 ;  /* 0x000000040b007c0c */ /* 0x000fe2000c741270 */
[----:B------:R-:W-:Y:S01]  /*17840*/  ULDC UR4, c[0x0][0x22c] ;  /* 0x00008b0000047ab9 */ /* 0x000fe20000000800 */
[----:B------:R-:W-:-:S03]  /*17850*/  LOP3.LUT R11, R10, 0x9c, R181, 0xfe, !PT ;  /* 0x0000009c0a0b7812 */ /* 0x000fc600078efeb5 */
[----:B------:R-:W1:Y:S01]  /*17860*/  LDC R30, c[0x0][0x248] ;  /* 0x00009200ff1e7b82 */ /* 0x000e620000000800 */
[----:B------:R2:W-:Y:S01]  /*17870*/  @P3 STG.E.U16 desc[UR18][R26.64], R165 ;  /* 0x000000a51a003986 */ /* 0x0005e2000c101512 */
[----:B---3--:R-:W-:Y:S02]  /*17880*/  LEA R24, P6, R29, R2, 0x1 ;  /* 0x000000021d187211 */ /* 0x008fe400078c08ff */
[----:B------:R-:W-:Y:S01]  /*17890*/  ISETP.LT.AND P3, PT, R11, UR4, !P0 ;  /* 0x000000040b007c0c */ /* 0x000fe2000c761270 */
[----:B------:R3:W-:Y:S01]  /*178a0*/  @P5 STG.E.U16 desc[UR18][R8.64], R166 ;  /* 0x000000a608005986 */ /* 0x0007e2000c101512 */
[----:B------:R-:W-:Y:S01]  /*178b0*/  LEA.HI.X.SX32 R25, R29, R0, 0x1, P6 ;  /* 0x000000001d197211 */ /* 0x000fe200030f0eff */
[----:B------:R-:W-:Y:S01]  /*178c0*/  ULDC UR4, c[0x0][0x22c] ;  /* 0x00008b0000047ab9 */ /* 0x000fe20000000800 */
[----:B------:R-:W-:Y:S02]  /*178d0*/  LOP3.LUT R11, R10, 0x9e, R181, 0xfe, !PT ;  /* 0x0000009e0a0b7812 */ /* 0x000fe400078efeb5 */
[----:B--2---:R-:W-:-:S02]  /*178e0*/  LEA R26, P6, R31, R2, 0x1 ;  /* 0x000000021f1a7211 */ /* 0x004fc400078c08ff */
[----:B------:R-:W-:Y:S01]  /*178f0*/  ISETP.LT.AND P5, PT, R11, UR4, !P0 ;  /* 0x000000040b007c0c */ /* 0x000fe2000c7a1270 */
[----:B------:R-:W-:Y:S01]  /*17900*/  ULDC UR4, c[0x0][0x22c] ;  /* 0x00008b0000047ab9 */ /* 0x000fe20000000800 */
[----:B------:R-:W-:Y:S01]  /*17910*/  LEA.HI.X.SX32 R27, R31, R0, 0x1, P6 ;  /* 0x000000001f1b7211 */ /* 0x000fe200030f0eff */
[----:B------:R-:W-:Y:S01]  /*17920*/  IMAD R31, R32, 0x2, R31 ;  /* 0x00000002201f7824 */ /* 0x000fe200078e021f */
[--C-:B---3--:R-:W-:Y:S01]  /*17930*/  LOP3.LUT R8, R10, 0xa0, R181.reuse, 0xfe, !PT ;  /* 0x000000a00a087812 */ /* 0x108fe200078efeb5 */
[----:B------:R-:W2:Y:S01]  /*17940*/  LDC R32, c[0x0][0x248] ;  /* 0x00009200ff207b82 */ /* 0x000ea20000000800 */
[----:B------:R-:W-:Y:S01]  /*17950*/  PRMT R164, R164, 0x7632, R164 ;  /* 0x00007632a4a47816 */ /* 0x000fe200000000a4 */
[----:B------:R3:W-:Y:S01]  /*17960*/  @P4 STG.E.U16 desc[UR18][R24.64], R167 ;  /* 0x000000a718004986 */ /* 0x0007e2000c101512 */
[----:B------:R-:W-:Y:S01]  /*17970*/  ISETP.LT.AND P4, PT, R8, UR4, !P0 ;  /* 0x0000000408007c0c */ /* 0x000fe2000c781270 */
[----:B------:R-:W-:Y:S01]  /*17980*/  ULDC UR4, c[0x0][0x22c] ;  /* 0x00008b0000047ab9 */ /* 0x000fe20000000800 */
[----:B------:R-:W-:-:S02]  /*17990*/  LOP3.LUT R9, R10, 0xa2, R181, 0xfe, !PT ;  /* 0x000000a20a097812 */ /* 0x000fc400078efeb5 */
[----:B------:R-:W-:Y:S01]  /*179a0*/  LEA R8, P6, R31, R2, 0x1 ;  /* 0x000000021f087211 */ /* 0x000fe200078c08ff */
[----:B------:R4:W-:Y:S01]  /*179b0*/  @P1 STG.E.U16 desc[UR18][R26.64], R164 ;  /* 0x000000a41a001986 */ /* 0x0009e2000c101512 */
[----:B------:R-:W-:Y:S01]  /*179c0*/  ISETP.LT.AND P1, PT, R9, UR4, !P0 ;  /* 0x0000000409007c0c */ /* 0x000fe2000c721270 */
[----:B------:R-:W-:Y:S01]  /*179d0*/  ULDC UR4, c[0x0][0x22c] ;  /* 0x00008b0000047ab9 */ /* 0x000fe20000000800 */
[----:B------:R-:W-:Y:S02]  /*179e0*/  PRMT R165, R165, 0x7632, R165 ;  /* 0x00007632a5a57816 */ /* 0x000fe400000000a5 */
[----:B------:R-:W-:Y:S01]  /*179f0*/  LEA.HI.X.SX32 R9, R31, R0, 0x1, P6 ;  /* 0x000000001f097211 */ /* 0x000fe200030f0eff */
[----:B0-----:R-:W-:-:S04]  /*17a00*/  IMAD R31, R28, 0x2, R31 ;  /* 0x000000021c1f7824 */ /* 0x001fc800078e021f */
[----:B------:R0:W-:Y:S01]  /*17a10*/  @P2 STG.E.U16 desc[UR18][R8.64], R165 ;  /* 0x000000a508002986 */ /* 0x0001e2000c101512 */
[----:B-1----:R-:W-:Y:S01]  /*17a20*/  IMAD R29, R30, 0x2, R31 ;  /* 0x000000021e1d7824 */ /* 0x002fe200078e021f */
[C---:B---3--:R-:W-:Y:S01]  /*17a30*/  LEA R24, P2, R31.reuse, R2, 0x1 ;  /* 0x000000021f187211 */ /* 0x048fe200078408ff */
[----:B------:R-:W1:Y:S03]  /*17a40*/  LDC R30, c[0x0][0x248] ;  /* 0x00009200ff1e7b82 */ /* 0x000e660000000800 */
[----:B------:R-:W-:Y:S02]  /*17a50*/  LEA.HI.X.SX32 R25, R31, R0, 0x1, P2 ;  /* 0x000000001f197211 */ /* 0x000fe400010f0eff */
[----:B----4-:R-:W-:-:S04]  /*17a60*/  LEA R26, P2, R29, R2, 0x1 ;  /* 0x000000021d1a7211 */ /* 0x010fc800078408ff */
[----:B------:R-:W-:Y:S01]  /*17a70*/  LEA.HI.X.SX32 R27, R29, R0, 0x1, P2 ;  /* 0x000000001d1b7211 */ /* 0x000fe200010f0eff */
[----:B--2---:R-:W-:Y:S01]  /*17a80*/  IMAD R29, R32, 0x2, R29 ;  /* 0x00000002201d7824 */ /* 0x004fe200078e021d */
[----:B------:R-:W-:Y:S01]  /*17a90*/  PRMT R166, R166, 0x7632, R166 ;  /* 0x00007632a6a67816 */ /* 0x000fe200000000a6 */
[----:B------:R-:W2:Y:S01]  /*17aa0*/  LDC R32, c[0x0][0x248] ;  /* 0x00009200ff207b82 */ /* 0x000ea20000000800 */
[----:B------:R-:W-:Y:S01]  /*17ab0*/  PRMT R167, R167, 0x7632, R167 ;  /* 0x00007632a7a77816 */ /* 0x000fe200000000a7 */
[----:B------:R-:W-:Y:S02]  /*17ac0*/  IMAD R31, R34, 0x2, R29 ;  /* 0x00000002221f7824 */ /* 0x000fe400078e021d */
[----:B------:R3:W-:Y:S01]  /*17ad0*/  @P3 STG.E.U16 desc[UR18][R24.64], R166 ;  /* 0x000000a618003986 */ /* 0x0007e2000c101512 */
[----:B0-----:R-:W-:-:S03]  /*17ae0*/  LEA R8, P3, R29, R2, 0x1 ;  /* 0x000000021d087211 */ /* 0x001fc600078608ff */
[----:B------:R-:W0:Y:S01]  /*17af0*/  LDC R34, c[0x0][0x248] ;  /* 0x00009200ff227b82 */ /* 0x000e220000000800 */
[----:B------:R2:W-:Y:S01]  /*17b00*/  @P5 STG.E.U16 desc[UR18][R26.64], R167 ;  /* 0x000000a71a005986 */ /* 0x0005e2000c101512 */
[----:B------:R-:W-:Y:S02]  /*17b10*/  LEA R28, P5, R31, R2, 0x1 ;  /* 0x000000021f1c7211 */ /* 0x000fe400078a08ff */
[-C--:B------:R-:W-:Y:S02]  /*17b20*/  LEA.HI.X.SX32 R9, R29, R0.reuse, 0x1, P3 ;  /* 0x000000001d097211 */ /* 0x080fe400018f0eff */
[----:B------:R-:W-:Y:S01]  /*17b30*/  LEA.HI.X.SX32 R29, R31, R0, 0x1, P5 ;  /* 0x000000001f1d7211 */ /* 0x000fe200028f0eff */
[----:B-1----:R-:W-:Y:S01]  /*17b40*/  IMAD R31, R30, 0x2, R31 ;  /* 0x000000021e1f7824 */ /* 0x002fe200078e021f */
[C-C-:B------:R-:W-:Y:S01]  /*17b50*/  LOP3.LUT R11, R10.reuse, 0xa4, R181.reuse, 0xfe, !PT ;  /* 0x000000a40a0b7812 */ /* 0x140fe200078efeb5 */
[----:B------:R-:W1:Y:S03]  /*17b60*/  LDC R30, c[0x0][0x248] ;  /* 0x00009200ff1e7b82 */ /* 0x000e660000000800 */
[----:B------:R-:W-:Y:S01]  /*17b70*/  ISETP.LT.AND P6, PT, R11, UR4, !P0 ;  /* 0x000000040b007c0c */ /* 0x000fe2000c7c1270 */
[----:B------:R-:W-:Y:S01]  /*17b80*/  ULDC UR4, c[0x0][0x22c] ;  /* 0x00008b0000047ab9 */ /* 0x000fe20000000800 */
[----:B------:R-:W-:Y:S01]  /*17b90*/  LOP3.LUT R11, R10, 0xa6, R181, 0xfe, !PT ;  /* 0x000000a60a0b7812 */ /* 0x000fe200078efeb5 */
[----:B------:R-:W-:Y:S01]  /*17ba0*/  @P4 STG.E.U16 desc[UR18][R8.64], R168 ;  /* 0x000000a808004986 */ /* 0x000fe2000c101512 */
[----:B---3--:R-:W-:Y:S01]  /*17bb0*/  LEA R24, P5, R31, R2, 0x1 ;  /* 0x000000021f187211 */ /* 0x008fe200078a08ff */
[----:B--2---:R-:W-:Y:S01]  /*17bc0*/  IMAD R27, R32, 0x2, R31 ;  /* 0x00000002201b7824 */ /* 0x004fe200078e021f */
[----:B------:R-:W-:Y:S01]  /*17bd0*/  ISETP.LT.AND P2, PT, R11, UR4, !P0 ;  /* 0x000000040b007c0c */ /* 0x000fe2000c741270 */
[----:B------:R2:W-:Y:S01]  /*17be0*/  @P1 STG.E.U16 desc[UR18][R28.64], R169 ;  /* 0x000000a91c001986 */ /* 0x0005e2000c101512 */
[----:B------:R-:W-:Y:S01]  /*17bf0*/  LOP3.LUT R11, R10, 0xa8, R181, 0xfe, !PT ;  /* 0x000000a80a0b7812 */ /* 0x000fe200078efeb5 */
[----:B------:R-:W-:Y:S01]  /*17c00*/  ULDC UR4, c[0x0][0x22c] ;  /* 0x00008b0000047ab9 */ /* 0x000fe20000000800 */
[----:B------:R-:W-:Y:S01]  /*17c10*/  LEA.HI.X.SX32 R25, R31, R0, 0x1, P5 ;  /* 0x000000001f197211 */ /* 0x000fe200028f0eff */
[----:B------:R-:W3:Y:S01]  /*17c20*/  LDC R32, c[0x0][0x248] ;  /* 0x00009200ff207b82 */ /* 0x000ee20000000800 */
[----:B------:R-:W-:Y:S01]  /*17c30*/  ISETP.LT.AND P3, PT, R11, UR4, !P0 ;  /* 0x000000040b007c0c */ /* 0x000fe2000c761270 */
[----:B------:R-:W-:-:S06]  /*17c40*/  ULDC UR4, c[0x0][0x22c] ;  /* 0x00008b0000047ab9 */ /* 0x000fcc0000000800 */
[----:B--2---:R-:W2:Y:S01]  /*17c50*/  LDC R28, c[0x0][0x248] ;  /* 0x00009200ff1c7b82 */ /* 0x004ea20000000800 */
[----:B0-----:R-:W-:Y:S01]  /*17c60*/  IMAD R29, R34, 0x2, R27 ;  /* 0x00000002221d7824 */ /* 0x001fe200078e021b */
[C-C-:B------:R-:W-:Y:S01]  /*17c70*/  LOP3.LUT R11, R10.reuse, 0xaa, R181.reuse, 0xfe, !PT ;  /* 0x000000aa0a0b7812 */ /* 0x140fe200078efeb5 */
[----:B------:R0:W-:Y:S01]  /*17c80*/  @P6 STG.E.U16 desc[UR18][R24.64], R170 ;  /* 0x000000aa18006986 */ /* 0x0001e2000c101512 */
[-C--:B------:R-:W-:Y:S02]  /*17c90*/  LEA R8, P5, R27, R2.reuse, 0x1 ;  /* 0x000000021b087211 */ /* 0x080fe400078a08ff */
[----:B------:R-:W-:Y:S02]  /*17ca0*/  LEA R26, P6, R29, R2, 0x1 ;  /* 0x000000021d1a7211 */ /* 0x000fe400078c08ff */
[----:B------:R-:W-:Y:S01]  /*17cb0*/  ISETP.LT.AND P4, PT, R11, UR4, !P0 ;  /* 0x000000040b007c0c */ /* 0x000fe2000c781270 */
[----:B------:R-:W-:Y:S01]  /*17cc0*/  ULDC UR4, c[0x0][0x22c] ;  /* 0x00008b0000047ab9 */ /* 0x000fe20000000800 */
[----:B------:R-:W-:Y:S01]  /*17cd0*/  LOP3.LUT R11, R10, 0xac, R181, 0xfe, !PT ;  /* 0x000000ac0a0b7812 */ /* 0x000fe200078efeb5 */
[----:B------:R-:W4:Y:S01]  /*17ce0*/  LDC R34, c[0x0][0x248] ;  /* 0x00009200ff227b82 */ /* 0x000f220000000800 */
[----:B------:R-:W-:-:S02]  /*17cf0*/  LEA.HI.X.SX32 R9, R27, R0, 0x1, P5 ;  /* 0x000000001b097211 */ /* 0x000fc400028f0eff */
[----:B------:R-:W-:Y:S01]  /*17d00*/  LEA.HI.X.SX32 R27, R29, R0, 0x1, P6 ;  /* 0x000000001d1b7211 */ /* 0x000fe200030f0eff */
[----:B-1----:R-:W-:Y:S01]  /*17d10*/  IMAD R29, R30, 0x2, R29 ;  /* 0x000000021e1d7824 */ /* 0x002fe200078e021d */
[----:B------:R-:W-:Y:S01]  /*17d20*/  ISETP.LT.AND P1, PT, R11, UR4, !P0 ;  /* 0x000000040b007c0c */ /* 0x000fe2000c721270 */
[----:B------:R-:W-:Y:S01]  /*17d30*/  ULDC UR4, c[0x0][0x22c] ;  /* 0x00008b0000047ab9 */ /* 0x000fe20000000800 */
[C-C-:B------:R-:W-:Y:S01]  /*17d40*/  LOP3.LUT R11, R10.reuse, 0xae, R181.reuse, 0xfe, !PT ;  /* 0x000000ae0a0b7812 */ /* 0x140fe200078efeb5 */
[----:B------:R-:W1:Y:S01]  /*17d50*/  LDC R30, c[0x0][0x248] ;  /* 0x00009200ff1e7b82 */ /* 0x000e620000000800 */
[----:B0-----:R-:W-:Y:S02]  /*17d60*/  LEA R24, P6, R29, R2, 0x1 ;  /* 0x000000021d187211 */ /* 0x001fe400078c08ff */
[----:B------:R-:W-:Y:S01]  /*17d70*/  ISETP.LT.AND P5, PT, R11, UR4, !P0 ;  /* 0x000000040b007c0c */ /* 0x000fe2000c7a1270 */
[----:B------:R-:W-:Y:S01]  /*17d80*/  ULDC UR4, c[0x0][0x22c] ;  /* 0x00008b0000047ab9 */ /* 0x000fe20000000800 */
[----:B------:R-:W-:Y:S01]  /*17d90*/  LOP3.LUT R11, R10, 0xb0, R181, 0xfe, !PT ;  /* 0x000000b00a0b7812 */ /* 0x000fe200078efeb5 */
[----:B------:R0:W-:Y:S01]  /*17da0*/  @P2 STG.E.U16 desc[UR18][R8.64], R171 ;  /* 0x000000ab08002986 */ /* 0x0001e2000c101512 */
[----:B------:R-:W-:Y:S01]  /*17db0*/  LEA.HI.X.SX32 R25, R29, R0, 0x1, P6 ;  /* 0x000000001d197211 */ /* 0x000fe200030f0eff */
[----:B--2---:R-:W-:Y:S01]  /*17dc0*/  IMAD R29, R28, 0x2, R29 ;  /* 0x000000021c1d7824 */ /* 0x004fe200078e021d */
[----:B------:R-:W-:Y:S01]  /*17dd0*/  PRMT R168, R168, 0x7632, R168 ;  /* 0x00007632a8a87816 */ /* 0x000fe200000000a8 */
[----:B------:R-:W2:Y:S01]  /*17de0*/  LDC R28, c[0x0][0x248] ;  /* 0x00009200ff1c7b82 */ /* 0x000ea20000000800 */
[----:B------:R-:W-:Y:S01]  /*17df0*/  ISETP.LT.AND P2, PT, R11, UR4, !P0 ;  /* 0x000000040b007c0c */ /* 0x000fe2000c741270 */
[----:B------:R-:W-:Y:S01]  /*17e00*/  ULDC UR4, c[0x0][0x22c] ;  /* 0x00008b0000047ab9 */ /* 0x000fe20000000800 */
[----:B------:R-:W-:-:S02]  /*17e10*/  LOP3.LUT R11, R10, 0xb2, R181, 0xfe, !PT ;  /* 0x000000b20a0b7812 */ /* 0x000fc400078efeb5 */
[----:B------:R-:W-:Y:S01]  /*17e20*/  PRMT R169, R169, 0x7632, R169 ;  /* 0x00007632a9a97816 */ /* 0x000fe200000000a9 */
[----:B------:R1:W-:Y:S01]  /*17e30*/  @P3 STG.E.U16 desc[UR18][R26.64], R168 ;  /* 0x000000a81a003986 */ /* 0x0003e2000c101512 */
[----:B------:R-:W-:Y:S01]  /*17e40*/  ISETP.LT.AND P3, PT, R11, UR4, !P0 ;  /* 0x000000040b007c0c */ /* 0x000fe2000c761270 */
[----:B------:R-:W-:Y:S01]  /*17e50*/  ULDC UR4, c[0x0][0x22c] ;  /* 0x00008b0000047ab9 */ /* 0x000fe20000000800 */
[----:B0-----:R-:W-:Y:S02]  /*17e60*/  LOP3.LUT R9, R10, 0xb4, R181, 0xfe, !PT ;  /* 0x000000b40a097812 */ /* 0x001fe400078efeb5 */
[----:B------:R-:W-:Y:S01]  /*17e70*/  LEA R8, P6, R29, R2, 0x1 ;  /* 0x000000021d087211 */ /* 0x000fe200078c08ff */
[----:B------:R0:W-:Y:S01]  /*17e80*/  @P4 STG.E.U16 desc[UR18][R24.64], R169 ;  /* 0x000000a918004986 */ /* 0x0001e2000c101512 */
[----:B------:R-:W-:Y:S01]  /*17e90*/  ISETP.LT.AND P4, PT, R9, UR4, !P0 ;  /* 0x0000000409007c0c */ /* 0x000fe2000c781270 */
[----:B------:R-:W-:Y:S01]  /*17ea0*/  ULDC UR4, c[0x0][0x22c] ;  /* 0x00008b0000047ab9 */ /* 0x000fe20000000800 */
[----:B------:R-:W-:Y:S01]  /*17eb0*/  LEA.HI.X.SX32 R9, R29, R0, 0x1, P6 ;  /* 0x000000001d097211 */ /* 0x000fe200030f0eff */
[----:B---3--:R-:W-:-:S02]  /*17ec0*/  IMAD R29, R32, 0x2, R29 ;  /* 0x00000002201d7824 */ /* 0x008fc400078e021d */
[----:B------:R-:W3:Y:S01]  /*17ed0*/  LDC R32, c[0x0][0x248] ;  /* 0x00009200ff207b82 */ /* 0x000ee20000000800 */
[----:B------:R-:W-:Y:S01]  /*17ee0*/  PRMT R170, R170, 0x7632, R170 ;  /* 0x00007632aaaa7816 */ /* 0x000fe200000000aa */
[----:B-1----:R-:W-:-:S04]  /*17ef0*/  IMAD R27, R30, 0x2, R29 ;  /* 0x000000021e1b7824 */ /* 0x002fc800078e021d */
[----:B------:R1:W-:Y:S01]  /*17f00*/  @P1 STG.E.U16 desc[UR18][R8.64], R170 ;  /* 0x000000aa08001986 */ /* 0x0003e2000c101512 */
[C---:B0-----:R-:W-:Y:S01]  /*17f10*/  LEA R24, P1, R29.reuse, R2, 0x1 ;  /* 0x000000021d187211 */ /* 0x041fe200078208ff */
[----:B------:R-:W0:Y:S03]  /*17f20*/  LDC R30, c[0x0][0x248] ;  /* 0x00009200ff1e7b82 */ /* 0x000e260000000800 */
[----:B------:R-:W-:Y:S01]  /*17f30*/  LEA.HI.X.SX32 R25, R29, R0, 0x1, P1 ;  /* 0x000000001d197211 */ /* 0x000fe200008f0eff */
[----:B--2---:R-:W-:Y:S01]  /*17f40*/  IMAD R29, R28, 0x2, R27 ;  /* 0x000000021c1d7824 */ /* 0x004fe200078e021b */
[----:B------:R-:W-:Y:S02]  /*17f50*/  LEA R26, P1, R27, R2, 0x1 ;  /* 0x000000021b1a7211 */ /* 0x000fe400078208ff */
[----:B------:R-:W-:Y:S01]  /*17f60*/  LOP3.LUT R11, R10, 0xb6, R181, 0xfe, !PT ;  /* 0x000000b60a0b7812 */ /* 0x000fe200078efeb5 */
[----:B------:R-:W2:Y:S01]  /*17f70*/  LDC R28, c[0x0][0x248] ;  /* 0x00009200ff1c7b82 */ /* 0x000ea20000000800 */
[----:B------:R-:W-:-:S02]  /*17f80*/  PRMT R171, R171, 0x7632, R171 ;  /* 0x00007632abab7816 */ /* 0x000fc400000000ab */
[----:B------:R-:W-:Y:S02]  /*17f90*/  LEA.HI.X.SX32 R27, R27, R0, 0x1, P1 ;  /* 0x000000001b1b7211 */ /* 0x000fe400008f0eff */
[----:B------:R-:W-:Y:S01]  /*17fa0*/  ISETP.LT.AND P6, PT, R11, UR4, !P0 ;  /* 0x000000040b007c0c */ /* 0x000fe2000c7c1270 */
[----:B------:R-:W-:Y:S01]  /*17fb0*/  ULDC UR4, c[0x0][0x22c] ;  /* 0x00008b0000047ab9 */ /* 0x000fe20000000800 */
[C---:B-1----:R-:W-:Y:S02]  /*17fc0*/  LEA R8, P1, R29.reuse, R2, 0x1 ;  /* 0x000000021d087211 */ /* 0x042fe400078208ff */
[----:B------:R-:W-:Y:S01]  /*17fd0*/  LOP3.LUT R11, R10, 0xb8, R181, 0xfe, !PT ;  /* 0x000000b80a0b7812 */ /* 0x000fe200078efeb5 */
[----:B------:R1:W-:Y:S01]  /*17fe0*/  @P5 STG.E.U16 desc[UR18][R24.64], R171 ;  /* 0x000000ab18005986 */ /* 0x0003e2000c101512 */
[----:B------:R-:W-:Y:S01]  /*17ff0*/  LEA.HI.X.SX32 R9, R29, R0, 0x1, P1 ;  /* 0x000000001d097211 */ /* 0x000fe200008f0eff */
[----:B---3--:R-:W-:Y:S01]  /*18000*/  IMAD R29, R32, 0x2, R29 ;  /* 0x00000002201d7824 */ /* 0x008fe200078e021d */
[----:B------:R-:W-:Y:S01]  /*18010*/  ISETP.LT.AND P5, PT, R11, UR4, !P0 ;  /* 0x000000040b007c0c */ /* 0x000fe2000c7a1270 */
[----:B------:R-:W-:Y:S01]  /*18020*/  ULDC UR4, c[0x0][0x22c] ;  /* 0x00008b0000047ab9 */ /* 0x000fe20000000800 */
[----:B------:R-:W-:Y:S01]  /*18030*/  LOP3.LUT R11, R10, 0xba, R181, 0xfe, !PT ;  /* 0x000000ba0a0b7812 */ /* 0x000fe200078efeb5 */
[----:B------:R3:W-:Y:S01]  /*18040*/  @P2 STG.E.U16 desc[UR18][R26.64], R172 ;  /* 0x000000ac1a002986 */ /* 0x0007e2000c101512 */
[----:B----4-:R-:W-:Y:S01]  /*18050*/  IMAD R31, R34, 0x2, R29 ;  /* 0x00000002221f7824 */ /* 0x010fe200078e021d */
[----:B------:R-:W4:Y:S01]  /*18060*/  LDC R32, c[0x0][0x248] ;  /* 0x00009200ff207b82 */ /* 0x000f220000000800 */
[----:B------:R-:W-:-:S02]  /*18070*/  ISETP.LT.AND P1, PT, R11, UR4, !P0 ;  /* 0x000000040b007c0c */ /* 0x000fc4000c721270 */
[C---:B-1----:R-:W-:Y:S01]  /*18080*/  LEA R24, P2, R29.reuse, R2, 0x1 ;  /* 0x000000021d187211 */ /* 0x042fe200078408ff */
[----:B------:R1:W-:Y:S01]  /*18090*/  @P3 STG.E.U16 desc[UR18][R8.64], R173 ;  /* 0x000000ad08003986 */ /* 0x0003e2000c101512 */
[C-C-:B------:R-:W-:Y:S01]  /*180a0*/  LOP3.LUT R11, R10.reuse, 0xbc, R181.reuse, 0xfe, !PT ;  /* 0x000000bc0a0b7812 */ /* 0x140fe200078efeb5 */
[----:B------:R-:W-:Y:S01]  /*180b0*/  ULDC UR4, c[0x0][0x22c] ;  /* 0x00008b0000047ab9 */ /* 0x000fe20000000800 */
[----:B------:R-:W-:Y:S01]  /*180c0*/  LEA.HI.X.SX32 R25, R29, R0, 0x1, P2 ;  /* 0x000000001d197211 */ /* 0x000fe200010f0eff */
[----:B------:R-:W4:Y:S01]  /*180d0*/  LDC R34, c[0x0][0x248] ;  /* 0x00009200ff227b82 */ /* 0x000f220000000800 */
[----:B---3--:R-:W-:Y:S02]  /*180e0*/  LEA R26, P3, R31, R2, 0x1 ;  /* 0x000000021f1a7211 */ /* 0x008fe400078608ff */
[----:B------:R-:W-:Y:S01]  /*180f0*/  ISETP.LT.AND P2, PT, R11, UR4, !P0 ;  /* 0x000000040b007c0c */ /* 0x000fe2000c741270 */
[----:B------:R-:W-:Y:S01]  /*18100*/  ULDC UR4, c[0x0][0x22c] ;  /* 0x00008b0000047ab9 */ /* 0x000fe20000000800 */
[----:B------:R-:W-:Y:S01]  /*18110*/  LOP3.LUT R11, R10, 0xbe, R181, 0xfe, !PT ;  /* 0x000000be0a0b7812 */ /* 0x000fe200078efeb5 */
[----:B------:R3:W-:Y:S01]  /*18120*/  @P4 STG.E.U16 desc[UR18][R24.64], R174 ;  /* 0x000000ae18004986 */ /* 0x0007e2000c101512 */
[----:B------:R-:W-:Y:S01]  /*18130*/  LEA.HI.X.SX32 R27, R31, R0, 0x1, P3 ;  /* 0x000000001f1b7211 */ /* 0x000fe200018f0eff */
[----:B--2---:R-:W-:Y:S01]  /*18140*/  IMAD R31, R28, 0x2, R31 ;  /* 0x000000021c1f7824 */ /* 0x004fe200078e021f */
[----:B-1----:R-:W-:Y:S01]  /*18150*/  LOP3.LUT R8, R10, 0xc0, R181, 0xfe, !PT ;  /* 0x000000c00a087812 */ /* 0x002fe200078efeb5 */
[----:B------:R-:W1:Y:S01]  /*18160*/  LDC R28, c[0x0][0x248] ;  /* 0x00009200ff1c7b82 */ /* 0x000e620000000800 */
[----:B------:R-:W-:Y:S01]  /*18170*/  ISETP.LT.AND P4, PT, R11, UR4, !P0 ;  /* 0x000000040b007c0c */ /* 0x000fe2000c781270 */
[----:B------:R-:W-:Y:S01]  /*18180*/  ULDC UR4, c[0x0][0x22c] ;  /* 0x00008b0000047ab9 */ /* 0x000fe20000000800 */
[----:B------:R1:W-:Y:S01]  /*18190*/  @P6 STG.E.U16 desc[UR18][R26.64], R175 ;  /* 0x000000af1a006986 */ /* 0x0003e2000c101512 */
[----:B------:R-:W-:Y:S01]  /*181a0*/  ISETP.LT.AND P3, PT, R8, UR4, !P0 ;  /* 0x0000000408007c0c */ /* 0x000fe2000c761270 */
[----:B------:R-:W-:Y:S01]  /*181b0*/  ULDC UR4, c[0x0][0x22c] ;  /* 0x00008b0000047ab9 */ /* 0x000fe20000000800 */
[----:B------:R-:W-:-:S02]  /*181c0*/  LEA R8, P6, R31, R2, 0x1 ;  /* 0x000000021f087211 */ /* 0x000fc400078c08ff */
[----:B------:R-:W-:Y:S02]  /*181d0*/  PRMT R172, R172, 0x7632, R172 ;  /* 0x00007632acac7816 */ /* 0x000fe400000000ac */
[----:B------:R-:W-:Y:S01]  /*181e0*/  LEA.HI.X.SX32 R9, R31, R0, 0x1, P6 ;  /* 0x000000001f097211 */ /* 0x000fe200030f0eff */
[----:B0-----:R-:W-:Y:S02]  /*181f0*/  IMAD R31, R30, 0x2, R31 ;  /* 0x000000021e1f7824 */ /* 0x001fe400078e021f */
[----:B------:R-:W0:Y:S02]  /*18200*/  LDC R30, c[0x0][0x248] ;  /* 0x00009200ff1e7b82 */ /* 0x000e240000000800 */
[----:B------:R2:W-:Y:S01]  /*18210*/  @P5 STG.E.U16 desc[UR18][R8.64], R172 ;  /* 0x000000ac08005986 */ /* 0x0005e2000c101512 */
[----:B---3--:R-:W-:Y:S02]  /*18220*/  LEA R24, P5, R31, R2, 0x1 ;  /* 0x000000021f187211 */ /* 0x008fe400078a08ff */
[----:B------:R-:W-:-:S02]  /*18230*/  PRMT R173, R173, 0x7632, R173 ;  /* 0x00007632adad7816 */ /* 0x000fc400000000ad */
[----:B------:R-:W-:Y:S01]  /*18240*/  LEA.HI.X.SX32 R25, R31, R0, 0x1, P5 ;  /* 0x000000001f197211 */ /* 0x000fe200028f0eff */
[----:B----4-:R-:W-:Y:S02]  /*18250*/  IMAD R31, R32, 0x2, R31 ;  /* 0x00000002201f7824 */ /* 0x010fe400078e021f */
[----:B------:R-:W3:Y:S02]  /*18260*/  LDC R32, c[0x0][0x248] ;  /* 0x00009200ff207b82 */ /* 0x000ee40000000800 */
[----:B------:R4:W-:Y:S01]  /*18270*/  @P1 STG.E.U16 desc[UR18][R24.64], R173 ;  /* 0x000000ad18001986 */ /* 0x0009e2000c101512 */
[----:B-1----:R-:W-:Y:S01]  /*18280*/  IMAD R27, R28, 0x2, R31 ;  /* 0x000000021c1b7824 */ /* 0x002fe200078e021f */
[C---:B--2---:R-:W-:Y:S02]  /*18290*/  LEA R8, P1, R31.reuse, R2, 0x1 ;  /* 0x000000021f087211 */ /* 0x044fe400078208ff */
[----:B------:R-:W-:Y:S01]  /*182a0*/  PRMT R174, R174, 0x7632, R174 ;  /* 0x00007632aeae7816 */ /* 0x000fe200000000ae */
[----:B------:R-:W-:Y:S01]  /*182b0*/  IMAD R29, R34, 0x2, R27 ;  /* 0x00000002221d7824 */ /* 0x000fe200078e021b */
[----:B------:R-:W-:-:S02]  /*182c0*/  LEA.HI.X.SX32 R9, R31, R0, 0x1, P1 ;  /* 0x000000001f097211 */ /* 0x000fc400008f0eff */
[----:B------:R-:W-:-:S03]  /*182d0*/  LOP3.LUT R11, R10, 0xc2, R181, 0xfe, !PT ;  /* 0x000000c20a0b7812 */ /* 0x000fc600078efeb5 */
[----:B------:R1:W-:Y:S01]  /*182e0*/  @P2 STG.E.U16 desc[UR18][R8.64], R174 ;  /* 0x000000ae08002986 */ /* 0x0003e2000c101512 */
[-C--:B----4-:R-:W-:Y:S02]  /*182f0*/  LEA R24, P2, R29, R2.reuse, 0x1 ;  /* 0x000000021d187211 */ /* 0x090fe400078408ff */
[----:B------:R-:W-:Y:S02]  /*18300*/  LEA R26, P1, R27, R2, 0x1 ;  /* 0x000000021b1a7211 */ /* 0x000fe400078208ff */
[----:B------:R-:W-:Y:S01]  /*18310*/  LEA.HI.X.SX32 R25, R29, R0, 0x1, P2 ;  /* 0x000000001d197211 */ /* 0x000fe200010f0eff */
[----:B0-----:R-:W-:Y:S01]  /*18320*/  IMAD R29, R30, 0x2, R29 ;  /* 0x000000021e1d7824 */ /* 0x001fe200078e021d */
[----:B------:R-:W-:Y:S01]  /*18330*/  ISETP.LT.AND P6, PT, R11, UR4, !P0 ;  /* 0x000000040b007c0c */ /* 0x000fe2000c7c1270 */
[----:B------:R-:W-:Y:S01]  /*18340*/  ULDC UR4, c[0x0][0x22c] ;  /* 0x00008b0000047ab9 */ /* 0x000fe20000000800 */
[----:B------:R-:W-:Y:S02]  /*18350*/  LOP3.LUT R11, R10, 0xc4, R181, 0xfe, !PT ;  /* 0x000000c40a0b7812 */ /* 0x000fe400078efeb5 */
[----:B------:R-:W-:-:S02]  /*18360*/  PRMT R175, R175, 0x7632, R175 ;  /* 0x00007632afaf7816 */ /* 0x000fc400000000af */
[----:B------:R-:W-:Y:S01]  /*18370*/  LEA.HI.X.SX32 R27, R27, R0, 0x1, P1 ;  /* 0x000000001b1b7211 */ /* 0x000fe200008f0eff */
[----:B---3--:R-:W-:Y:S01]  /*18380*/  IMAD R31, R32, 0x2, R29 ;  /* 0x00000002201f7824 */ /* 0x008fe200078e021d */
[----:B------:R-:W-:Y:S01]  /*18390*/  ISETP.LT.AND P5, PT, R11, UR4, !P0 ;  /* 0x000000040b007c0c */ /* 0x000fe2000c7a1270 */
[----:B------:R-:W-:Y:S01]  /*183a0*/  ULDC UR4, c[0x0][0x22c] ;  /* 0x00008b0000047ab9 */ /* 0x000fe20000000800 */
[----:B------:R-:W-:Y:S01]  /*183b0*/  LOP3.LUT R11, R10, 0xc6, R181, 0xfe, !PT ;  /* 0x000000c60a0b7812 */ /* 0x000fe200078efeb5 */
[----:B------:R0:W-:Y:S01]  /*183c0*/  @P4 STG.E.U16 desc[UR18][R26.64], R175 ;  /* 0x000000af1a004986 */ /* 0x0001e2000c101512 */
[-C--:B-1----:R-:W-:Y:S01]  /*183d0*/  LEA R8, P2, R29, R2.reuse, 0x1 ;  /* 0x000000021d087211 */ /* 0x082fe200078408ff */
[----:B------:R-:W-:Y:S02]  /*183e0*/  IMAD R33, R36, 0x2, R31 ;  /* 0x0000000224217824 */ /* 0x000fe400078e021f */
[----:B------:R1:W-:Y:S01]  /*183f0*/  @P3 STG.E.U16 desc[UR18][R24.64], R76 ;  /* 0x0000004c18003986 */ /* 0x0003e2000c101512 */
[----:B------:R-:W-:-:S02]  /*18400*/  LEA R28, P3, R31, R2, 0x1 ;  /* 0x000000021f1c7211 */ /* 0x000fc400078608ff */
[----:B------:R-:W-:Y:S02]  /*18410*/  ISETP.LT.AND P1, PT, R11, UR4, !P0 ;  /* 0x000000040b007c0c */ /* 0x000fe4000c721270 */
[-C--:B------:R-:W-:Y:S01]  /*18420*/  LEA.HI.X.SX32 R9, R29, R0.reuse, 0x1, P2 ;  /* 0x000000001d097211 */ /* 0x080fe200010f0eff */
[----:B------:R-:W-:Y:S01]  /*18430*/  IMAD R235, R38, 0x2, R33 ;  /* 0x0000000226eb7824 */ /* 0x000fe200078e0221 */
[----:B------:R-:W-:Y:S01]  /*18440*/  LEA.HI.X.SX32 R29, R31, R0, 0x1, P3 ;  /* 0x000000001f1d7211 */ /* 0x000fe200018f0eff */
[----:B------:R-:W-:Y:S01]  /*18450*/  ULDC UR4, c[0x0][0x22c] ;  /* 0x00008b0000047ab9 */ /* 0x000fe20000000800 */
[C---:B0-----:R-:W-:Y:S02]  /*18460*/  LEA R26, P3, R33.reuse, R2, 0x1 ;  /* 0x00000002211a7211 */ /* 0x041fe400078608ff */
[C-C-:B------:R-:W-:Y:S02]  /*18470*/  LOP3.LUT R11, R10.reuse, 0xc8, R181.reuse, 0xfe, !PT ;  /* 0x000000c80a0b7812 */ /* 0x140fe400078efeb5 */
[----:B------:R-:W-:Y:S01]  /*18480*/  LEA.HI.X.SX32 R27, R33, R0, 0x1, P3 ;  /* 0x00000000211b7211 */ /* 0x000fe200018f0eff */
[----:B------:R-:W-:Y:S01]  /*18490*/  @P6 STG.E.U16 desc[UR18][R8.64], R77 ;  /* 0x0000004d08006986 */ /* 0x000fe2000c101512 */
[----:B------:R-:W-:-:S02]  /*184a0*/  LOP3.LUT R164, R10, 0x1fe, R181, 0xfe, !PT ;  /* 0x000001fe0aa47812 */ /* 0x000fc400078efeb5 */
[----:B------:R-:W-:Y:S01]  /*184b0*/  ISETP.LT.AND P2, PT, R11, UR4, !P0 ;  /* 0x000000040b007c0c */ /* 0x000fe2000c741270 */
[----:B------:R-:W-:Y:S01]  /*184c0*/  @P5 STG.E.U16 desc[UR18][R28.64], R78 ;  /* 0x0000004e1c005986 */ /* 0x000fe2000c101512 */
[C---:B-1----:R-:W-:Y:S01]  /*184d0*/  LEA R24, P3, R235.reuse, R2, 0x1 ;  /* 0x00000002eb187211 */ /* 0x042fe200078608ff */
[----:B------:R-:W-:Y:S02]  /*184e0*/  ULDC UR4, c[0x0][0x22c] ;  /* 0x00008b0000047ab9 */ /* 0x000fe40000000800 */
[----:B------:R0:W-:Y:S01]  /*184f0*/  @P1 STG.E.U16 desc[UR18][R26.64], R79 ;  /* 0x0000004f1a001986 */ /* 0x0001e2000c101512 */
[----:B------:R-:W-:Y:S01]  /*18500*/  ISETP.LT.AND P1, PT, R164, UR4, !P0 ;  /* 0x00000004a4007c0c */ /* 0x000fe2000c721270 */
[----:B------:R-:W-:Y:S01]  /*18510*/  ULDC UR4, c[0x0][0x22c] ;  /* 0x00008b0000047ab9 */ /* 0x000fe20000000800 */
[----:B------:R-:W-:Y:S02]  /*18520*/  LEA.HI.X.SX32 R25, R235, R0, 0x1, P3 ;  /* 0x00000000eb197211 */ /* 0x000fe400018f0eff */
[----:B------:R-:W-:Y:S01]  /*18530*/  ISETP.LT.AND P3, PT, R232, UR4, !P0 ;  /* 0x00000004e8007c0c */ /* 0x000fe2000c761270 */
[----:B------:R-:W-:Y:S01]  /*18540*/  ULDC UR4, c[0x0][0x22c] ;  /* 0x00008b0000047ab9 */ /* 0x000fe20000000800 */
[----:B------:R-:W-:Y:S01]  /*18550*/  PRMT R76, R76, 0x7632, R76 ;  /* 0x000076324c4c7816 */ /* 0x000fe2000000004c */
[----:B------:R-:W1:Y:S01]  /*18560*/  LDC R232, c[0x0][0x248] ;  /* 0x00009200ffe87b82 */ /* 0x000e620000000800 */
[----:B------:R-:W-:Y:S01]  /*18570*/  ISETP.LT.AND P6, PT, R230, UR4, !P0 ;  /* 0x00000004e6007c0c */ /* 0x000fe2000c7c1270 */
[----:B------:R-:W-:Y:S01]  /*18580*/  IMAD R235, R236, 0x2, R235 ;  /* 0x00000002eceb7824 */ /* 0x000fe200078e02eb */
[----:B------:R-:W-:Y:S01]  /*18590*/  LOP3.LUT R228, R10, 0xce, R181, 0xfe, !PT ;  /* 0x000000ce0ae47812 */ /* 0x000fe200078efeb5 */
[----:B------:R-:W-:-:S04]  /*185a0*/  ULDC UR4, c[0x0][0x22c] ;  /* 0x00008b0000047ab9 */ /* 0x000fc80000000800 */
[----:B------:R-:W2:Y:S01]  /*185b0*/  LDC R230, c[0x0][0x248] ;  /* 0x00009200ffe67b82 */ /* 0x000ea20000000800 */
[----:B------:R-:W-:Y:S01]  /*185c0*/  @P2 STG.E.U16 desc[UR18][R24.64], R76 ;  /* 0x0000004c18002986 */ /* 0x000fe2000c101512 */
[----:B------:R-:W-:Y:S02]  /*185d0*/  LOP3.LUT R165, R10, 0xd0, R181, 0xfe, !PT ;  /* 0x000000d00aa57812 */ /* 0x000fe400078efeb5 */
[----:B------:R-:W-:Y:S01]  /*185e0*/  ISETP.LT.AND P2, PT, R228, UR4, !P0 ;  /* 0x00000004e4007c0c */ /* 0x000fe2000c741270 */
[----:B------:R-:W-:Y:S01]  /*185f0*/  ULDC UR4, c[0x0][0x22c] ;  /* 0x00008b0000047ab9 */ /* 0x000fe20000000800 */
[----:B------:R-:W-:Y:S02]  /*18600*/  LEA R164, P4, R235, R2, 0x1 ;  /* 0x00000002eba47211 */ /* 0x000fe400078808ff */
[----:B------:R-:W-:Y:S01]  /*18610*/  ISETP.LT.AND P5, PT, R165, UR4, !P0 ;  /* 0x00000004a5007c0c */ /* 0x000fe2000c7a1270 */
[----:B------:R-:W3:Y:S01]  /*18620*/  LDC R228, c[0x0][0x248] ;  /* 0x00009200ffe47b82 */ /* 0x000ee20000000800 */
[----:B------:R-:W-:Y:S01]  /*18630*/  LEA.HI.X.SX32 R165, R235, R0, 0x1, P4 ;  /* 0x00000000eba57211 */ /* 0x000fe200020f0eff */
[----:B------:R-:W-:Y:S01]  /*18640*/  IMAD R235, R238, 0x2, R235 ;  /* 0x00000002eeeb7824 */ /* 0x000fe200078e02eb */
[----:B0-----:R-:W-:Y:S01]  /*18650*/  PRMT R79, R77, 0x7632, R79 ;  /* 0x000076324d4f7816 */ /* 0x001fe2000000004f */
[----:B------:R-:W-:Y:S01]  /*18660*/  ULDC UR4, c[0x0][0x22c] ;  /* 0x00008b0000047ab9 */ /* 0x000fe20000000800 */
[----:B------:R-:W-:-:S03]  /*18670*/  LOP3.LUT R227, R10, 0xd2, R181, 0xfe, !PT ;  /* 0x000000d20ae37812 */ /* 0x000fc600078efeb5 */
[----:B------:R0:W-:Y:S01]  /*18680*/  @P3 STG.E.U16 desc[UR18][R164.64], R79 ;  /* 0x0000004fa4003986 */ /* 0x0001e2000c101512 */
[----:B------:R-:W4:Y:S01]  /*18690*/  LDC R236, c[0x0][0x248] ;  /* 0x00009200ffec7b82 */ /* 0x000f220000000800 */
[----:B------:R-:W-:Y:S01]  /*186a0*/  ISETP.LT.AND P4, PT, R227, UR4, !P0 ;  /* 0x00000004e3007c0c */ /* 0x000fe2000c781270 */
[----:B------:R-:W-:Y:S01]  /*186b0*/  ULDC UR4, c[0x0][0x22c] ;  /* 0x00008b0000047ab9 */ /* 0x000fe20000000800 */
[----:B--2---:R-:W-:Y:S01]  /*186c0*/  IMAD R77, R230, 0x2, R235 ;  /* 0x00000002e64d7824 */ /* 0x004fe200078e02eb */
[----:B------:R-:W-:-:S04]  /*186d0*/  PRMT R227, R78, 0x7632, R227 ;  /* 0x000076324ee37816 */ /* 0x000fc800000000e3 */
[----:B------:R-:W2:Y:S01]  /*186e0*/  LDC R230, c[0x0][0x248] ;  /* 0x00009200ffe67b82 */ /* 0x000ea20000000800 */
[C---:B0-----:R-:W-:Y:S02]  /*186f0*/  LEA R164, P3, R235.reuse, R2, 0x1 ;  /* 0x00000002eba47211 */ /* 0x041fe400078608ff */
[C-C-:B------:R-:W-:Y:S02]  /*18700*/  LOP3.LUT R220, R10.reuse, 0xd4, R181.reuse, 0xfe, !PT ;  /* 0x000000d40adc7812 */ /* 0x140fe400078efeb5 */
[----:B------:R-:W-:Y:S02]  /*18710*/  LEA.HI.X.SX32 R165, R235, R0, 0x1, P3 ;  /* 0x00000000eba57211 */ /* 0x000fe400018f0eff */
[----:B------:R-:W-:Y:S02]  /*18720*/  LEA R78, P3, R77, R2, 0x1 ;  /* 0x000000024d4e7211 */ /* 0x000fe400078608ff */
[C-C-:B------:R-:W-:Y:S02]  /*18730*/  LOP3.LUT R222, R10.reuse, 0xd6, R181.reuse, 0xfe, !PT ;  /* 0x000000d60ade7812 */ /* 0x140fe400078efeb5 */
[----:B------:R-:W-:-:S02]  /*18740*/  LOP3.LUT R218, R10, 0xd8, R181, 0xfe, !PT ;  /* 0x000000d80ada7812 */ /* 0x000fc400078efeb5 */
[C-C-:B------:R-:W-:Y:S02]  /*18750*/  LOP3.LUT R217, R10.reuse, 0xda, R181.reuse, 0xfe, !PT ;  /* 0x000000da0ad97812 */ /* 0x140fe400078efeb5 */
[C-C-:B------:R-:W-:Y:S02]  /*18760*/  LOP3.LUT R216, R10.reuse, 0xdc, R181.reuse, 0xfe, !PT ;  /* 0x000000dc0ad87812 */ /* 0x140fe400078efeb5 */
[C-C-:B------:R-:W-:Y:S02]  /*18770*/  LOP3.LUT R234, R10.reuse, 0xde, R181.reuse, 0xfe, !PT ;  /* 0x000000de0aea7812 */ /* 0x140fe400078efeb5 */
[C-C-:B------:R-:W-:Y:S02]  /*18780*/  LOP3.LUT R233, R10.reuse, 0xe0, R181.reuse, 0xfe, !PT ;  /* 0x000000e00ae97812 */ /* 0x140fe400078efeb5 */
        /* <DEDUP_REMOVED lines=141> */
[----:B------:R-:W-:Y:S01]  /*19060*/  LOP3.LUT R10, R10, 0x1fc, R181, 0xfe, !PT ;  /* 0x000001fc0a0a7812 */ /* 0x000fe200078efeb5 */
[----:B-1----:R-:W-:Y:S01]  /*19070*/  IMAD R181, R232, 0x2, R77 ;  /* 0x00000002e8b57824 */ /* 0x002fe200078e024d */
[----:B------:R-:W-:Y:S02]  /*19080*/  PRMT R235, R79, 0x7632, R235 ;  /* 0x000076324feb7816 */ /* 0x000fe400000000eb */
[----:B------:R-:W-:Y:S01]  /*19090*/  LEA.HI.X.SX32 R79, R77, R0, 0x1, P3 ;  /* 0x000000004d4f7211 */ /* 0x000fe200018f0eff */
[----:B------:R0:W-:Y:S01]  /*190a0*/  @P6 STG.E.U16 desc[UR18][R164.64], R227 ;  /* 0x000000e3a4006986 */ /* 0x0001e2000c101512 */
[----:B------:R-:W-:Y:S01]  /*190b0*/  ISETP.LT.AND P3, PT, R220, UR4, !P0 ;  /* 0x00000004dc007c0c */ /* 0x000fe2000c761270 */
[----:B------:R-:W-:Y:S01]  /*190c0*/  ULDC UR4, c[0x0][0x22c] ;  /* 0x00008b0000047ab9 */ /* 0x000fe20000000800 */
[----:B------:R-:W1:Y:S01]  /*190d0*/  LDC R220, c[0x0][0x248] ;  /* 0x00009200ffdc7b82 */ /* 0x000e620000000800 */
[----:B------:R-:W-:Y:S01]  /*190e0*/  @P2 STG.E.U16 desc[UR18][R78.64], R235 ;  /* 0x000000eb4e002986 */ /* 0x000fe2000c101512 */
[----:B------:R-:W-:Y:S01]  /*190f0*/  ISETP.LT.AND P2, PT, R222, UR4, !P0 ;  /* 0x00000004de007c0c */ /* 0x000fe2000c741270 */
[----:B------:R-:W-:-:S05]  /*19100*/  ULDC UR4, c[0x0][0x22c] ;  /* 0x00008b0000047ab9 */ /* 0x000fca0000000800 */
[----:B------:R-:W1:Y:S01]  /*19110*/  LDC R222, c[0x0][0x248] ;  /* 0x00009200ffde7b82 */ /* 0x000e620000000800 */
[----:B0-----:R-:W-:-:S04]  /*19120*/  LEA R164, P6, R181, R2, 0x1 ;  /* 0x00000002b5a47211 */ /* 0x001fc800078c08ff */
[----:B------:R-:W-:Y:S01]  /*19130*/  LEA.HI.X.SX32 R165, R181, R0, 0x1, P6 ;  /* 0x00000000b5a57211 */ /* 0x000fe200030f0eff */
[----:B---3--:R-:W-:Y:S01]  /*19140*/  IMAD R181, R228, 0x2, R181 ;  /* 0x00000002e4b57824 */ /* 0x008fe200078e02b5 */
[----:B------:R-:W-:Y:S01]  /*19150*/  ISETP.LT.AND P6, PT, R218, UR4, !P0 ;  /* 0x00000004da007c0c */ /* 0x000fe2000c7c1270 */
[----:B------:R-:W-:Y:S01]  /*19160*/  ULDC UR4, c[0x0][0x22c] ;  /* 0x00008b0000047ab9 */ /* 0x000fe20000000800 */
[----:B------:R-:W0:Y:S01]  /*19170*/  LDC R218, c[0x0][0x248] ;  /* 0x00009200ffda7b82 */ /* 0x000e220000000800 */
[----:B------:R3:W-:Y:S01]  /*19180*/  @P5 STG.E.U16 desc[UR18][R164.64], R12 ;  /* 0x0000000ca4005986 */ /* 0x0007e2000c101512 */
[----:B----4-:R-:W-:Y:S01]  /*19190*/  IMAD R77, R236, 0x2, R181 ;  /* 0x00000002ec4d7824 */ /* 0x010fe200078e02b5 */
[----:B---3--:R-:W-:-:S04]  /*191a0*/  LEA R164, P5, R181, R2, 0x1 ;  /* 0x00000002b5a47211 */ /* 0x008fc800078a08ff */
[----:B------:R-:W-:Y:S01]  /*191b0*/  LEA.HI.X.SX32 R165, R181, R0, 0x1, P5 ;  /* 0x00000000b5a57211 */ /* 0x000fe200028f0eff */
[----:B--2---:R-:W-:Y:S01]  /*191c0*/  IMAD R181, R230, 0x2, R77 ;  /* 0x00000002e6b57824 */ /* 0x004fe200078e024d */
[----:B------:R-:W-:-:S03]  /*191d0*/  LEA R78, P5, R77, R2, 0x1 ;  /* 0x000000024d4e7211 */ /* 0x000fc600078a08ff */
[----:B------:R2:W-:Y:S01]  /*191e0*/  @P4 STG.E.U16 desc[UR18][R164.64], R13 ;  /* 0x0000000da4004986 */ /* 0x0005e2000c101512 */
[----:B------:R-:W-:Y:S02]  /*191f0*/  LEA.HI.X.SX32 R79, R77, R0, 0x1, P5 ;  /* 0x000000004d4f7211 */ /* 0x000fe400028f0eff */
[----:B------:R-:W-:Y:S01]  /*19200*/  ISETP.LT.AND P5, PT, R217, UR4, !P0 ;  /* 0x00000004d9007c0c */ /* 0x000fe2000c7a1270 */
[----:B------:R-:W-:Y:S02]  /*19210*/  ULDC UR4, c[0x0][0x22c] ;  /* 0x00008b0000047ab9 */ /* 0x000fe40000000800 */
[----:B------:R3:W-:Y:S01]  /*19220*/  @P3 STG.E.U16 desc[UR18][R78.64], R14 ;  /* 0x0000000e4e003986 */ /* 0x0007e2000c101512 */
[----:B------:R-:W-:Y:S01]  /*19230*/  ISETP.LT.AND P3, PT, R216, UR4, !P0 ;  /* 0x00000004d8007c0c */ /* 0x000fe2000c761270 */
[----:B------:R-:W-:Y:S01]  /*19240*/  ULDC UR4, c[0x0][0x22c] ;  /* 0x00008b0000047ab9 */ /* 0x000fe20000000800 */
[----:B------:R-:W4:Y:S01]  /*19250*/  LDC R216, c[0x0][0x248] ;  /* 0x00009200ffd87b82 */ /* 0x000f220000000800 */
[----:B--2---:R-:W-:-:S04]  /*19260*/  LEA R164, P4, R181, R2, 0x1 ;  /* 0x00000002b5a47211 */ /* 0x004fc800078808ff */
[----:B------:R-:W-:Y:S01]  /*19270*/  LEA.HI.X.SX32 R165, R181, R0, 0x1, P4 ;  /* 0x00000000b5a57211 */ /* 0x000fe200020f0eff */
[----:B-1----:R-:W-:Y:S02]  /*19280*/  IMAD R181, R220, 0x2, R181 ;  /* 0x00000002dcb57824 */ /* 0x002fe400078e02b5 */
[----:B------:R-:W1:Y:S02]  /*19290*/  LDC R220, c[0x0][0x248] ;  /* 0x00009200ffdc7b82 */ /* 0x000e640000000800 */
[----:B0-----:R-:W-:Y:S01]  /*192a0*/  IMAD R77, R218, 0x2, R181 ;  /* 0x00000002da4d7824 */ /* 0x001fe200078e02b5 */
[----:B------:R0:W-:Y:S05]  /*192b0*/  @P2 STG.E.U16 desc[UR18][R164.64], R15 ;  /* 0x0000000fa4002986 */ /* 0x0001ea000c101512 */
[----:B------:R-:W2:Y:S01]  /*192c0*/  LDC R218, c[0x0][0x248] ;  /* 0x00009200ffda7b82 */ /* 0x000ea20000000800 */
[----:B---3--:R-:W-:-:S02]  /*192d0*/  PRMT R14, R13, 0x7632, R14 ;  /* 0x000076320d0e7816 */ /* 0x008fc4000000000e */
[----:B0-----:R-:W-:-:S05]  /*192e0*/  PRMT R165, R12, 0x7632, R165 ;  /* 0x000076320ca57816 */ /* 0x001fca00000000a5 */
[----:B------:R-:W0:Y:S01]  /*192f0*/  LDC R164, c[0x0][0x248] ;  /* 0x00009200ffa47b82 */ /* 0x000e220000000800 */
[----:B------:R-:W-:-:S04]  /*19300*/  LEA R12, P2, R181, R2, 0x1 ;  /* 0x00000002b50c7211 */ /* 0x000fc800078408ff */
[----:B------:R-:W-:Y:S01]  /*19310*/  LEA.HI.X.SX32 R13, R181, R0, 0x1, P2 ;  /* 0x00000000b50d7211 */ /* 0x000fe200010f0eff */
[----:B------:R-:W-:Y:S01]  /*19320*/  IMAD R181, R222, 0x2, R77 ;  /* 0x00000002deb57824 */ /* 0x000fe200078e024d */
[----:B------:R-:W-:-:S03]  /*19330*/  LEA R78, P2, R77, R2, 0x1 ;  /* 0x000000024d4e7211 */ /* 0x000fc600078408ff */
[----:B------:R3:W-:Y:S01]  /*19340*/  @P6 STG.E.U16 desc[UR18][R12.64], R165 ;  /* 0x000000a50c006986 */ /* 0x0007e2000c101512 */
[----:B------:R-:W-:Y:S02]  /*19350*/  LEA.HI.X.SX32 R79, R77, R0, 0x1, P2 ;  /* 0x000000004d4f7211 */ /* 0x000fe400010f0eff */
[----:B------:R-:W-:-:S03]  /*19360*/  PRMT R15, R14, 0x7632, R15 ;  /* 0x000076320e0f7816 */ /* 0x000fc6000000000f */
[----:B------:R1:W-:Y:S01]  /*19370*/  @P5 STG.E.U16 desc[UR18][R78.64], R14 ;  /* 0x0000000e4e005986 */ /* 0x0003e2000c101512 */
[C---:B---3--:R-:W-:Y:S02]  /*19380*/  LEA R12, P6, R181.reuse, R2, 0x1 ;  /* 0x00000002b50c7211 */ /* 0x048fe400078c08ff */
[----:B------:R-:W-:Y:S01]  /*19390*/  ISETP.LT.AND P4, PT, R234, UR5, !P0 ;  /* 0x00000005ea007c0c */ /* 0x000fe2000c781270 */
[----:B------:R-:W-:Y:S01]  /*193a0*/  ULDC UR5, c[0x0][0x22c] ;  /* 0x00008b0000057ab9 */ /* 0x000fe20000000800 */
[----:B------:R-:W-:Y:S01]  /*193b0*/  LEA.HI.X.SX32 R13, R181, R0, 0x1, P6 ;  /* 0x00000000b50d7211 */ /* 0x000fe200030f0eff */
[----:B----4-:R-:W-:Y:S01]  /*193c0*/  IMAD R181, R216, 0x2, R181 ;  /* 0x00000002d8b57824 */ /* 0x010fe200078e02b5 */
[----:B-1----:R-:W1:Y:S03]  /*193d0*/  LDC R78, c[0x0][0x248] ;  /* 0x00009200ff4e7b82 */ /* 0x002e660000000800 */
[----:B------:R3:W-:Y:S01]  /*193e0*/  @P3 STG.E.U16 desc[UR18][R12.64], R15 ;  /* 0x0000000f0c003986 */ /* 0x0007e2000c101512 */
[----:B--2---:R-:W-:Y:S01]  /*193f0*/  IMAD R77, R218, 0x2, R181 ;  /* 0x00000002da4d7824 */ /* 0x004fe200078e02b5 */
[----:B------:R-:W-:-:S03]  /*19400*/  PRMT R165, R15, 0x7632, R165 ;  /* 0x000076320fa57816 */ /* 0x000fc600000000a5 */
[----:B------:R-:W2:Y:S01]  /*19410*/  LDC R216, c[0x0][0x248] ;  /* 0x00009200ffd87b82 */ /* 0x000ea20000000800 */
[----:B------:R-:W-:Y:S01]  /*19420*/  IMAD R79, R220, 0x2, R77 ;  /* 0x00000002dc4f7824 */ /* 0x000fe200078e024d */
[----:B---3--:R-:W-:-:S06]  /*19430*/  LEA R12, P6, R181, R2, 0x1 ;  /* 0x00000002b50c7211 */ /* 0x008fcc00078c08ff */
[----:B------:R-:W3:Y:S01]  /*19440*/  LDC R218, c[0x0][0x248] ;  /* 0x00009200ffda7b82 */ /* 0x000ee20000000800 */
[----:B------:R-:W-:Y:S02]  /*19450*/  LEA.HI.X.SX32 R13, R181, R0, 0x1, P6 ;  /* 0x00000000b50d7211 */ /* 0x000fe400030f0eff */
[----:B------:R-:W-:Y:S02]  /*19460*/  LEA R14, P6, R77, R2, 0x1 ;  /* 0x000000024d0e7211 */ /* 0x000fe400078c08ff */
[----:B------:R-:W-:Y:S01]  /*19470*/  ISETP.LT.AND P2, PT, R233, UR4, !P0 ;  /* 0x00000004e9007c0c */ /* 0x000fe2000c741270 */
[----:B------:R4:W-:Y:S01]  /*19480*/  @P4 STG.E.U16 desc[UR18][R12.64], R165 ;  /* 0x000000a50c004986 */ /* 0x0009e2000c101512 */
[----:B------:R-:W-:Y:S01]  /*19490*/  LEA.HI.X.SX32 R15, R77, R0, 0x1, P6 ;  /* 0x000000004d0f7211 */ /* 0x000fe200030f0eff */
[----:B------:R-:W-:Y:S02]  /*194a0*/  ULDC UR4, c[0x0][0x22c] ;  /* 0x00008b0000047ab9 */ /* 0x000fe40000000800 */
[----:B------:R-:W-:Y:S01]  /*194b0*/  ISETP.LT.AND P5, PT, R231, UR4, !P0 ;  /* 0x00000004e7007c0c */ /* 0x000fe2000c7a1270 */
[----:B------:R-:W-:Y:S01]  /*194c0*/  ULDC UR4, c[0x0][0x22c] ;  /* 0x00008b0000047ab9 */ /* 0x000fe20000000800 */
[----:B----4-:R-:W-:-:S04]  /*194d0*/  LEA R12, P6, R79, R2, 0x1 ;  /* 0x000000024f0c7211 */ /* 0x010fc800078c08ff */
[----:B------:R-:W-:Y:S01]  /*194e0*/  LEA.HI.X.SX32 R13, R79, R0, 0x1, P6 ;  /* 0x000000004f0d7211 */ /* 0x000fe200030f0eff */
[----:B0-----:R-:W-:Y:S01]  /*194f0*/  IMAD R79, R164, 0x2, R79 ;  /* 0x00000002a44f7824 */ /* 0x001fe200078e024f */
[----:B------:R-:W-:Y:S01]  /*19500*/  ISETP.LT.AND P3, PT, R229, UR4, !P0 ;  /* 0x00000004e5007c0c */ /* 0x000fe2000c761270 */
[----:B------:R-:W-:Y:S01]  /*19510*/  ULDC UR4, c[0x0][0x22c] ;  /* 0x00008b0000047ab9 */ /* 0x000fe20000000800 */
[----:B------:R0:W-:Y:S01]  /*19520*/  @P2 STG.E.U16 desc[UR18][R14.64], R4 ;  /* 0x000000040e002986 */ /* 0x0001e2000c101512 */
[----:B-1----:R-:W-:Y:S01]  /*19530*/  IMAD R77, R78, 0x2, R79 ;  /* 0x000000024e4d7824 */ /* 0x002fe200078e024f */
[----:B------:R-:W1:Y:S01]  /*19540*/  LDC R164, c[0x0][0x248] ;  /* 0x00009200ffa47b82 */ /* 0x000e620000000800 */
[----:B------:R-:W-:Y:S01]  /*19550*/  ISETP.LT.AND P4, PT, R225, UR4, !P0 ;  /* 0x00000004e1007c0c */ /* 0x000fe2000c781270 */
[----:B------:R4:W-:Y:S01]  /*19560*/  @P5 STG.E.U16 desc[UR18][R12.64], R5 ;  /* 0x000000050c005986 */ /* 0x0009e2000c101512 */
[----:B------:R-:W-:-:S05]  /*19570*/  ULDC UR4, c[0x0][0x22c] ;  /* 0x00008b0000047ab9 */ /* 0x000fca0000000800 */
[----:B------:R-:W1:Y:S01]  /*19580*/  LDC R78, c[0x0][0x248] ;  /* 0x00009200ff4e7b82 */ /* 0x000e620000000800 */
[----:B0-----:R-:W-:-:S04]  /*19590*/  LEA R14, P6, R79, R2, 0x1 ;  /* 0x000000024f0e7211 */ /* 0x001fc800078c08ff */
[----:B------:R-:W-:Y:S01]  /*195a0*/  LEA.HI.X.SX32 R15, R79, R0, 0x1, P6 ;  /* 0x000000004f0f7211 */ /* 0x000fe200030f0eff */
[----:B--2---:R-:W-:Y:S01]  /*195b0*/  IMAD R79, R216, 0x2, R77 ;  /* 0x00000002d84f7824 */ /* 0x004fe200078e024d */
[C---:B----4-:R-:W-:Y:S01]  /*195c0*/  LEA R12, P6, R77.reuse, R2, 0x1 ;  /* 0x000000024d0c7211 */ /* 0x050fe200078c08ff */
[----:B------:R-:W0:Y:S01]  /*195d0*/  LDC R216, c[0x0][0x248] ;  /* 0x00009200ffd87b82 */ /* 0x000e220000000800 */
[----:B------:R-:W-:Y:S01]  /*195e0*/  ISETP.LT.AND P2, PT, R226, UR4, !P0 ;  /* 0x00000004e2007c0c */ /* 0x000fe2000c741270 */
[----:B------:R2:W-:Y:S01]  /*195f0*/  @P3 STG.E.U16 desc[UR18][R14.64], R6 ;  /* 0x000000060e003986 */ /* 0x0005e2000c101512 */
[----:B------:R-:W-:Y:S01]  /*19600*/  LEA.HI.X.SX32 R13, R77, R0, 0x1, P6 ;  /* 0x000000004d0d7211 */ /* 0x000fe200030f0eff */
[----:B---3--:R-:W-:Y:S01]  /*19610*/  IMAD R77, R218, 0x2, R79 ;  /* 0x00000002da4d7824 */ /* 0x008fe200078e024f */
[----:B------:R-:W-:Y:S02]  /*19620*/  ULDC UR4, c[0x0][0x22c] ;  /* 0x00008b0000047ab9 */ /* 0x000fe40000000800 */
[----:B------:R-:W-:Y:S01]  /*19630*/  ISETP.LT.AND P5, PT, R224, UR4, !P0 ;  /* 0x00000004e0007c0c */ /* 0x000fe2000c7a1270 */
[----:B------:R3:W-:Y:S01]  /*19640*/  @P4 STG.E.U16 desc[UR18][R12.64], R7 ;  /* 0x000000070c004986 */ /* 0x0007e2000c101512 */
[----:B------:R-:W4:Y:S01]  /*19650*/  LDC R218, c[0x0][0x248] ;  /* 0x00009200ffda7b82 */ /* 0x000f220000000800 */
[----:B------:R-:W-:Y:S01]  /*19660*/  PRMT R5, R4, 0x7632, R5 ;  /* 0x0000763204057816 */ /* 0x000fe20000000005 */
[----:B------:R-:W-:Y:S01]  /*19670*/  ULDC UR4, c[0x0][0x22c] ;  /* 0x00008b0000047ab9 */ /* 0x000fe20000000800 */
[----:B--2---:R-:W-:-:S04]  /*19680*/  LEA R14, P6, R79, R2, 0x1 ;  /* 0x000000024f0e7211 */ /* 0x004fc800078c08ff */
[----:B------:R-:W-:Y:S02]  /*19690*/  LEA.HI.X.SX32 R15, R79, R0, 0x1, P6 ;  /* 0x000000004f0f7211 */ /* 0x000fe400030f0eff */
[----:B---3--:R-:W-:-:S04]  /*196a0*/  LEA R12, P6, R77, R2, 0x1 ;  /* 0x000000024d0c7211 */ /* 0x008fc800078c08ff */
[----:B------:R-:W-:Y:S01]  /*196b0*/  LEA.HI.X.SX32 R13, R77, R0, 0x1, P6 ;  /* 0x000000004d0d7211 */ /* 0x000fe200030f0eff */
[----:B-1----:R-:W-:Y:S01]  /*196c0*/  IMAD R77, R78, 0x2, R77 ;  /* 0x000000024e4d7824 */ /* 0x002fe200078e024d */
[----:B------:R1:W-:Y:S01]  /*196d0*/  @P2 STG.E.U16 desc[UR18][R14.64], R5 ;  /* 0x000000050e002986 */ /* 0x0003e2000c101512 */
[----:B------:R-:W-:Y:S01]  /*196e0*/  PRMT R6, R5, 0x7632, R6 ;  /* 0x0000763205067816 */ /* 0x000fe20000000006 */
[----:B------:R-:W2:Y:S01]  /*196f0*/  LDC R78, c[0x0][0x248] ;  /* 0x00009200ff4e7b82 */ /* 0x000ea20000000800 */
[----:B------:R-:W-:Y:S01]  /*19700*/  IMAD R79, R164, 0x2, R77 ;  /* 0x00000002a44f7824 */ /* 0x000fe200078e024d */
[----:B------:R-:W-:Y:S01]  /*19710*/  ISETP.LT.AND P3, PT, R223, UR4, !P0 ;  /* 0x00000004df007c0c */ /* 0x000fe2000c761270 */
[----:B------:R-:W-:Y:S01]  /*19720*/  ULDC UR4, c[0x0][0x22c] ;  /* 0x00008b0000047ab9 */ /* 0x000fe20000000800 */
[----:B------:R3:W-:Y:S01]  /*19730*/  @P5 STG.E.U16 desc[UR18][R12.64], R6 ;  /* 0x000000060c005986 */ /* 0x0007e2000c101512 */
[----:B------:R-:W-:Y:S01]  /*19740*/  ISETP.LT.AND P4, PT, R221, UR4, !P0 ;  /* 0x00000004dd007c0c */ /* 0x000fe2000c781270 */
[----:B------:R-:W-:-:S02]  /*19750*/  ULDC UR4, c[0x0][0x22c] ;  /* 0x00008b0000047ab9 */ /* 0x000fc40000000800 */
[----:B-1----:R-:W1:Y:S01]  /*19760*/  LDC R14, c[0x0][0x248] ;  /* 0x00009200ff0e7b82 */ /* 0x002e620000000800 */
[-C--:B------:R-:W-:Y:S02]  /*19770*/  LEA R4, P5, R77, R2.reuse, 0x1 ;  /* 0x000000024d047211 */ /* 0x080fe400078a08ff */
[----:B---3--:R-:W-:Y:S02]  /*19780*/  LEA R12, P6, R79, R2, 0x1 ;  /* 0x000000024f0c7211 */ /* 0x008fe400078c08ff */
[----:B------:R-:W-:-:S03]  /*19790*/  PRMT R7, R6, 0x7632, R7 ;  /* 0x0000763206077816 */ /* 0x000fc60000000007 */
[----:B------:R-:W3:Y:S01]  /*197a0*/  LDC R164, c[0x0][0x248] ;  /* 0x00009200ffa47b82 */ /* 0x000ee20000000800 */
[-C--:B------:R-:W-:Y:S01]  /*197b0*/  LEA.HI.X.SX32 R13, R79, R0.reuse, 0x1, P6 ;  /* 0x000000004f0d7211 */ /* 0x080fe200030f0eff */
[----:B0-----:R-:W-:Y:S01]  /*197c0*/  IMAD R79, R216, 0x2, R79 ;  /* 0x00000002d84f7824 */ /* 0x001fe200078e024f */
[----:B------:R-:W-:Y:S02]  /*197d0*/  LEA.HI.X.SX32 R5, R77, R0, 0x1, P5 ;  /* 0x000000004d057211 */ /* 0x000fe400028f0eff */
[----:B------:R-:W-:Y:S01]  /*197e0*/  PRMT R77, R7, 0x7632, R77 ;  /* 0x00007632074d7816 */ /* 0x000fe2000000004d */
[----:B----4-:R-:W-:Y:S01]  /*197f0*/  IMAD R15, R218, 0x2, R79 ;  /* 0x00000002da0f7824 */ /* 0x010fe200078e024f */
[----:B------:R-:W-:Y:S01]  /*19800*/  ISETP.LT.AND P2, PT, R219, UR4, !P0 ;  /* 0x00000004db007c0c */ /* 0x000fe2000c741270 */
[----:B------:R-:W-:Y:S01]  /*19810*/  ULDC UR4, c[0x0][0x22c] ;  /* 0x00008b0000047ab9 */ /* 0x000fe20000000800 */
[----:B------:R0:W-:Y:S01]  /*19820*/  @P3 STG.E.U16 desc[UR18][R4.64], R7 ;  /* 0x0000000704003986 */ /* 0x0001e2000c101512 */
[----:B------:R-:W-:Y:S01]  /*19830*/  ISETP.LT.AND P5, PT, R215, UR4, !P0 ;  /* 0x00000004d7007c0c */ /* 0x000fe2000c7a1270 */
[----:B------:R-:W-:Y:S01]  /*19840*/  ULDC UR4, c[0x0][0x22c] ;  /* 0x00008b0000047ab9 */ /* 0x000fe20000000800 */
[-C--:B------:R-:W-:Y:S01]  /*19850*/  LEA R6, P6, R15, R2.reuse, 0x1 ;  /* 0x000000020f067211 */ /* 0x080fe200078c08ff */
[----:B------:R4:W-:Y:S01]  /*19860*/  @P4 STG.E.U16 desc[UR18][R12.64], R77 ;  /* 0x0000004d0c004986 */ /* 0x0009e2000c101512 */
[----:B0-----:R-:W-:Y:S01]  /*19870*/  LEA R4, P3, R79, R2, 0x1 ;  /* 0x000000024f047211 */ /* 0x001fe200078608ff */
[----:B----4-:R-:W0:Y:S01]  /*19880*/  LDC R12, c[0x0][0x248] ;  /* 0x00009200ff0c7b82 */ /* 0x010e220000000800 */
[-C--:B------:R-:W-:Y:S01]  /*19890*/  LEA.HI.X.SX32 R7, R15, R0.reuse, 0x1, P6 ;  /* 0x000000000f077211 */ /* 0x080fe200030f0eff */
[----:B-1----:R-:W-:Y:S01]  /*198a0*/  IMAD R15, R14, 0x2, R15 ;  /* 0x000000020e0f7824 */ /* 0x002fe200078e020f */
[----:B------:R-:W-:-:S03]  /*198b0*/  LEA.HI.X.SX32 R5, R79, R0, 0x1, P3 ;  /* 0x000000004f057211 */ /* 0x000fc600018f0eff */
[----:B--2---:R-:W-:Y:S02]  /*198c0*/  IMAD R13, R78, 0x2, R15 ;  /* 0x000000024e0d7824 */ /* 0x004fe400078e020f */
[----:B------:R-:W1:Y:S01]  /*198d0*/  LDC R14, c[0x0][0x248] ;  /* 0x00009200ff0e7b82 */ /* 0x000e620000000800 */
[----:B------:R2:W-:Y:S01]  /*198e0*/  @P2 STG.E.U16 desc[UR18][R4.64], R68 ;  /* 0x0000004404002986 */ /* 0x0005e2000c101512 */
[----:B------:R-:W-:Y:S01]  /*198f0*/  ISETP.LT.AND P4, PT, R211, UR4, !P0 ;  /* 0x00000004d3007c0c */ /* 0x000fe2000c781270 */
[----:B------:R-:W-:Y:S01]  /*19900*/  ULDC UR4, c[0x0][0x22c] ;  /* 0x00008b0000047ab9 */ /* 0x000fe20000000800 */
[----:B------:R-:W-:Y:S01]  /*19910*/  ISETP.LT.AND P3, PT, R210, UR5, !P0 ;  /* 0x00000005d2007c0c */ /* 0x000fe2000c761270 */
[----:B------:R4:W-:Y:S01]  /*19920*/  @P5 STG.E.U16 desc[UR18][R6.64], R69 ;  /* 0x0000004506005986 */ /* 0x0009e2000c101512 */
[----:B------:R-:W-:Y:S02]  /*19930*/  ULDC UR5, c[0x0][0x22c] ;  /* 0x00008b0000057ab9 */ /* 0x000fe40000000800 */
[----:B------:R-:W1:Y:S01]  /*19940*/  LDC R78, c[0x0][0x248] ;  /* 0x00009200ff4e7b82 */ /* 0x000e620000000800 */
[----:B--2---:R-:W-:-:S02]  /*19950*/  LEA R4, P2, R15, R2, 0x1 ;  /* 0x000000020f047211 */ /* 0x004fc400078408ff */
[----:B----4-:R-:W-:-:S04]  /*19960*/  LEA R6, P6, R13, R2, 0x1 ;  /* 0x000000020d067211 */ /* 0x010fc800078c08ff */
[-C--:B------:R-:W-:Y:S01]  /*19970*/  LEA.HI.X.SX32 R7, R13, R0.reuse, 0x1, P6 ;  /* 0x000000000d077211 */ /* 0x080fe200030f0eff */
[----:B---3--:R-:W-:Y:S01]  /*19980*/  IMAD R13, R164, 0x2, R13 ;  /* 0x00000002a40d7824 */ /* 0x008fe200078e020d */
[----:B------:R-:W-:Y:S01]  /*19990*/  LEA.HI.X.SX32 R5, R15, R0, 0x1, P2 ;  /* 0x000000000f057211 */ /* 0x000fe200010f0eff */
[----:B------:R-:W2:Y:S01]  /*199a0*/  LDC R164, c[0x0][0x248] ;  /* 0x00009200ffa47b82 */ /* 0x000ea20000000800 */
[----:B------:R-:W-:Y:S01]  /*199b0*/  ISETP.LT.AND P5, PT, R205, UR4, !P0 ;  /* 0x00000004cd007c0c */ /* 0x000fe2000c7a1270 */
[----:B0-----:R-:W-:Y:S01]  /*199c0*/  IMAD R15, R12, 0x2, R13 ;  /* 0x000000020c0f7824 */ /* 0x001fe200078e020d */
[----:B------:R-:W-:Y:S01]  /*199d0*/  ISETP.LT.AND P2, PT, R206, UR5, !P0 ;  /* 0x00000005ce007c0c */ /* 0x000fe2000c741270 */
[----:B------:R0:W-:Y:S01]  /*199e0*/  @P4 STG.E.U16 desc[UR18][R4.64], R70 ;  /* 0x0000004604004986 */ /* 0x0001e2000c101512 */
[----:B------:R-:W-:Y:S01]  /*199f0*/  PRMT R68, R68, 0x7632, R68 ;  /* 0x0000763244447816 */ /* 0x000fe20000000044 */
[----:B------:R-:W-:Y:S01]  /*19a00*/  ULDC UR4, c[0x0][0x22c] ;  /* 0x00008b0000047ab9 */ /* 0x000fe20000000800 */
[----:B------:R-:W-:Y:S01]  /*19a10*/  PRMT R69, R69, 0x7632, R69 ;  /* 0x0000763245457816 */ /* 0x000fe20000000045 */
[----:B------:R3:W-:Y:S01]  /*19a20*/  @P3 STG.E.U16 desc[UR18][R6.64], R71 ;  /* 0x0000004706003986 */ /* 0x0007e2000c101512 */
[----:B------:R-:W4:Y:S01]  /*19a30*/  LDC R12, c[0x0][0x248] ;  /* 0x00009200ff0c7b82 */ /* 0x000f220000000800 */
[----:B------:R-:W-:Y:S01]  /*19a40*/  ULDC UR5, c[0x0][0x22c] ;  /* 0x00008b0000057ab9 */ /* 0x000fe20000000800 */
[----:B0-----:R-:W-:-:S02]  /*19a50*/  LEA R4, P3, R13, R2, 0x1 ;  /* 0x000000020d047211 */ /* 0x001fc400078608ff */
[----:B---3--:R-:W-:Y:S02]  /*19a60*/  LEA R6, P4, R15, R2, 0x1 ;  /* 0x000000020f067211 */ /* 0x008fe400078808ff */
[-C--:B------:R-:W-:Y:S01]  /*19a70*/  LEA.HI.X.SX32 R5, R13, R0.reuse, 0x1, P3 ;  /* 0x000000000d057211 */ /* 0x080fe200018f0eff */
[----:B-1----:R-:W-:Y:S01]  /*19a80*/  IMAD R13, R14, 0x2, R15 ;  /* 0x000000020e0d7824 */ /* 0x002fe200078e020f */
[----:B------:R-:W-:Y:S01]  /*19a90*/  LEA.HI.X.SX32 R7, R15, R0, 0x1, P4 ;  /* 0x000000000f077211 */ /* 0x000fe200020f0eff */
[----:B------:R-:W0:Y:S01]  /*19aa0*/  LDC R14, c[0x0][0x248] ;  /* 0x00009200ff0e7b82 */ /* 0x000e220000000800 */
[----:B------:R-:W-:Y:S01]  /*19ab0*/  ISETP.LT.AND P6, PT, R207, UR4, !P0 ;  /* 0x00000004cf007c0c */ /* 0x000fe2000c7c1270 */
[----:B------:R1:W-:Y:S01]  /*19ac0*/  @P5 STG.E.U16 desc[UR18][R4.64], R68 ;  /* 0x0000004404005986 */ /* 0x0003e2000c101512 */
[----:B------:R-:W-:Y:S01]  /*19ad0*/  IMAD R15, R78, 0x2, R13 ;  /* 0x000000024e0f7824 */ /* 0x000fe200078e020d */
[----:B------:R-:W-:Y:S01]  /*19ae0*/  PRMT R70, R70, 0x7632, R70 ;  /* 0x0000763246467816 */ /* 0x000fe20000000046 */
[----:B------:R-:W-:Y:S01]  /*19af0*/  ULDC UR4, c[0x0][0x22c] ;  /* 0x00008b0000047ab9 */ /* 0x000fe20000000800 */
[----:B------:R3:W-:Y:S01]  /*19b00*/  @P2 STG.E.U16 desc[UR18][R6.64], R69 ;  /* 0x0000004506002986 */ /* 0x0007e2000c101512 */
[C---:B-1----:R-:W-:Y:S01]  /*19b10*/  LEA R4, P2, R13.reuse, R2, 0x1 ;  /* 0x000000020d047211 */ /* 0x042fe200078408ff */
[----:B------:R-:W1:Y:S03]  /*19b20*/  LDC R68, c[0x0][0x248] ;  /* 0x00009200ff447b82 */ /* 0x000e660000000800 */
[----:B------:R-:W-:Y:S01]  /*19b30*/  LEA.HI.X.SX32 R5, R13, R0, 0x1, P2 ;  /* 0x000000000d057211 */ /* 0x000fe200010f0eff */
[----:B--2---:R-:W-:Y:S01]  /*19b40*/  IMAD R13, R164, 0x2, R15 ;  /* 0x00000002a40d7824 */ /* 0x004fe200078e020f */
[----:B------:R-:W-:Y:S01]  /*19b50*/  ISETP.LT.AND P3, PT, R204, UR4, !P0 ;  /* 0x00000004cc007c0c */ /* 0x000fe2000c761270 */
[----:B------:R-:W-:-:S02]  /*19b60*/  ULDC UR4, c[0x0][0x22c] ;  /* 0x00008b0000047ab9 */ /* 0x000fc40000000800 */
[----:B------:R2:W-:Y:S01]  /*19b70*/  @P6 STG.E.U16 desc[UR18][R4.64], R70 ;  /* 0x0000004604006986 */ /* 0x0005e2000c101512 */
[----:B------:R-:W-:Y:S01]  /*19b80*/  ISETP.LT.AND P5, PT, R202, UR4, !P0 ;  /* 0x00000004ca007c0c */ /* 0x000fe2000c7a1270 */
[----:B------:R-:W-:Y:S01]  /*19b90*/  ULDC UR4, c[0x0][0x22c] ;  /* 0x00008b0000047ab9 */ /* 0x000fe20000000800 */
[-C--:B---3--:R-:W-:Y:S02]  /*19ba0*/  LEA R6, P2, R15, R2.reuse, 0x1 ;  /* 0x000000020f067211 */ /* 0x088fe400078408ff */
[C---:B--2---:R-:W-:Y:S01]  /*19bb0*/  LEA R4, P6, R13.reuse, R2, 0x1 ;  /* 0x000000020d047211 */ /* 0x044fe200078c08ff */
[----:B------:R-:W2:Y:S03]  /*19bc0*/  LDC R70, c[0x0][0x248] ;  /* 0x00009200ff467b82 */ /* 0x000ea60000000800 */
[----:B------:R-:W-:Y:S01]  /*19bd0*/  LEA.HI.X.SX32 R5, R13, R0, 0x1, P6 ;  /* 0x000000000d057211 */ /* 0x000fe200030f0eff */
[----:B----4-:R-:W-:Y:S01]  /*19be0*/  IMAD R13, R12, 0x2, R13 ;  /* 0x000000020c0d7824 */ /* 0x010fe200078e020d */
[----:B------:R-:W-:-:S03]  /*19bf0*/  PRMT R71, R71, 0x7632, R71 ;  /* 0x0000763247477816 */ /* 0x000fc60000000047 */
[----:B------:R-:W3:Y:S01]  /*19c00*/  LDC R12, c[0x0][0x248] ;  /* 0x00009200ff0c7b82 */ /* 0x000ee20000000800 */
[----:B------:R-:W-:Y:S02]  /*19c10*/  LEA.HI.X.SX32 R7, R15, R0, 0x1, P2 ;  /* 0x000000000f077211 */ /* 0x000fe400010f0eff */
[----:B------:R-:W-:Y:S01]  /*19c20*/  ISETP.LT.AND P4, PT, R203, UR4, !P0 ;  /* 0x00000004cb007c0c */ /* 0x000fe2000c781270 */
[----:B0-----:R-:W-:Y:S01]  /*19c30*/  IMAD R15, R14, 0x2, R13 ;  /* 0x000000020e0f7824 */ /* 0x001fe200078e020d */
[----:B------:R-:W-:Y:S01]  /*19c40*/  ULDC UR4, c[0x0][0x22c] ;  /* 0x00008b0000047ab9 */ /* 0x000fe20000000800 */
[----:B------:R0:W-:Y:S02]  /*19c50*/  @P3 STG.E.U16 desc[UR18][R6.64], R71 ;  /* 0x0000004706003986 */ /* 0x0001e4000c101512 */
[----:B------:R-:W4:Y:S02]  /*19c60*/  LDC R14, c[0x0][0x248] ;  /* 0x00009200ff0e7b82 */ /* 0x000f240000000800 */
[----:B------:R1:W-:Y:S01]  /*19c70*/  @P5 STG.E.U16 desc[UR18][R4.64], R20 ;  /* 0x0000001404005986 */ /* 0x0003e2000c101512 */
[----:B0-----:R-:W-:-:S04]  /*19c80*/  LEA R6, P5, R13, R2, 0x1 ;  /* 0x000000020d067211 */ /* 0x001fc800078a08ff */
[----:B------:R-:W-:Y:S01]  /*19c90*/  LEA.HI.X.SX32 R7, R13, R0, 0x1, P5 ;  /* 0x000000000d077211 */ /* 0x000fe200028f0eff */
[----:B-1----:R-:W-:Y:S01]  /*19ca0*/  IMAD R13, R68, 0x2, R15 ;  /* 0x00000002440d7824 */ /* 0x002fe200078e020f */
[----:B------:R-:W-:Y:S01]  /*19cb0*/  ISETP.LT.AND P2, PT, R196, UR4, !P0 ;  /* 0x00000004c4007c0c */ /* 0x000fe2000c741270 */
[----:B------:R-:W-:Y:S02]  /*19cc0*/  ULDC UR4, c[0x0][0x22c] ;  /* 0x00008b0000047ab9 */ /* 0x000fe40000000800 */
[----:B------:R0:W-:Y:S01]  /*19cd0*/  @P4 STG.E.U16 desc[UR18][R6.64], R21 ;  /* 0x0000001506004986 */ /* 0x0001e2000c101512 */
[----:B------:R-:W-:Y:S01]  /*19ce0*/  ISETP.LT.AND P3, PT, R197, UR4, !P0 ;  /* 0x00000004c5007c0c */ /* 0x000fe2000c761270 */
[----:B------:R-:W-:Y:S01]  /*19cf0*/  ULDC UR4, c[0x0][0x22c] ;  /* 0x00008b0000047ab9 */ /* 0x000fe20000000800 */
[-C--:B------:R-:W-:Y:S02]  /*19d00*/  LEA R4, P5, R15, R2.reuse, 0x1 ;  /* 0x000000020f047211 */ /* 0x080fe400078a08ff */
[----:B0-----:R-:W-:-:S04]  /*19d10*/  LEA R6, P4, R13, R2, 0x1 ;  /* 0x000000020d067211 */ /* 0x001fc800078808ff */
[-C--:B------:R-:W-:Y:S01]  /*19d20*/  LEA.HI.X.SX32 R7, R13, R0.reuse, 0x1, P4 ;  /* 0x000000000d077211 */ /* 0x080fe200020f0eff */
[----:B---3--:R-:W-:Y:S02]  /*19d30*/  IMAD R13, R12, 0x2, R13 ;  /* 0x000000020c0d7824 */ /* 0x008fe400078e020d */
[----:B------:R-:W0:Y:S01]  /*19d40*/  LDC R12, c[0x0][0x248] ;  /* 0x00009200ff0c7b82 */ /* 0x000e220000000800 */
[----:B------:R-:W-:Y:S02]  /*19d50*/  LEA.HI.X.SX32 R5, R15, R0, 0x1, P5 ;  /* 0x000000000f057211 */ /* 0x000fe400028f0eff */
[----:B------:R-:W-:Y:S01]  /*19d60*/  ISETP.LT.AND P6, PT, R195, UR4, !P0 ;  /* 0x00000004c3007c0c */ /* 0x000fe2000c7c1270 */
[----:B----4-:R-:W-:Y:S01]  /*19d70*/  IMAD R15, R14, 0x2, R13 ;  /* 0x000000020e0f7824 */ /* 0x010fe200078e020d */
[----:B------:R-:W-:Y:S01]  /*19d80*/  PRMT R21, R20, 0x7632, R21 ;  /* 0x0000763214157816 */ /* 0x000fe20000000015 */
[----:B------:R1:W-:Y:S01]  /*19d90*/  @P2 STG.E.U16 desc[UR18][R4.64], R22 ;  /* 0x0000001604002986 */ /* 0x0003e2000c101512 */
[----:B------:R-:W-:Y:S01]  /*19da0*/  ULDC UR4, c[0x0][0x22c] ;  /* 0x00008b0000047ab9 */ /* 0x000fe20000000800 */
[----:B------:R-:W3:Y:S02]  /*19db0*/  LDC R14, c[0x0][0x248] ;  /* 0x00009200ff0e7b82 */ /* 0x000ee40000000800 */
[----:B------:R4:W-:Y:S01]  /*19dc0*/  @P3 STG.E.U16 desc[UR18][R6.64], R23 ;  /* 0x0000001706003986 */ /* 0x0009e2000c101512 */
[----:B------:R-:W-:Y:S01]  /*19dd0*/  ISETP.LT.AND P5, PT, R193, UR4, !P0 ;  /* 0x00000004c1007c0c */ /* 0x000fe2000c7a1270 */
[----:B------:R-:W-:-:S04]  /*19de0*/  ULDC UR4, c[0x0][0x22c] ;  /* 0x00008b0000047ab9 */ /* 0x000fc80000000800 */
[----:B------:R-:W3:Y:S01]  /*19df0*/  LDC R20, c[0x0][0x248] ;  /* 0x00009200ff147b82 */ /* 0x000ee20000000800 */
[----:B-1----:R-:W-:-:S04]  /*19e00*/  LEA R4, P3, R13, R2, 0x1 ;  /* 0x000000020d047211 */ /* 0x002fc800078608ff */
[----:B------:R-:W-:Y:S01]  /*19e10*/  LEA.HI.X.SX32 R5, R13, R0, 0x1, P3 ;  /* 0x000000000d057211 */ /* 0x000fe200018f0eff */
[----:B--2---:R-:W-:Y:S01]  /*19e20*/  IMAD R13, R70, 0x2, R15 ;  /* 0x00000002460d7824 */ /* 0x004fe200078e020f */
[----:B------:R-:W-:Y:S01]  /*19e30*/  ISETP.LT.AND P2, PT, R191, UR4, !P0 ;  /* 0x00000004bf007c0c */ /* 0x000fe2000c741270 */
[----:B------:R-:W-:Y:S02]  /*19e40*/  ULDC UR4, c[0x0][0x22c] ;  /* 0x00008b0000047ab9 */ /* 0x000fe40000000800 */
[----:B------:R1:W-:Y:S01]  /*19e50*/  @P6 STG.E.U16 desc[UR18][R4.64], R21 ;  /* 0x0000001504006986 */ /* 0x0003e2000c101512 */
[----:B----4-:R-:W-:Y:S02]  /*19e60*/  LEA R6, P3, R15, R2, 0x1 ;  /* 0x000000020f067211 */ /* 0x010fe400078608ff */
[----:B------:R-:W-:Y:S02]  /*19e70*/  PRMT R22, R21, 0x7632, R22 ;  /* 0x0000763215167816 */ /* 0x000fe40000000016 */
[----:B------:R-:W-:-:S02]  /*19e80*/  LEA.HI.X.SX32 R7, R15, R0, 0x1, P3 ;  /* 0x000000000f077211 */ /* 0x000fc400018f0eff */
[----:B-1----:R-:W-:-:S04]  /*19e90*/  LEA R4, P6, R13, R2, 0x1 ;  /* 0x000000020d047211 */ /* 0x002fc800078c08ff */
[----:B------:R-:W-:Y:S01]  /*19ea0*/  LEA.HI.X.SX32 R5, R13, R0, 0x1, P6 ;  /* 0x000000000d057211 */ /* 0x000fe200030f0eff */
[----:B0-----:R-:W-:Y:S02]  /*19eb0*/  IMAD R13, R12, 0x2, R13 ;  /* 0x000000020c0d7824 */ /* 0x001fe400078e020d */
[----:B------:R-:W0:Y:S01]  /*19ec0*/  LDC R12, c[0x0][0x248] ;  /* 0x00009200ff0c7b82 */ /* 0x000e220000000800 */
[----:B------:R-:W-:Y:S01]  /*19ed0*/  PRMT R15, R22, 0x7632, R15 ;  /* 0x00007632160f7816 */ /* 0x000fe2000000000f */
[----:B------:R1:W-:Y:S01]  /*19ee0*/  @P5 STG.E.U16 desc[UR18][R6.64], R22 ;  /* 0x0000001606005986 */ /* 0x0003e2000c101512 */
[----:B------:R-:W-:Y:S01]  /*19ef0*/  ISETP.LT.AND P4, PT, R190, UR5, !P0 ;  /* 0x00000005be007c0c */ /* 0x000fe2000c781270 */
[----:B------:R-:W-:Y:S02]  /*19f00*/  ULDC UR5, c[0x0][0x22c] ;  /* 0x00008b0000057ab9 */ /* 0x000fe40000000800 */
[----:B------:R2:W-:Y:S02]  /*19f10*/  @P2 STG.E.U16 desc[UR18][R4.64], R15 ;  /* 0x0000000f04002986 */ /* 0x0005e4000c101512 */
[----:B-1----:R-:W1:Y:S01]  /*19f20*/  LDC R22, c[0x0][0x248] ;  /* 0x00009200ff167b82 */ /* 0x002e620000000800 */
[----:B---3--:R-:W-:Y:S01]  /*19f30*/  IMAD R7, R14, 0x2, R13 ;  /* 0x000000020e077824 */ /* 0x008fe200078e020d */
[----:B--2---:R-:W-:-:S02]  /*19f40*/  LEA R4, P6, R13, R2, 0x1 ;  /* 0x000000020d047211 */ /* 0x004fc400078c08ff */
[----:B------:R-:W-:-:S04]  /*19f50*/  PRMT R23, R23, 0x7632, R23 ;  /* 0x0000763217177816 */ /* 0x000fc80000000017 */
[----:B------:R-:W2:Y:S01]  /*19f60*/  LDC R14, c[0x0][0x248] ;  /* 0x00009200ff0e7b82 */ /* 0x000ea20000000800 */
[----:B------:R-:W-:Y:S01]  /*19f70*/  LEA.HI.X.SX32 R5, R13, R0, 0x1, P6 ;  /* 0x000000000d057211 */ /* 0x000fe200030f0eff */
[----:B------:R-:W-:Y:S01]  /*19f80*/  IMAD R13, R20, 0x2, R7 ;  /* 0x00000002140d7824 */ /* 0x000fe200078e0207 */
[----:B------:R-:W-:Y:S02]  /*19f90*/  LEA R6, P6, R7, R2, 0x1 ;  /* 0x0000000207067211 */ /* 0x000fe400078c08ff */
[----:B------:R-:W-:Y:S01]  /*19fa0*/  ISETP.LT.AND P3, PT, R187, UR4, !P0 ;  /* 0x00000004bb007c0c */ /* 0x000fe2000c761270 */
[----:B------:R-:W-:Y:S01]  /*19fb0*/  ULDC UR4, c[0x0][0x22c] ;  /* 0x00008b0000047ab9 */ /* 0x000fe20000000800 */
[----:B------:R3:W-:Y:S01]  /*19fc0*/  @P4 STG.E.U16 desc[UR18][R4.64], R23 ;  /* 0x0000001704004986 */ /* 0x0007e2000c101512 */
[----:B------:R-:W4:Y:S01]  /*19fd0*/  LDC R20, c[0x0][0x248] ;  /* 0x00009200ff147b82 */ /* 0x000f220000000800 */
[----:B------:R-:W-:Y:S02]  /*19fe0*/  LEA.HI.X.SX32 R7, R7, R0, 0x1, P6 ;  /* 0x0000000007077211 */ /* 0x000fe400030f0eff */
[----:B------:R-:W-:Y:S01]  /*19ff0*/  ISETP.LT.AND P5, PT, R185, UR4, !P0 ;  /* 0x00000004b9007c0c */ /* 0x000fe2000c7a1270 */
[----:B------:R-:W-:Y:S01]  /*1a000*/  ULDC UR4, c[0x0][0x22c] ;  /* 0x00008b0000047ab9 */ /* 0x000fe20000000800 */
[----:B---3--:R-:W-:-:S04]  /*1a010*/  LEA R4, P6, R13, R2, 0x1 ;  /* 0x000000020d047211 */ /* 0x008fc800078c08ff */
[----:B------:R-:W-:Y:S01]  /*1a020*/  LEA.HI.X.SX32 R5, R13, R0, 0x1, P6 ;  /* 0x000000000d057211 */ /* 0x000fe200030f0eff */
[----:B0-----:R-:W-:Y:S01]  /*1a030*/  IMAD R13, R12, 0x2, R13 ;  /* 0x000000020c0d7824 */ /* 0x001fe200078e020d */
[----:B------:R-:W-:Y:S01]  /*1a040*/  ISETP.LT.AND P2, PT, R183, UR4, !P0 ;  /* 0x00000004b7007c0c */ /* 0x000fe2000c741270 */
[----:B------:R-:W0:Y:S01]  /*1a050*/  LDC R12, c[0x0][0x248] ;  /* 0x00009200ff0c7b82 */ /* 0x000e220000000800 */
[----:B------:R-:W-:Y:S01]  /*1a060*/  ULDC UR4, c[0x0][0x22c] ;  /* 0x00008b0000047ab9 */ /* 0x000fe20000000800 */
[----:B------:R3:W-:Y:S01]  /*1a070*/  @P3 STG.E.U16 desc[UR18][R6.64], R16 ;  /* 0x0000001006003986 */ /* 0x0007e2000c101512 */
[----:B-1----:R-:W-:Y:S01]  /*1a080*/  IMAD R15, R22, 0x2, R13 ;  /* 0x00000002160f7824 */ /* 0x002fe200078e020d */
[----:B------:R-:W-:Y:S01]  /*1a090*/  ISETP.LT.AND P4, PT, R177, UR4, !P0 ;  /* 0x00000004b1007c0c */ /* 0x000fe2000c781270 */
[----:B------:R-:W-:Y:S01]  /*1a0a0*/  ULDC UR4, c[0x0][0x22c] ;  /* 0x00008b0000047ab9 */ /* 0x000fe20000000800 */
[----:B------:R1:W-:Y:S02]  /*1a0b0*/  @P5 STG.E.U16 desc[UR18][R4.64], R17 ;  /* 0x0000001104005986 */ /* 0x0003e4000c101512 */
[----:B------:R-:W0:Y:S01]  /*1a0c0*/  LDC R22, c[0x0][0x248] ;  /* 0x00009200ff167b82 */ /* 0x000e220000000800 */
[----:B---3--:R-:W-:-:S04]  /*1a0d0*/  LEA R6, P6, R13, R2, 0x1 ;  /* 0x000000020d067211 */ /* 0x008fc800078c08ff */
[----:B------:R-:W-:Y:S01]  /*1a0e0*/  LEA.HI.X.SX32 R7, R13, R0, 0x1, P6 ;  /* 0x000000000d077211 */ /* 0x000fe200030f0eff */
[----:B--2---:R-:W-:Y:S01]  /*1a0f0*/  IMAD R13, R14, 0x2, R15 ;  /* 0x000000020e0d7824 */ /* 0x004fe200078e020f */
[C---:B-1----:R-:W-:Y:S01]  /*1a100*/  LEA R4, P6, R15.reuse, R2, 0x1 ;  /* 0x000000020f047211 */ /* 0x042fe200078c08ff */
[----:B------:R-:W1:Y:S01]  /*1a110*/  LDC R14, c[0x0][0x248] ;  /* 0x00009200ff0e7b82 */ /* 0x000e620000000800 */
[----:B------:R-:W-:Y:S01]  /*1a120*/  ISETP.LT.AND P3, PT, R178, UR4, !P0 ;  /* 0x00000004b2007c0c */ /* 0x000fe2000c761270 */
[----:B------:R2:W-:Y:S01]  /*1a130*/  @P2 STG.E.U16 desc[UR18][R6.64], R18 ;  /* 0x0000001206002986 */ /* 0x0005e2000c101512 */
[----:B------:R-:W-:Y:S01]  /*1a140*/  LEA.HI.X.SX32 R5, R15, R0, 0x1, P6 ;  /* 0x000000000f057211 */ /* 0x000fe200030f0eff */
[----:B----4-:R-:W-:Y:S01]  /*1a150*/  IMAD R15, R20, 0x2, R13 ;  /* 0x00000002140f7824 */ /* 0x010fe200078e020d */
[----:B------:R-:W-:-:S03]  /*1a160*/  ULDC UR4, c[0x0][0x22c] ;  /* 0x00008b0000047ab9 */ /* 0x000fc60000000800 */
[----:B------:R3:W-:Y:S01]  /*1a170*/  @P4 STG.E.U16 desc[UR18][R4.64], R19 ;  /* 0x0000001304004986 */ /* 0x0007e2000c101512 */
[----:B--2---:R-:W-:-:S04]  /*1a180*/  LEA R6, P6, R13, R2, 0x1 ;  /* 0x000000020d067211 */ /* 0x004fc800078c08ff */
[----:B------:R-:W-:Y:S02]  /*1a190*/  LEA.HI.X.SX32 R7, R13, R0, 0x1, P6 ;  /* 0x000000000d077211 */ /* 0x000fe400030f0eff */
[----:B---3--:R-:W-:Y:S02]  /*1a1a0*/  PRMT R5, R16, 0x7632, R5 ;  /* 0x0000763210057816 */ /* 0x008fe40000000005 */
[----:B------:R-:W2:Y:S01]  /*1a1b0*/  LDC R16, c[0x0][0x248] ;  /* 0x00009200ff107b82 */ /* 0x000ea20000000800 */
[----:B------:R-:W-:Y:S02]  /*1a1c0*/  LEA R4, P6, R15, R2, 0x1 ;  /* 0x000000020f047211 */ /* 0x000fe400078c08ff */
[----:B------:R-:W-:Y:S01]  /*1a1d0*/  ISETP.LT.AND P5, PT, R176, UR4, !P0 ;  /* 0x00000004b0007c0c */ /* 0x000fe2000c7a1270 */
[----:B------:R3:W-:Y:S01]  /*1a1e0*/  @P3 STG.E.U16 desc[UR18][R6.64], R5 ;  /* 0x0000000506003986 */ /* 0x0007e2000c101512 */
[----:B------:R-:W-:Y:S01]  /*1a1f0*/  ULDC UR4, c[0x0][0x22c] ;  /* 0x00008b0000047ab9 */ /* 0x000fe20000000800 */
[----:B------:R-:W-:-:S02]  /*1a200*/  PRMT R17, R17, 0x7632, R17 ;  /* 0x0000763211117816 */ /* 0x000fc40000000011 */
[----:B------:R-:W-:Y:S01]  /*1a210*/  ISETP.LT.AND P2, PT, R174, UR4, !P0 ;  /* 0x00000004ae007c0c */ /* 0x000fe2000c741270 */
[----:B------:R-:W-:Y:S01]  /*1a220*/  ULDC UR4, c[0x0][0x22c] ;  /* 0x00008b0000047ab9 */ /* 0x000fe20000000800 */
[----:B---3--:R-:W-:Y:S01]  /*1a230*/  LEA.HI.X.SX32 R5, R15, R0, 0x1, P6 ;  /* 0x000000000f057211 */ /* 0x008fe200030f0eff */
[----:B0-----:R-:W-:Y:S02]  /*1a240*/  IMAD R15, R12, 0x2, R15 ;  /* 0x000000020c0f7824 */ /* 0x001fe400078e020f */
[----:B------:R-:W0:Y:S02]  /*1a250*/  LDC R12, c[0x0][0x248] ;  /* 0x00009200ff0c7b82 */ /* 0x000e240000000800 */
[----:B------:R-:W-:Y:S01]  /*1a260*/  IMAD R13, R22, 0x2, R15 ;  /* 0x00000002160d7824 */ /* 0x000fe200078e020f */
[----:B------:R-:W-:Y:S02]  /*1a270*/  ISETP.LT.AND P4, PT, R172, UR4, !P0 ;  /* 0x00000004ac007c0c */ /* 0x000fe4000c781270 */
[----:B------:R-:W-:Y:S01]  /*1a280*/  PRMT R19, R18, 0x7632, R19 ;  /* 0x0000763212137816 */ /* 0x000fe20000000013 */
[----:B------:R3:W-:Y:S01]  /*1a290*/  @P5 STG.E.U16 desc[UR18][R4.64], R17 ;  /* 0x0000001104005986 */ /* 0x0007e2000c101512 */
[----:B------:R-:W-:Y:S01]  /*1a2a0*/  LEA R6, P6, R13, R2, 0x1 ;  /* 0x000000020d067211 */ /* 0x000fe200078c08ff */
[----:B------:R-:W4:Y:S01]  /*1a2b0*/  LDC R18, c[0x0][0x248] ;  /* 0x00009200ff127b82 */ /* 0x000f220000000800 */
[----:B------:R-:W-:-:S02]  /*1a2c0*/  ULDC UR4, c[0x0][0x22c] ;  /* 0x00008b0000047ab9 */ /* 0x000fc40000000800 */
[----:B------:R-:W-:Y:S01]  /*1a2d0*/  LEA.HI.X.SX32 R7, R13, R0, 0x1, P6 ;  /* 0x000000000d077211 */ /* 0x000fe200030f0eff */
[----:B-1----:R-:W-:Y:S01]  /*1a2e0*/  IMAD R13, R14, 0x2, R13 ;  /* 0x000000020e0d7824 */ /* 0x002fe200078e020d */
[----:B------:R-:W-:-:S03]  /*1a2f0*/  PRMT R20, R19, 0x7632, R20 ;  /* 0x0000763213147816 */ /* 0x000fc60000000014 */
[----:B------:R-:W1:Y:S01]  /*1a300*/  LDC R14, c[0x0][0x248] ;  /* 0x00009200ff0e7b82 */ /* 0x000e620000000800 */
[----:B---3--:R-:W-:-:S04]  /*1a310*/  LEA R4, P5, R15, R2, 0x1 ;  /* 0x000000020f047211 */ /* 0x008fc800078a08ff */
[----:B------:R-:W-:Y:S01]  /*1a320*/  LEA.HI.X.SX32 R5, R15, R0, 0x1, P5 ;  /* 0x000000000f057211 */ /* 0x000fe200028f0eff */
[----:B--2---:R-:W-:Y:S01]  /*1a330*/  IMAD R15, R16, 0x2, R13 ;  /* 0x00000002100f7824 */ /* 0x004fe200078e020d */
[----:B------:R-:W-:Y:S01]  /*1a340*/  ISETP.LT.AND P3, PT, R171, UR4, !P0 ;  /* 0x00000004ab007c0c */ /* 0x000fe2000c761270 */
[----:B------:R-:W-:Y:S01]  /*1a350*/  ULDC UR4, c[0x0][0x22c] ;  /* 0x00008b0000047ab9 */ /* 0x000fe20000000800 */
[----:B------:R-:W2:Y:S01]  /*1a360*/  LDC R16, c[0x0][0x248] ;  /* 0x00009200ff107b82 */ /* 0x000ea20000000800 */
[----:B------:R-:W-:Y:S01]  /*1a370*/  @P2 STG.E.U16 desc[UR18][R4.64], R19 ;  /* 0x0000001304002986 */ /* 0x000fe2000c101512 */
[----:B------:R-:W-:Y:S01]  /*1a380*/  ISETP.LT.AND P5, PT, R173, UR4, !P0 ;  /* 0x00000004ad007c0c */ /* 0x000fe2000c7a1270 */
[----:B------:R-:W-:Y:S02]  /*1a390*/  ULDC UR4, c[0x0][0x22c] ;  /* 0x00008b0000047ab9 */ /* 0x000fe40000000800 */
[----:B------:R3:W-:Y:S03]  /*1a3a0*/  @P4 STG.E.U16 desc[UR18][R6.64], R20 ;  /* 0x0000001406004986 */ /* 0x0007e6000c101512 */
[----:B------:R-:W2:Y:S01]  /*1a3b0*/  LDC R22, c[0x0][0x248] ;  /* 0x00009200ff167b82 */ /* 0x000ea20000000800 */
[----:B---3--:R-:W-:-:S07]  /*1a3c0*/  LEA R6, P6, R15, R2, 0x1 ;  /* 0x000000020f067211 */ /* 0x008fce00078c08ff */
[----:B------:R-:W3:Y:S01]  /*1a3d0*/  LDC R20, c[0x0][0x248] ;  /* 0x00009200ff147b82 */ /* 0x000ee20000000800 */
[----:B------:R-:W-:Y:S02]  /*1a3e0*/  LEA R4, P2, R13, R2, 0x1 ;  /* 0x000000020d047211 */ /* 0x000fe400078408ff */
[-C--:B------:R-:W-:Y:S01]  /*1a3f0*/  LEA.HI.X.SX32 R7, R15, R0.reuse, 0x1, P6 ;  /* 0x000000000f077211 */ /* 0x080fe200030f0eff */
[----:B0-----:R-:W-:Y:S01]  /*1a400*/  IMAD R15, R12, 0x2, R15 ;  /* 0x000000020c0f7824 */ /* 0x001fe200078e020f */
[----:B------:R-:W-:-:S03]  /*1a410*/  LEA.HI.X.SX32 R5, R13, R0, 0x1, P2 ;  /* 0x000000000d057211 */ /* 0x000fc600010f0eff */
[----:B------:R-:W0:Y:S01]  /*1a420*/  LDC R12, c[0x0][0x248] ;  /* 0x00009200ff0c7b82 */ /* 0x000e220000000800 */
[----:B----4-:R-:W-:Y:S01]  /*1a430*/  IMAD R13, R18, 0x2, R15 ;  /* 0x00000002120d7824 */ /* 0x010fe200078e020f */
[----:B------:R-:W-:Y:S04]  /*1a440*/  @P3 STG.E.U16 desc[UR18][R4.64], R60 ;  /* 0x0000003c04003986 */ /* 0x000fe8000c101512 */
[----:B------:R4:W-:Y:S01]  /*1a450*/  @P5 STG.E.U16 desc[UR18][R6.64], R61 ;  /* 0x0000003d06005986 */ /* 0x0009e2000c101512 */
[----:B------:R-:W-:Y:S01]  /*1a460*/  ISETP.LT.AND P4, PT, R168, UR4, !P0 ;  /* 0x00000004a8007c0c */ /* 0x000fe2000c781270 */
[----:B------:R-:W3:Y:S01]  /*1a470*/  LDC R18, c[0x0][0x248] ;  /* 0x00009200ff127b82 */ /* 0x000ee20000000800 */
[----:B------:R-:W-:Y:S01]  /*1a480*/  ISETP.LT.AND P2, PT, R166, UR5, !P0 ;  /* 0x00000005a6007c0c */ /* 0x000fe2000c741270 */
[----:B------:R-:W-:Y:S01]  /*1a490*/  ULDC UR4, c[0x0][0x22c] ;  /* 0x00008b0000047ab9 */ /* 0x000fe20000000800 */
[----:B------:R-:W-:Y:S01]  /*1a4a0*/  ULDC UR5, c[0x0][0x22c] ;  /* 0x00008b0000057ab9 */ /* 0x000fe20000000800 */
[----:B----4-:R-:W-:-:S04]  /*1a4b0*/  LEA R6, P6, R13, R2, 0x1 ;  /* 0x000000020d067211 */ /* 0x010fc800078c08ff */
[----:B------:R-:W-:Y:S01]  /*1a4c0*/  LEA.HI.X.SX32 R7, R13, R0, 0x1, P6 ;  /* 0x000000000d077211 */ /* 0x000fe200030f0eff */
[----:B-1----:R-:W-:Y:S01]  /*1a4d0*/  IMAD R13, R14, 0x2, R13 ;  /* 0x000000020e0d7824 */ /* 0x002fe200078e020d */
[C---:B------:R-:W-:Y:S01]  /*1a4e0*/  LEA R4, P3, R15.reuse, R2, 0x1 ;  /* 0x000000020f047211 */ /* 0x040fe200078608ff */
[----:B------:R-:W1:Y:S03]  /*1a4f0*/  LDC R14, c[0x0][0x248] ;  /* 0x00009200ff0e7b82 */ /* 0x000e660000000800 */
[----:B------:R-:W-:Y:S01]  /*1a500*/  LEA.HI.X.SX32 R5, R15, R0, 0x1, P3 ;  /* 0x000000000f057211 */ /* 0x000fe200018f0eff */
[----:B0-----:R-:W-:Y:S01]  /*1a510*/  IMAD R15, R12, 0x2, R13 ;  /* 0x000000020c0f7824 */ /* 0x001fe200078e020d */
[----:B------:R-:W-:Y:S01]  /*1a520*/  ISETP.LT.AND P5, PT, R163, UR4, !P0 ;  /* 0x00000004a3007c0c */ /* 0x000fe2000c7a1270 */
[----:B------:R-:W-:Y:S01]  /*1a530*/  ULDC UR4, c[0x0][0x22c] ;  /* 0x00008b0000047ab9 */ /* 0x000fe20000000800 */
[----:B------:R-:W-:Y:S01]  /*1a540*/  ISETP.LT.AND P3, PT, R169, UR5, !P0 ;  /* 0x00000005a9007c0c */ /* 0x000fe2000c761270 */
[----:B------:R0:W-:Y:S01]  /*1a550*/  @P4 STG.E.U16 desc[UR18][R4.64], R62 ;  /* 0x0000003e04004986 */ /* 0x0001e2000c101512 */
[----:B------:R-:W4:Y:S01]  /*1a560*/  LDC R12, c[0x0][0x248] ;  /* 0x00009200ff0c7b82 */ /* 0x000f220000000800 */
[----:B------:R-:W-:Y:S01]  /*1a570*/  PRMT R60, R60, 0x7632, R60 ;  /* 0x000076323c3c7816 */ /* 0x000fe2000000003c */
[----:B------:R-:W-:Y:S01]  /*1a580*/  ULDC UR5, c[0x0][0x22c] ;  /* 0x00008b0000057ab9 */ /* 0x000fe20000000800 */
[----:B------:R2:W-:Y:S01]  /*1a590*/  @P2 STG.E.U16 desc[UR18][R6.64], R63 ;  /* 0x0000003f06002986 */ /* 0x0005e2000c101512 */
[----:B------:R-:W-:-:S02]  /*1a5a0*/  PRMT R61, R61, 0x7632, R61 ;  /* 0x000076323d3d7816 */ /* 0x000fc4000000003d */
[-C--:B0-----:R-:W-:Y:S02]  /*1a5b0*/  LEA R4, P2, R13, R2.reuse, 0x1 ;  /* 0x000000020d047211 */ /* 0x081fe400078408ff */
[----:B--2---:R-:W-:Y:S02]  /*1a5c0*/  LEA R6, P4, R15, R2, 0x1 ;  /* 0x000000020f067211 */ /* 0x004fe400078808ff */
[-C--:B------:R-:W-:Y:S01]  /*1a5d0*/  LEA.HI.X.SX32 R5, R13, R0.reuse, 0x1, P2 ;  /* 0x000000000d057211 */ /* 0x080fe200010f0eff */
[----:B------:R-:W-:Y:S01]  /*1a5e0*/  IMAD R13, R16, 0x2, R15 ;  /* 0x00000002100d7824 */ /* 0x000fe200078e020f */
[----:B------:R-:W-:Y:S01]  /*1a5f0*/  LEA.HI.X.SX32 R7, R15, R0, 0x1, P4 ;  /* 0x000000000f077211 */ /* 0x000fe200020f0eff */
[----:B------:R-:W0:Y:S01]  /*1a600*/  LDC R16, c[0x0][0x248] ;  /* 0x00009200ff107b82 */ /* 0x000e220000000800 */
[----:B------:R-:W-:Y:S01]  /*1a610*/  ISETP.LT.AND P6, PT, R170, UR4, !P0 ;  /* 0x00000004aa007c0c */ /* 0x000fe2000c7c1270 */
[----:B------:R2:W-:Y:S01]  /*1a620*/  @P5 STG.E.U16 desc[UR18][R4.64], R60 ;  /* 0x0000003c04005986 */ /* 0x0005e2000c101512 */
[----:B-1----:R-:W-:Y:S01]  /*1a630*/  IMAD R15, R14, 0x2, R13 ;  /* 0x000000020e0f7824 */ /* 0x002fe200078e020d */
[----:B------:R-:W-:Y:S01]  /*1a640*/  PRMT R62, R62, 0x7632, R62 ;  /* 0x000076323e3e7816 */ /* 0x000fe2000000003e */
[----:B------:R-:W-:Y:S01]  /*1a650*/  ULDC UR4, c[0x0][0x22c] ;  /* 0x00008b0000047ab9 */ /* 0x000fe20000000800 */
[----:B------:R1:W-:Y:S02]  /*1a660*/  @P3 STG.E.U16 desc[UR18][R6.64], R61 ;  /* 0x0000003d06003986 */ /* 0x0003e4000c101512 */
[----:B------:R-:W0:Y:S01]  /*1a670*/  LDC R14, c[0x0][0x248] ;  /* 0x00009200ff0e7b82 */ /* 0x000e220000000800 */
[----:B--2---:R-:W-:-:S04]  /*1a680*/  LEA R4, P3, R13, R2, 0x1 ;  /* 0x000000020d047211 */ /* 0x004fc800078608ff */
[----:B------:R-:W-:Y:S01]  /*1a690*/  LEA.HI.X.SX32 R5, R13, R0, 0x1, P3 ;  /* 0x000000000d057211 */ /* 0x000fe200018f0eff */
[----:B---3--:R-:W-:Y:S01]  /*1a6a0*/  IMAD R13, R18, 0x2, R15 ;  /* 0x00000002120d7824 */ /* 0x008fe200078e020f */
[----:B------:R-:W-:Y:S01]  /*1a6b0*/  ISETP.LT.AND P2, PT, R155, UR4, !P0 ;  /* 0x000000049b007c0c */ /* 0x000fe2000c741270 */
[----:B------:R-:W-:Y:S01]  /*1a6c0*/  ULDC UR4, c[0x0][0x22c] ;  /* 0x00008b0000047ab9 */ /* 0x000fe20000000800 */
[-C--:B-1----:R-:W-:Y:S01]  /*1a6d0*/  LEA R6, P3, R15, R2.reuse, 0x1 ;  /* 0x000000020f067211 */ /* 0x082fe200078608ff */
[----:B------:R1:W-:Y:S01]  /*1a6e0*/  @P6 STG.E.U16 desc[UR18][R4.64], R62 ;  /* 0x0000003e04006986 */ /* 0x0003e2000c101512 */
[----:B------:R-:W-:Y:S01]  /*1a6f0*/  ISETP.LT.AND P5, PT, R167, UR4, !P0 ;  /* 0x00000004a7007c0c */ /* 0x000fe2000c7a1270 */
[----:B------:R-:W-:Y:S01]  /*1a700*/  ULDC UR4, c[0x0][0x22c] ;  /* 0x00008b0000047ab9 */ /* 0x000fe20000000800 */
[----:B------:R-:W-:Y:S01]  /*1a710*/  PRMT R63, R63, 0x7632, R63 ;  /* 0x000076323f3f7816 */ /* 0x000fe2000000003f */
[----:B------:R-:W2:Y:S01]  /*1a720*/  LDC R18, c[0x0][0x248] ;  /* 0x00009200ff127b82 */ /* 0x000ea20000000800 */
[----:B-1----:R-:W-:-:S04]  /*1a730*/  LEA R4, P6, R13, R2, 0x1 ;  /* 0x000000020d047211 */ /* 0x002fc800078c08ff */
[-C--:B------:R-:W-:Y:S01]  /*1a740*/  LEA.HI.X.SX32 R5, R13, R0.reuse, 0x1, P6 ;  /* 0x000000000d057211 */ /* 0x080fe200030f0eff */
[----:B----4-:R-:W-:Y:S02]  /*1a750*/  IMAD R13, R12, 0x2, R13 ;  /* 0x000000020c0d7824 */ /* 0x010fe400078e020d */
[----:B------:R-:W1:Y:S01]  /*1a760*/  LDC R12, c[0x0][0x248] ;  /* 0x00009200ff0c7b82 */ /* 0x000e620000000800 */
[----:B------:R-:W-:Y:S01]  /*1a770*/  LEA.HI.X.SX32 R7, R15, R0, 0x1, P3 ;  /* 0x000000000f077211 */ /* 0x000fe200018f0eff */
[----:B0-----:R-:W-:Y:S01]  /*1a780*/  IMAD R15, R16, 0x2, R13 ;  /* 0x00000002100f7824 */ /* 0x001fe200078e020d */
[----:B------:R-:W-:Y:S01]  /*1a790*/  ISETP.LT.AND P4, PT, R161, UR4, !P0 ;  /* 0x00000004a1007c0c */ /* 0x000fe2000c781270 */
[----:B------:R-:W-:Y:S02]  /*1a7a0*/  ULDC UR4, c[0x0][0x22c] ;  /* 0x00008b0000047ab9 */ /* 0x000fe40000000800 */
[----:B------:R-:W-:Y:S02]  /*1a7b0*/  @P2 STG.E.U16 desc[UR18][R6.64], R63 ;  /* 0x0000003f06002986 */ /* 0x000fe4000c101512 */
[----:B------:R-:W0:Y:S02]  /*1a7c0*/  LDC R16, c[0x0][0x248] ;  /* 0x00009200ff107b82 */ /* 0x000e240000000800 */
[----:B------:R3:W-:Y:S01]  /*1a7d0*/  @P5 STG.E.U16 desc[UR18][R4.64], R84 ;  /* 0x0000005404005986 */ /* 0x0007e2000c101512 */
[----:B------:R-:W-:Y:S01]  /*1a7e0*/  ISETP.LT.AND P3, PT, R157, UR4, !P0 ;  /* 0x000000049d007c0c */ /* 0x000fe2000c761270 */
[----:B------:R-:W-:-:S02]  /*1a7f0*/  ULDC UR4, c[0x0][0x22c] ;  /* 0x00008b0000047ab9 */ /* 0x000fc40000000800 */
[----:B------:R-:W-:Y:S01]  /*1a800*/  ISETP.LT.AND P2, PT, R162, UR4, !P0 ;  /* 0x00000004a2007c0c */ /* 0x000fe2000c741270 */
[----:B------:R-:W-:Y:S01]  /*1a810*/  ULDC UR4, c[0x0][0x22c] ;  /* 0x00008b0000047ab9 */ /* 0x000fe20000000800 */
[----:B---3--:R-:W-:-:S04]  /*1a820*/  LEA R4, P5, R13, R2, 0x1 ;  /* 0x000000020d047211 */ /* 0x008fc800078a08ff */
[----:B------:R-:W-:Y:S01]  /*1a830*/  LEA.HI.X.SX32 R5, R13, R0, 0x1, P5 ;  /* 0x000000000d057211 */ /* 0x000fe200028f0eff */
[----:B------:R-:W-:Y:S01]  /*1a840*/  IMAD R13, R14, 0x2, R15 ;  /* 0x000000020e0d7824 */ /* 0x000fe200078e020f */
[C---:B------:R-:W-:Y:S01]  /*1a850*/  LEA R6, P5, R15.reuse, R2, 0x1 ;  /* 0x000000020f067211 */ /* 0x040fe200078a08ff */
[----:B------:R-:W3:Y:S02]  /*1a860*/  LDC R14, c[0x0][0x248] ;  /* 0x00009200ff0e7b82 */ /* 0x000ee40000000800 */
[----:B------:R4:W-:Y:S01]  /*1a870*/  @P4 STG.E.U16 desc[UR18][R4.64], R85 ;  /* 0x0000005504004986 */ /* 0x0009e2000c101512 */
[----:B------:R-:W-:Y:S02]  /*1a880*/  LEA.HI.X.SX32 R7, R15, R0, 0x1, P5 ;  /* 0x000000000f077211 */ /* 0x000fe400028f0eff */
[----:B------:R-:W-:Y:S01]  /*1a890*/  ISETP.LT.AND P6, PT, R158, UR4, !P0 ;  /* 0x000000049e007c0c */ /* 0x000fe2000c7c1270 */
[----:B------:R-:W-:Y:S01]  /*1a8a0*/  ULDC UR4, c[0x0][0x22c] ;  /* 0x00008b0000047ab9 */ /* 0x000fe20000000800 */
[----:B----4-:R-:W-:-:S04]  /*1a8b0*/  LEA R4, P4, R13, R2, 0x1 ;  /* 0x000000020d047211 */ /* 0x010fc800078808ff */
[----:B------:R-:W-:Y:S01]  /*1a8c0*/  LEA.HI.X.SX32 R5, R13, R0, 0x1, P4 ;  /* 0x000000000d057211 */ /* 0x000fe200020f0eff */
[----:B-1----:R-:W-:Y:S01]  /*1a8d0*/  IMAD R13, R12, 0x2, R13 ;  /* 0x000000020c0d7824 */ /* 0x002fe200078e020d */
[----:B------:R0:W-:Y:S04]  /*1a8e0*/  @P3 STG.E.U16 desc[UR18][R6.64], R86 ;  /* 0x0000005606003986 */ /* 0x0001e8000c101512 */
[----:B------:R1:W-:Y:S01]  /*1a8f0*/  @P2 STG.E.U16 desc[UR18][R4.64], R87 ;  /* 0x0000005704002986 */ /* 0x0003e2000c101512 */
[----:B------:R-:W-:Y:S02]  /*1a900*/  LEA R12, P2, R13, R2, 0x1 ;  /* 0x000000020d0c7211 */ /* 0x000fe400078408ff */
[----:B------:R-:W-:Y:S01]  /*1a910*/  PRMT R84, R84, 0x7632, R84 ;  /* 0x0000763254547816 */ /* 0x000fe20000000054 */
[----:B0-----:R-:W-:-:S02]  /*1a920*/  IMAD R7, R16, 0x2, R13 ;  /* 0x0000000210077824 */ /* 0x001fc400078e020d */
[----:B------:R-:W0:Y:S01]  /*1a930*/  LDC R16, c[0x0][0x248] ;  /* 0x00009200ff107b82 */ /* 0x000e220000000800 */
[----:B------:R-:W-:Y:S01]  /*1a940*/  LEA.HI.X.SX32 R13, R13, R0, 0x1, P2 ;  /* 0x000000000d0d7211 */ /* 0x000fe200010f0eff */
[----:B--2---:R-:W-:Y:S01]  /*1a950*/  IMAD R15, R18, 0x2, R7 ;  /* 0x00000002120f7824 */ /* 0x004fe200078e0207 */
[----:B------:R-:W-:Y:S01]  /*1a960*/  ISETP.LT.AND P5, PT, R152, UR4, !P0 ;  /* 0x0000000498007c0c */ /* 0x000fe2000c7a1270 */
[----:B------:R-:W-:Y:S02]  /*1a970*/  ULDC UR4, c[0x0][0x22c] ;  /* 0x00008b0000047ab9 */ /* 0x000fe40000000800 */
[----:B------:R2:W-:Y:S01]  /*1a980*/  @P6 STG.E.U16 desc[UR18][R12.64], R84 ;  /* 0x000000540c006986 */ /* 0x0005e2000c101512 */
[-C--:B-1----:R-:W-:Y:S01]  /*1a990*/  LEA R4, P6, R15, R2.reuse, 0x1 ;  /* 0x000000020f047211 */ /* 0x082fe200078c08ff */
[----:B------:R-:W1:Y:S01]  /*1a9a0*/  LDC R18, c[0x0][0x248] ;  /* 0x00009200ff127b82 */ /* 0x000e620000000800 */
[----:B------:R-:W-:Y:S02]  /*1a9b0*/  LEA R6, P2, R7, R2, 0x1 ;  /* 0x0000000207067211 */ /* 0x000fe400078408ff */
[----:B------:R-:W-:Y:S01]  /*1a9c0*/  LEA.HI.X.SX32 R5, R15, R0, 0x1, P6 ;  /* 0x000000000f057211 */ /* 0x000fe200030f0eff */
[----:B---3--:R-:W-:Y:S01]  /*1a9d0*/  IMAD R15, R14, 0x2, R15 ;  /* 0x000000020e0f7824 */ /* 0x008fe200078e020f */
[----:B------:R-:W-:-:S03]  /*1a9e0*/  PRMT R85, R85, 0x7632, R85 ;  /* 0x0000763255557816 */ /* 0x000fc60000000055 */
[----:B------:R-:W3:Y:S01]  /*1a9f0*/  LDC R14, c[0x0][0x248] ;  /* 0x00009200ff0e7b82 */ /* 0x000ee20000000800 */
[----:B------:R-:W-:Y:S02]  /*1aa00*/  LEA.HI.X.SX32 R7, R7, R0, 0x1, P2 ;  /* 0x0000000007077211 */ /* 0x000fe400010f0eff */
[----:B------:R-:W-:Y:S01]  /*1aa10*/  ISETP.LT.AND P3, PT, R160, UR4, !P0 ;  /* 0x00000004a0007c0c */ /* 0x000fe2000c761270 */
[----:B------:R-:W-:Y:S01]  /*1aa20*/  ULDC UR4, c[0x0][0x22c] ;  /* 0x00008b0000047ab9 */ /* 0x000fe20000000800 */
[C---:B--2---:R-:W-:Y:S01]  /*1aa30*/  LEA R12, P6, R15.reuse, R2, 0x1 ;  /* 0x000000020f0c7211 */ /* 0x044fe200078c08ff */
[----:B------:R0:W-:Y:S01]  /*1aa40*/  @P5 STG.E.U16 desc[UR18][R6.64], R85 ;  /* 0x0000005506005986 */ /* 0x0001e2000c101512 */
[----:B------:R-:W-:Y:S02]  /*1aa50*/  PRMT R86, R86, 0x7632, R86 ;  /* 0x0000763256567816 */ /* 0x000fe40000000056 */
[----:B------:R-:W-:Y:S01]  /*1aa60*/  LEA.HI.X.SX32 R13, R15, R0, 0x1, P6 ;  /* 0x000000000f0d7211 */ /* 0x000fe200030f0eff */
[----:B0-----:R-:W-:-:S02]  /*1aa70*/  IMAD R7, R16, 0x2, R15 ;  /* 0x0000000210077824 */ /* 0x001fc400078e020f */
[----:B------:R-:W0:Y:S02]  /*1aa80*/  LDC R16, c[0x0][0x248] ;  /* 0x00009200ff107b82 */ /* 0x000e240000000800 */
[----:B------:R-:W-:Y:S01]  /*1aa90*/  IMAD R15, R20, 0x2, R7 ;  /* 0x00000002140f7824 */ /* 0x000fe200078e0207 */
[----:B------:R-:W-:Y:S01]  /*1aaa0*/  LEA R6, P6, R7, R2, 0x1 ;  /* 0x0000000207067211 */ /* 0x000fe200078c08ff */
[----:B------:R2:W-:Y:S01]  /*1aab0*/  @P3 STG.E.U16 desc[UR18][R4.64], R86 ;  /* 0x0000005604003986 */ /* 0x0005e2000c101512 */
[----:B------:R-:W-:Y:S01]  /*1aac0*/  ISETP.LT.AND P4, PT, R159, UR5, !P0 ;  /* 0x000000059f007c0c */ /* 0x000fe2000c781270 */
[----:B------:R-:W-:Y:S01]  /*1aad0*/  ULDC UR5, c[0x0][0x22c] ;  /* 0x00008b0000057ab9 */ /* 0x000fe20000000800 */
[----:B------:R-:W-:Y:S01]  /*1aae0*/  LEA.HI.X.SX32 R7, R7, R0, 0x1, P6 ;  /* 0x0000000007077211 */ /* 0x000fe200030f0eff */
[----:B------:R-:W4:Y:S01]  /*1aaf0*/  LDC R20, c[0x0][0x248] ;  /* 0x00009200ff147b82 */ /* 0x000f220000000800 */
[----:B------:R-:W-:Y:S01]  /*1ab00*/  ISETP.LT.AND P2, PT, R156, UR4, !P0 ;  /* 0x000000049c007c0c */ /* 0x000fe2000c741270 */
[----:B------:R-:W-:Y:S01]  /*1ab10*/  ULDC UR4, c[0x0][0x22c] ;  /* 0x00008b0000047ab9 */ /* 0x000fe20000000800 */
[----:B--2---:R-:W-:-:S04]  /*1ab20*/  LEA R4, P6, R15, R2, 0x1 ;  /* 0x000000020f047211 */ /* 0x004fc800078c08ff */
[----:B------:R-:W-:Y:S01]  /*1ab30*/  LEA.HI.X.SX32 R5, R15, R0, 0x1, P6 ;  /* 0x000000000f057211 */ /* 0x000fe200030f0eff */
[----:B---3--:R-:W-:Y:S01]  /*1ab40*/  IMAD R15, R14, 0x2, R15 ;  /* 0x000000020e0f7824 */ /* 0x008fe200078e020f */
[----:B------:R-:W-:Y:S02]  /*1ab50*/  PRMT R87, R87, 0x7632, R87 ;  /* 0x0000763257577816 */ /* 0x000fe40000000057 */
[----:B------:R-:W-:Y:S01]  /*1ab60*/  ISETP.LT.AND P5, PT, R146, UR4, !P0 ;  /* 0x0000000492007c0c */ /* 0x000fe2000c7a1270 */
[----:B-1----:R-:W-:Y:S01]  /*1ab70*/  IMAD R17, R18, 0x2, R15 ;  /* 0x0000000212117824 */ /* 0x002fe200078e020f */
[----:B------:R-:W-:Y:S01]  /*1ab80*/  ULDC UR4, c[0x0][0x22c] ;  /* 0x00008b0000047ab9 */ /* 0x000fe20000000800 */
[----:B------:R-:W1:Y:S01]  /*1ab90*/  LDC R18, c[0x0][0x248] ;  /* 0x00009200ff127b82 */ /* 0x000e620000000800 */
[----:B------:R2:W-:Y:S01]  /*1aba0*/  @P4 STG.E.U16 desc[UR18][R12.64], R87 ;  /* 0x000000570c004986 */ /* 0x0005e2000c101512 */
[----:B------:R-:W-:Y:S01]  /*1abb0*/  ISETP.LT.AND P3, PT, R153, UR4, !P0 ;  /* 0x0000000499007c0c */ /* 0x000fe2000c761270 */
[----:B------:R-:W-:-:S02]  /*1abc0*/  ULDC UR4, c[0x0][0x22c] ;  /* 0x00008b0000047ab9 */ /* 0x000fc40000000800 */
[----:B------:R0:W-:Y:S01]  /*1abd0*/  @P2 STG.E.U16 desc[UR18][R6.64], R92 ;  /* 0x0000005c06002986 */ /* 0x0001e2000c101512 */
[----:B--2---:R-:W-:-:S04]  /*1abe0*/  LEA R12, P6, R15, R2, 0x1 ;  /* 0x000000020f0c7211 */ /* 0x004fc800078c08ff */
[----:B------:R-:W-:Y:S01]  /*1abf0*/  LEA.HI.X.SX32 R13, R15, R0, 0x1, P6 ;  /* 0x000000000f0d7211 */ /* 0x000fe200030f0eff */
[----:B0-----:R-:W-:Y:S01]  /*1ac00*/  IMAD R7, R16, 0x2, R17 ;  /* 0x0000000210077824 */ /* 0x001fe200078e0211 */
[C---:B------:R-:W-:Y:S01]  /*1ac10*/  LEA R14, P6, R17.reuse, R2, 0x1 ;  /* 0x00000002110e7211 */ /* 0x040fe200078c08ff */
[----:B------:R0:W-:Y:S01]  /*1ac20*/  @P5 STG.E.U16 desc[UR18][R4.64], R93 ;  /* 0x0000005d04005986 */ /* 0x0001e2000c101512 */
[----:B------:R-:W-:Y:S01]  /*1ac30*/  ISETP.LT.AND P4, PT, R150, UR4, !P0 ;  /* 0x0000000496007c0c */ /* 0x000fe2000c781270 */
[----:B------:R-:W2:Y:S01]  /*1ac40*/  LDC R16, c[0x0][0x248] ;  /* 0x00009200ff107b82 */ /* 0x000ea20000000800 */
[----:B------:R-:W-:Y:S01]  /*1ac50*/  LEA.HI.X.SX32 R15, R17, R0, 0x1, P6 ;  /* 0x00000000110f7211 */ /* 0x000fe200030f0eff */
[----:B----4-:R-:W-:Y:S01]  /*1ac60*/  IMAD R17, R20, 0x2, R7 ;  /* 0x0000000214117824 */ /* 0x010fe200078e0207 */
[----:B------:R-:W-:Y:S02]  /*1ac70*/  ULDC UR4, c[0x0][0x22c] ;  /* 0x00008b0000047ab9 */ /* 0x000fe40000000800 */
[----:B------:R-:W-:Y:S01]  /*1ac80*/  ISETP.LT.AND P2, PT, R154, UR4, !P0 ;  /* 0x000000049a007c0c */ /* 0x000fe2000c741270 */
[----:B------:R-:W-:-:S02]  /*1ac90*/  ULDC UR4, c[0x0][0x22c] ;  /* 0x00008b0000047ab9 */ /* 0x000fc40000000800 */
[----:B------:R-:W3:Y:S01]  /*1aca0*/  LDC R20, c[0x0][0x248] ;  /* 0x00009200ff147b82 */ /* 0x000ee20000000800 */
[----:B0-----:R-:W-:-:S04]  /*1acb0*/  LEA R4, P6, R7, R2, 0x1 ;  /* 0x0000000207047211 */ /* 0x001fc800078c08ff */
[----:B------:R-:W-:Y:S02]  /*1acc0*/  LEA.HI.X.SX32 R5, R7, R0, 0x1, P6 ;  /* 0x0000000007057211 */ /* 0x000fe400030f0eff */
[----:B------:R-:W-:Y:S02]  /*1acd0*/  LEA R6, P6, R17, R2, 0x1 ;  /* 0x0000000211067211 */ /* 0x000fe400078c08ff */
[----:B------:R-:W-:Y:S01]  /*1ace0*/  ISETP.LT.AND P5, PT, R149, UR4, !P0 ;  /* 0x0000000495007c0c */ /* 0x000fe2000c7a1270 */
[----:B------:R-:W-:Y:S01]  /*1acf0*/  @P3 STG.E.U16 desc[UR18][R12.64], R94 ;  /* 0x0000005e0c003986 */ /* 0x000fe2000c101512 */
[----:B------:R-:W-:Y:S01]  /*1ad00*/  LEA.HI.X.SX32 R7, R17, R0, 0x1, P6 ;  /* 0x0000000011077211 */ /* 0x000fe200030f0eff */
[----:B-1----:R-:W-:Y:S01]  /*1ad10*/  IMAD R17, R18, 0x2, R17 ;  /* 0x0000000212117824 */ /* 0x002fe200078e0211 */
[----:B------:R-:W-:Y:S01]  /*1ad20*/  PRMT R92, R92, 0x7632, R92 ;  /* 0x000076325c5c7816 */ /* 0x000fe2000000005c */
[----:B------:R0:W-:Y:S01]  /*1ad30*/  @P4 STG.E.U16 desc[UR18][R14.64], R95 ;  /* 0x0000005f0e004986 */ /* 0x0001e2000c101512 */
[----:B------:R-:W1:Y:S01]  /*1ad40*/  LDC R18, c[0x0][0x248] ;  /* 0x00009200ff127b82 */ /* 0x000e620000000800 */
[----:B------:R-:W-:Y:S01]  /*1ad50*/  ULDC UR4, c[0x0][0x22c] ;  /* 0x00008b0000047ab9 */ /* 0x000fe20000000800 */
[----:B------:R-:W-:Y:S01]  /*1ad60*/  PRMT R93, R93, 0x7632, R93 ;  /* 0x000076325d5d7816 */ /* 0x000fe2000000005d */
[----:B------:R4:W-:Y:S01]  /*1ad70*/  @P2 STG.E.U16 desc[UR18][R4.64], R92 ;  /* 0x0000005c04002986 */ /* 0x0009e2000c101512 */
[----:B------:R-:W-:Y:S01]  /*1ad80*/  ISETP.LT.AND P3, PT, R151, UR4, !P0 ;  /* 0x0000000497007c0c */ /* 0x000fe2000c761270 */
[----:B------:R-:W-:Y:S01]  /*1ad90*/  ULDC UR4, c[0x0][0x22c] ;  /* 0x00008b0000047ab9 */ /* 0x000fe20000000800 */
[----:B0-----:R-:W-:Y:S01]  /*1ada0*/  IMAD R15, R22, 0x2, R17 ;  /* 0x00000002160f7824 */ /* 0x001fe200078e0211 */
[----:B------:R0:W-:Y:S01]  /*1adb0*/  @P5 STG.E.U16 desc[UR18][R6.64], R93 ;  /* 0x0000005d06005986 */ /* 0x0001e2000c101512 */
[-C--:B------:R-:W-:Y:S01]  /*1adc0*/  LEA R12, P5, R17, R2.reuse, 0x1 ;  /* 0x00000002110c7211 */ /* 0x080fe200078a08ff */
[----:B------:R-:W1:Y:S02]  /*1add0*/  LDC R22, c[0x0][0x248] ;  /* 0x00009200ff167b82 */ /* 0x000e640000000800 */
[----:B----4-:R-:W-:-:S04]  /*1ade0*/  LEA R4, P6, R15, R2, 0x1 ;  /* 0x000000020f047211 */ /* 0x010fc800078c08ff */
[-C--:B------:R-:W-:Y:S01]  /*1adf0*/  LEA.HI.X.SX32 R5, R15, R0.reuse, 0x1, P6 ;  /* 0x000000000f057211 */ /* 0x080fe200030f0eff */
[----:B--2---:R-:W-:Y:S01]  /*1ae00*/  IMAD R15, R16, 0x2, R15 ;  /* 0x00000002100f7824 */ /* 0x004fe200078e020f */
[----:B------:R-:W-:Y:S01]  /*1ae10*/  LEA.HI.X.SX32 R13, R17, R0, 0x1, P5 ;  /* 0x00000000110d7211 */ /* 0x000fe200028f0eff */
[----:B------:R-:W2:Y:S01]  /*1ae20*/  LDC R16, c[0x0][0x248] ;  /* 0x00009200ff107b82 */ /* 0x000ea20000000800 */
[----:B------:R-:W-:Y:S01]  /*1ae30*/  PRMT R94, R94, 0x7632, R94 ;  /* 0x000076325e5e7816 */ /* 0x000fe2000000005e */
[----:B---3--:R-:W-:Y:S01]  /*1ae40*/  IMAD R17, R20, 0x2, R15 ;  /* 0x0000000214117824 */ /* 0x008fe200078e020f */
[----:B------:R-:W-:Y:S01]  /*1ae50*/  ISETP.LT.AND P4, PT, R147, UR4, !P0 ;  /* 0x0000000493007c0c */ /* 0x000fe2000c781270 */
[----:B------:R-:W-:Y:S02]  /*1ae60*/  ULDC UR4, c[0x0][0x22c] ;  /* 0x00008b0000047ab9 */ /* 0x000fe40000000800 */
[----:B------:R3:W-:Y:S01]  /*1ae70*/  @P3 STG.E.U16 desc[UR18][R12.64], R94 ;  /* 0x0000005e0c003986 */ /* 0x0007e2000c101512 */
[-C--:B0-----:R-:W-:Y:S01]  /*1ae80*/  LEA R6, P3, R15, R2.reuse, 0x1 ;  /* 0x000000020f067211 */ /* 0x081fe200078608ff */
[----:B------:R-:W0:Y:S01]  /*1ae90*/  LDC R20, c[0x0][0x248] ;  /* 0x00009200ff147b82 */ /* 0x000e220000000800 */
[----:B------:R-:W-:-:S02]  /*1aea0*/  LEA R14, P6, R17, R2, 0x1 ;  /* 0x00000002110e7211 */ /* 0x000fc400078c08ff */
[-C--:B------:R-:W-:Y:S02]  /*1aeb0*/  LEA.HI.X.SX32 R7, R15, R0.reuse, 0x1, P3 ;  /* 0x000000000f077211 */ /* 0x080fe400018f0eff */
[----:B------:R-:W-:Y:S01]  /*1aec0*/  ISETP.LT.AND P2, PT, R145, UR4, !P0 ;  /* 0x0000000491007c0c */ /* 0x000fe2000c741270 */
[----:B------:R-:W-:Y:S01]  /*1aed0*/  ULDC UR4, c[0x0][0x22c] ;  /* 0x00008b0000047ab9 */ /* 0x000fe20000000800 */
[----:B------:R-:W-:Y:S01]  /*1aee0*/  LEA.HI.X.SX32 R15, R17, R0, 0x1, P6 ;  /* 0x00000000110f7211 */ /* 0x000fe200030f0eff */
[----:B-1----:R-:W-:Y:S01]  /*1aef0*/  IMAD R17, R18, 0x2, R17 ;  /* 0x0000000212117824 */ /* 0x002fe200078e0211 */
[----:B------:R-:W-:Y:S01]  /*1af00*/  ISETP.LT.AND P5, PT, R148, UR4, !P0 ;  /* 0x0000000494007c0c */ /* 0x000fe2000c7a1270 */
[----:B------:R-:W1:Y:S01]  /*1af10*/  LDC R18, c[0x0][0x248] ;  /* 0x00009200ff127b82 */ /* 0x000e620000000800 */
[----:B------:R-:W-:Y:S01]  /*1af20*/  PRMT R95, R95, 0x7632, R95 ;  /* 0x000076325f5f7816 */ /* 0x000fe2000000005f */
[----:B------:R-:W-:Y:S01]  /*1af30*/  ULDC UR4, c[0x0][0x22c] ;  /* 0x00008b0000047ab9 */ /* 0x000fe20000000800 */
[----:B------:R-:W-:Y:S01]  /*1af40*/  IMAD R19, R22, 0x2, R17 ;  /* 0x0000000216137824 */ /* 0x000fe200078e0211 */
[----:B------:R-:W-:Y:S01]  /*1af50*/  ISETP.LT.AND P3, PT, R140, UR5, !P0 ;  /* 0x000000058c007c0c */ /* 0x000fe2000c761270 */
[----:B------:R-:W-:Y:S01]  /*1af60*/  ULDC UR5, c[0x0][0x22c] ;  /* 0x00008b0000057ab9 */ /* 0x000fe20000000800 */
[----:B------:R4:W-:Y:S01]  /*1af70*/  @P4 STG.E.U16 desc[UR18][R4.64], R95 ;  /* 0x0000005f04004986 */ /* 0x0009e2000c101512 */
[----:B------:R-:W-:Y:S01]  /*1af80*/  ISETP.LT.AND P4, PT, R142, UR4, !P0 ;  /* 0x000000048e007c0c */ /* 0x000fe2000c781270 */
[----:B------:R-:W-:Y:S01]  /*1af90*/  ULDC UR4, c[0x0][0x22c] ;  /* 0x00008b0000047ab9 */ /* 0x000fe20000000800 */
[----:B------:R-:W0:Y:S01]  /*1afa0*/  LDC R22, c[0x0][0x248] ;  /* 0x00009200ff167b82 */ /* 0x000e220000000800 */
[----:B------:R-:W-:Y:S01]  /*1afb0*/  @P2 STG.E.U16 desc[UR18][R6.64], R64 ;  /* 0x0000004006002986 */ /* 0x000fe2000c101512 */
[----:B---3--:R-:W-:-:S03]  /*1afc0*/  LEA R12, P6, R19, R2, 0x1 ;  /* 0x00000002130c7211 */ /* 0x008fc600078c08ff */
[----:B------:R3:W-:Y:S01]  /*1afd0*/  @P5 STG.E.U16 desc[UR18][R14.64], R65 ;  /* 0x000000410e005986 */ /* 0x0007e2000c101512 */
[----:B----4-:R-:W-:Y:S02]  /*1afe0*/  LEA R4, P2, R17, R2, 0x1 ;  /* 0x0000000211047211 */ /* 0x010fe400078408ff */
[-C--:B------:R-:W-:Y:S02]  /*1aff0*/  LEA.HI.X.SX32 R13, R19, R0.reuse, 0x1, P6 ;  /* 0x00000000130d7211 */ /* 0x080fe400030f0eff */
[----:B------:R-:W-:Y:S01]  /*1b000*/  LEA.HI.X.SX32 R5, R17, R0, 0x1, P2 ;  /* 0x0000000011057211 */ /* 0x000fe200010f0eff */
[----:B---3--:R-:W3:Y:S01]  /*1b010*/  LDC R14, c[0x0][0x248] ;  /* 0x00009200ff0e7b82 */ /* 0x008ee20000000800 */
[----:B--2---:R-:W-:-:S03]  /*1b020*/  IMAD R19, R16, 0x2, R19 ;  /* 0x0000000210137824 */ /* 0x004fc600078e0213 */
[----:B------:R2:W-:Y:S01]  /*1b030*/  @P4 STG.E.U16 desc[UR18][R4.64], R66 ;  /* 0x0000004204004986 */ /* 0x0005e2000c101512 */
[----:B------:R-:W-:Y:S01]  /*1b040*/  ISETP.LT.AND P2, PT, R139, UR4, !P0 ;  /* 0x000000048b007c0c */ /* 0x000fe2000c741270 */
[----:B------:R-:W-:Y:S02]  /*1b050*/  ULDC UR4, c[0x0][0x22c] ;  /* 0x00008b0000047ab9 */ /* 0x000fe40000000800 */
[----:B------:R-:W4:Y:S01]  /*1b060*/  LDC R16, c[0x0][0x248] ;  /* 0x00009200ff107b82 */ /* 0x000f220000000800 */
[----:B------:R0:W-:Y:S01]  /*1b070*/  @P3 STG.E.U16 desc[UR18][R12.64], R67 ;  /* 0x000000430c003986 */ /* 0x0001e2000c101512 */
[----:B------:R-:W-:Y:S01]  /*1b080*/  LEA R6, P3, R19, R2, 0x1 ;  /* 0x0000000213067211 */ /* 0x000fe200078608ff */
[----:B-1----:R-:W-:Y:S01]  /*1b090*/  IMAD R15, R18, 0x2, R19 ;  /* 0x00000002120f7824 */ /* 0x002fe200078e0213 */
[----:B------:R-:W-:Y:S01]  /*1b0a0*/  ISETP.LT.AND P5, PT, R143, UR5, !P0 ;  /* 0x000000058f007c0c */ /* 0x000fe2000c7a1270 */
[----:B------:R-:W-:Y:S01]  /*1b0b0*/  ULDC UR5, c[0x0][0x22c] ;  /* 0x00008b0000057ab9 */ /* 0x000fe20000000800 */
[----:B------:R-:W-:-:S02]  /*1b0c0*/  LEA.HI.X.SX32 R7, R19, R0, 0x1, P3 ;  /* 0x0000000013077211 */ /* 0x000fc400018f0eff */
[C---:B--2---:R-:W-:Y:S01]  /*1b0d0*/  LEA R4, P3, R15.reuse, R2, 0x1 ;  /* 0x000000020f047211 */ /* 0x044fe200078608ff */
[----:B------:R-:W1:Y:S01]  /*1b0e0*/  LDC R18, c[0x0][0x248] ;  /* 0x00009200ff127b82 */ /* 0x000e620000000800 */
[----:B------:R-:W-:Y:S02]  /*1b0f0*/  PRMT R64, R64, 0x7632, R64 ;  /* 0x0000763240407816 */ /* 0x000fe40000000040 */
[----:B------:R-:W-:Y:S01]  /*1b100*/  LEA.HI.X.SX32 R5, R15, R0, 0x1, P3 ;  /* 0x000000000f057211 */ /* 0x000fe200018f0eff */
[----:B0-----:R-:W-:Y:S01]  /*1b110*/  IMAD R13, R20, 0x2, R15 ;  /* 0x00000002140d7824 */ /* 0x001fe200078e020f */
[----:B------:R-:W-:Y:S02]  /*1b120*/  PRMT R65, R65, 0x7632, R65 ;  /* 0x0000763241417816 */ /* 0x000fe40000000041 */
[----:B------:R-:W-:Y:S01]  /*1b130*/  ISETP.LT.AND P6, PT, R144, UR4, !P0 ;  /* 0x0000000490007c0c */ /* 0x000fe2000c7c1270 */
[----:B------:R-:W0:Y:S01]  /*1b140*/  LDC R20, c[0x0][0x248] ;  /* 0x00009200ff147b82 */ /* 0x000e220000000800 */
[----:B------:R3:W-:Y:S01]  /*1b150*/  @P2 STG.E.U16 desc[UR18][R6.64], R64 ;  /* 0x0000004006002986 */ /* 0x0007e2000c101512 */
[----:B------:R-:W-:Y:S01]  /*1b160*/  PRMT R66, R66, 0x7632, R66 ;  /* 0x0000763242427816 */ /* 0x000fe20000000042 */
[----:B------:R-:W-:-:S02]  /*1b170*/  ULDC UR4, c[0x0][0x22c] ;  /* 0x00008b0000047ab9 */ /* 0x000fc40000000800 */
[----:B------:R2:W-:Y:S01]  /*1b180*/  @P5 STG.E.U16 desc[UR18][R4.64], R65 ;  /* 0x0000004104005986 */ /* 0x0005e2000c101512 */
[C---:B------:R-:W-:Y:S01]  /*1b190*/  LEA R12, P5, R13.reuse, R2, 0x1 ;  /* 0x000000020d0c7211 */ /* 0x040fe200078a08ff */
[----:B---3--:R-:W-:Y:S02]  /*1b1a0*/  IMAD R7, R14, 0x2, R13 ;  /* 0x000000020e077824 */ /* 0x008fe400078e020d */
[----:B------:R-:W3:Y:S01]  /*1b1b0*/  LDC R14, c[0x0][0x248] ;  /* 0x00009200ff0e7b82 */ /* 0x000ee20000000800 */
[----:B------:R-:W-:Y:S01]  /*1b1c0*/  LEA.HI.X.SX32 R13, R13, R0, 0x1, P5 ;  /* 0x000000000d0d7211 */ /* 0x000fe200028f0eff */
[----:B----4-:R-:W-:Y:S01]  /*1b1d0*/  IMAD R15, R16, 0x2, R7 ;  /* 0x00000002100f7824 */ /* 0x010fe200078e0207 */
[----:B------:R-:W-:Y:S01]  /*1b1e0*/  ISETP.LT.AND P4, PT, R131, UR4, !P0 ;  /* 0x0000000483007c0c */ /* 0x000fe2000c781270 */
[----:B------:R-:W-:Y:S02]  /*1b1f0*/  ULDC UR4, c[0x0][0x22c] ;  /* 0x00008b0000047ab9 */ /* 0x000fe40000000800 */
[----:B------:R4:W-:Y:S01]  /*1b200*/  @P6 STG.E.U16 desc[UR18][R12.64], R66 ;  /* 0x000000420c006986 */ /* 0x0009e2000c101512 */
[-C--:B--2---:R-:W-:Y:S01]  /*1b210*/  LEA R4, P6, R15, R2.reuse, 0x1 ;  /* 0x000000020f047211 */ /* 0x084fe200078c08ff */
[----:B------:R-:W2:Y:S01]  /*1b220*/  LDC R16, c[0x0][0x248] ;  /* 0x00009200ff107b82 */ /* 0x000ea20000000800 */
[----:B------:R-:W-:-:S02]  /*1b230*/  LEA R6, P5, R7, R2, 0x1 ;  /* 0x0000000207067211 */ /* 0x000fc400078a08ff */
[-C--:B------:R-:W-:Y:S01]  /*1b240*/  LEA.HI.X.SX32 R5, R15, R0.reuse, 0x1, P6 ;  /* 0x000000000f057211 */ /* 0x080fe200030f0eff */
[----:B-1----:R-:W-:Y:S01]  /*1b250*/  IMAD R15, R18, 0x2, R15 ;  /* 0x00000002120f7824 */ /* 0x002fe200078e020f */
[----:B------:R-:W-:Y:S01]  /*1b260*/  ISETP.LT.AND P2, PT, R141, UR4, !P0 ;  /* 0x000000048d007c0c */ /* 0x000fe2000c741270 */
[----:B------:R-:W-:Y:S02]  /*1b270*/  ULDC UR4, c[0x0][0x22c] ;  /* 0x00008b0000047ab9 */ /* 0x000fe40000000800 */
[----:B------:R-:W1:Y:S01]  /*1b280*/  LDC R18, c[0x0][0x248] ;  /* 0x00009200ff127b82 */ /* 0x000e620000000800 */
[----:B------:R-:W-:Y:S01]  /*1b290*/  PRMT R67, R67, 0x7632, R67 ;  /* 0x0000763243437816 */ /* 0x000fe20000000043 */
[----:B0-----:R-:W-:Y:S01]  /*1b2a0*/  IMAD R17, R20, 0x2, R15 ;  /* 0x0000000214117824 */ /* 0x001fe200078e020f */
[----:B------:R-:W-:Y:S02]  /*1b2b0*/  LEA.HI.X.SX32 R7, R7, R0, 0x1, P5 ;  /* 0x0000000007077211 */ /* 0x000fe400028f0eff */
[----:B------:R-:W-:Y:S01]  /*1b2c0*/  ISETP.LT.AND P3, PT, R137, UR4, !P0 ;  /* 0x0000000489007c0c */ /* 0x000fe2000c761270 */
[----:B------:R-:W-:Y:S01]  /*1b2d0*/  ULDC UR4, c[0x0][0x22c] ;  /* 0x00008b0000047ab9 */ /* 0x000fe20000000800 */
[----:B----4-:R-:W-:Y:S01]  /*1b2e0*/  LEA R12, P6, R15, R2, 0x1 ;  /* 0x000000020f0c7211 */ /* 0x010fe200078c08ff */
[----:B------:R-:W0:Y:S01]  /*1b2f0*/  LDC R20, c[0x0][0x248] ;  /* 0x00009200ff147b82 */ /* 0x000e220000000800 */
[----:B------:R-:W-:Y:S01]  /*1b300*/  ISETP.LT.AND P5, PT, R133, UR4, !P0 ;  /* 0x0000000485007c0c */ /* 0x000fe2000c7a1270 */
[----:B------:R-:W-:Y:S01]  /*1b310*/  ULDC UR4, c[0x0][0x22c] ;  /* 0x00008b0000047ab9 */ /* 0x000fe20000000800 */
[----:B------:R4:W-:Y:S01]  /*1b320*/  @P4 STG.E.U16 desc[UR18][R6.64], R67 ;  /* 0x0000004306004986 */ /* 0x0009e2000c101512 */
[----:B------:R-:W-:Y:S01]  /*1b330*/  LEA.HI.X.SX32 R13, R15, R0, 0x1, P6 ;  /* 0x000000000f0d7211 */ /* 0x000fe200030f0eff */
[----:B---3--:R-:W-:Y:S01]  /*1b340*/  IMAD R15, R14, 0x2, R17 ;  /* 0x000000020e0f7824 */ /* 0x008fe200078e0211 */
[----:B------:R-:W-:Y:S01]  /*1b350*/  ISETP.LT.AND P4, PT, R138, UR4, !P0 ;  /* 0x000000048a007c0c */ /* 0x000fe2000c781270 */
[----:B------:R3:W-:Y:S01]  /*1b360*/  @P2 STG.E.U16 desc[UR18][R4.64], R72 ;  /* 0x0000004804002986 */ /* 0x0007e2000c101512 */
[----:B------:R-:W0:Y:S01]  /*1b370*/  LDC R14, c[0x0][0x248] ;  /* 0x00009200ff0e7b82 */ /* 0x000e220000000800 */
[----:B------:R-:W-:Y:S01]  /*1b380*/  ULDC UR4, c[0x0][0x22c] ;  /* 0x00008b0000047ab9 */ /* 0x000fe20000000800 */
[----:B----4-:R-:W-:-:S04]  /*1b390*/  LEA R6, P6, R17, R2, 0x1 ;  /* 0x0000000211067211 */ /* 0x010fc800078c08ff */
[----:B------:R-:W-:Y:S02]  /*1b3a0*/  LEA.HI.X.SX32 R7, R17, R0, 0x1, P6 ;  /* 0x0000000011077211 */ /* 0x000fe400030f0eff */
[C---:B---3--:R-:W-:Y:S01]  /*1b3b0*/  LEA R4, P6, R15.reuse, R2, 0x1 ;  /* 0x000000020f047211 */ /* 0x048fe200078c08ff */
[----:B------:R3:W-:Y:S03]  /*1b3c0*/  @P3 STG.E.U16 desc[UR18][R12.64], R73 ;  /* 0x000000490c003986 */ /* 0x0007e6000c101512 */
[----:B------:R-:W-:Y:S01]  /*1b3d0*/  LEA.HI.X.SX32 R5, R15, R0, 0x1, P6 ;  /* 0x000000000f057211 */ /* 0x000fe200030f0eff */
[----:B--2---:R-:W-:Y:S01]  /*1b3e0*/  IMAD R15, R16, 0x2, R15 ;  /* 0x00000002100f7824 */ /* 0x004fe200078e020f */
[----:B------:R1:W-:Y:S01]  /*1b3f0*/  @P5 STG.E.U16 desc[UR18][R6.64], R74 ;  /* 0x0000004a06005986 */ /* 0x0003e2000c101512 */
[----:B------:R-:W2:Y:S03]  /*1b400*/  LDC R16, c[0x0][0x248] ;  /* 0x00009200ff107b82 */ /* 0x000ea60000000800 */
[----:B------:R4:W-:Y:S01]  /*1b410*/  @P4 STG.E.U16 desc[UR18][R4.64], R75 ;  /* 0x0000004b04004986 */ /* 0x0009e2000c101512 */
[----:B---3--:R-:W-:Y:S01]  /*1b420*/  LEA R12, P4, R15, R2, 0x1 ;  /* 0x000000020f0c7211 */ /* 0x008fe200078808ff */
[----:B-1----:R-:W-:-:S03]  /*1b430*/  IMAD R7, R18, 0x2, R15 ;  /* 0x0000000212077824 */ /* 0x002fc600078e020f */
[----:B------:R-:W-:Y:S01]  /*1b440*/  LEA.HI.X.SX32 R13, R15, R0, 0x1, P4 ;  /* 0x000000000f0d7211 */ /* 0x000fe200020f0eff */
[----:B------:R-:W1:Y:S01]  /*1b450*/  LDC R18, c[0x0][0x248] ;  /* 0x00009200ff127b82 */ /* 0x000e620000000800 */
[----:B------:R-:W-:Y:S01]  /*1b460*/  ISETP.LT.AND P2, PT, R134, UR4, !P0 ;  /* 0x0000000486007c0c */ /* 0x000fe2000c741270 */
[----:B0-----:R-:W-:Y:S01]  /*1b470*/  IMAD R15, R20, 0x2, R7 ;  /* 0x00000002140f7824 */ /* 0x001fe200078e0207 */
[C---:B------:R-:W-:Y:S01]  /*1b480*/  LEA R6, P4, R7.reuse, R2, 0x1 ;  /* 0x0000000207067211 */ /* 0x040fe200078808ff */
[----:B------:R-:W-:Y:S02]  /*1b490*/  ULDC UR4, c[0x0][0x22c] ;  /* 0x00008b0000047ab9 */ /* 0x000fe40000000800 */
[----:B------:R-:W-:Y:S01]  /*1b4a0*/  ISETP.LT.AND P3, PT, R128, UR4, !P0 ;  /* 0x0000000480007c0c */ /* 0x000fe2000c761270 */
[----:B------:R-:W-:Y:S01]  /*1b4b0*/  ULDC UR4, c[0x0][0x22c] ;  /* 0x00008b0000047ab9 */ /* 0x000fe20000000800 */
[----:B------:R-:W-:Y:S01]  /*1b4c0*/  LEA.HI.X.SX32 R7, R7, R0, 0x1, P4 ;  /* 0x0000000007077211 */ /* 0x000fe200020f0eff */
[----:B------:R-:W0:Y:S01]  /*1b4d0*/  LDC R20, c[0x0][0x248] ;  /* 0x00009200ff147b82 */ /* 0x000e220000000800 */
[----:B----4-:R-:W-:-:S02]  /*1b4e0*/  LEA R4, P4, R15, R2, 0x1 ;  /* 0x000000020f047211 */ /* 0x010fc400078808ff */
[----:B------:R-:W-:Y:S01]  /*1b4f0*/  ISETP.LT.AND P6, PT, R136, UR4, !P0 ;  /* 0x0000000488007c0c */ /* 0x000fe2000c7c1270 */
[----:B------:R-:W-:Y:S01]  /*1b500*/  ULDC UR4, c[0x0][0x22c] ;  /* 0x00008b0000047ab9 */ /* 0x000fe20000000800 */
[----:B------:R-:W-:Y:S01]  /*1b510*/  LEA.HI.X.SX32 R5, R15, R0, 0x1, P4 ;  /* 0x000000000f057211 */ /* 0x000fe200020f0eff */
[----:B------:R-:W-:Y:S01]  /*1b520*/  IMAD R15, R14, 0x2, R15 ;  /* 0x000000020e0f7824 */ /* 0x000fe200078e020f */
[----:B------:R-:W-:Y:S01]  /*1b530*/  PRMT R72, R72, 0x7632, R72 ;  /* 0x0000763248487816 */ /* 0x000fe20000000048 */
[----:B------:R-:W3:Y:S01]  /*1b540*/  LDC R14, c[0x0][0x248] ;  /* 0x00009200ff0e7b82 */ /* 0x000ee20000000800 */
[----:B------:R-:W-:Y:S02]  /*1b550*/  PRMT R73, R73, 0x7632, R73 ;  /* 0x0000763249497816 */ /* 0x000fe40000000049 */
[----:B------:R-:W-:Y:S01]  /*1b560*/  PRMT R74, R74, 0x7632, R74 ;  /* 0x000076324a4a7816 */ /* 0x000fe2000000004a */
[----:B------:R4:W-:Y:S04]  /*1b570*/  @P2 STG.E.U16 desc[UR18][R12.64], R72 ;  /* 0x000000480c002986 */ /* 0x0009e8000c101512 */
[----:B------:R2:W-:Y:S04]  /*1b580*/  @P3 STG.E.U16 desc[UR18][R6.64], R73 ;  /* 0x0000004906003986 */ /* 0x0005e8000c101512 */
[----:B------:R1:W-:Y:S01]  /*1b590*/  @P6 STG.E.U16 desc[UR18][R4.64], R74 ;  /* 0x0000004a04006986 */ /* 0x0003e2000c101512 */
[----:B----4-:R-:W-:Y:S01]  /*1b5a0*/  LEA R12, P6, R15, R2, 0x1 ;  /* 0x000000020f0c7211 */ /* 0x010fe200078c08ff */
[----:B--2---:R-:W-:-:S03]  /*1b5b0*/  IMAD R7, R16, 0x2, R15 ;  /* 0x0000000210077824 */ /* 0x004fc600078e020f */
[----:B------:R-:W-:Y:S01]  /*1b5c0*/  LEA.HI.X.SX32 R13, R15, R0, 0x1, P6 ;  /* 0x000000000f0d7211 */ /* 0x000fe200030f0eff */
[----:B------:R-:W2:Y:S01]  /*1b5d0*/  LDC R16, c[0x0][0x248] ;  /* 0x00009200ff107b82 */ /* 0x000ea20000000800 */
[----:B-1----:R-:W-:Y:S01]  /*1b5e0*/  IMAD R15, R18, 0x2, R7 ;  /* 0x00000002120f7824 */ /* 0x002fe200078e0207 */
[----:B------:R-:W-:Y:S02]  /*1b5f0*/  LEA R6, P6, R7, R2, 0x1 ;  /* 0x0000000207067211 */ /* 0x000fe400078c08ff */
[----:B------:R-:W-:Y:S01]  /*1b600*/  ISETP.LT.AND P5, PT, R135, UR5, !P0 ;  /* 0x0000000587007c0c */ /* 0x000fe2000c7a1270 */
[----:B------:R-:W-:Y:S01]  /*1b610*/  ULDC UR5, c[0x0][0x22c] ;  /* 0x00008b0000057ab9 */ /* 0x000fe20000000800 */
[----:B------:R-:W-:Y:S02]  /*1b620*/  LEA.HI.X.SX32 R7, R7, R0, 0x1, P6 ;  /* 0x0000000007077211 */ /* 0x000fe400030f0eff */
[----:B------:R-:W1:Y:S01]  /*1b630*/  LDC R18, c[0x0][0x248] ;  /* 0x00009200ff127b82 */ /* 0x000e620000000800 */
[----:B------:R-:W-:-:S02]  /*1b640*/  LEA R4, P6, R15, R2, 0x1 ;  /* 0x000000020f047211 */ /* 0x000fc400078c08ff */
[----:B------:R-:W-:Y:S01]  /*1b650*/  ISETP.LT.AND P2, PT, R132, UR4, !P0 ;  /* 0x0000000484007c0c */ /* 0x000fe2000c741270 */
[----:B------:R-:W-:Y:S01]  /*1b660*/  ULDC UR4, c[0x0][0x22c] ;  /* 0x00008b0000047ab9 */ /* 0x000fe20000000800 */
[----:B------:R-:W-:Y:S01]  /*1b670*/  LEA.HI.X.SX32 R5, R15, R0, 0x1, P6 ;  /* 0x000000000f057211 */ /* 0x000fe200030f0eff */
[----:B---3--:R-:W-:Y:S01]  /*1b680*/  IMAD R15, R14, 0x2, R15 ;  /* 0x000000020e0f7824 */ /* 0x008fe200078e020f */
[----:B------:R-:W-:Y:S02]  /*1b690*/  PRMT R75, R75, 0x7632, R75 ;  /* 0x000076324b4b7816 */ /* 0x000fe4000000004b */
[----:B------:R-:W-:Y:S01]  /*1b6a0*/  ISETP.LT.AND P3, PT, R122, UR4, !P0 ;  /* 0x000000047a007c0c */ /* 0x000fe2000c761270 */
[----:B0-----:R-:W-:Y:S01]  /*1b6b0*/  IMAD R17, R20, 0x2, R15 ;  /* 0x0000000214117824 */ /* 0x001fe200078e020f */
[----:B------:R-:W-:Y:S01]  /*1b6c0*/  ULDC UR4, c[0x0][0x22c] ;  /* 0x00008b0000047ab9 */ /* 0x000fe20000000800 */
[----:B------:R-:W0:Y:S01]  /*1b6d0*/  LDC R20, c[0x0][0x248] ;  /* 0x00009200ff147b82 */ /* 0x000e220000000800 */
[----:B------:R3:W-:Y:S01]  /*1b6e0*/  @P5 STG.E.U16 desc[UR18][R12.64], R75 ;  /* 0x0000004b0c005986 */ /* 0x0007e2000c101512 */
[----:B------:R-:W-:Y:S01]  /*1b6f0*/  ISETP.LT.AND P4, PT, R129, UR4, !P0 ;  /* 0x0000000481007c0c */ /* 0x000fe2000c781270 */
[----:B------:R-:W-:-:S02]  /*1b700*/  ULDC UR4, c[0x0][0x22c] ;  /* 0x00008b0000047ab9 */ /* 0x000fc40000000800 */
[----:B------:R2:W-:Y:S01]  /*1b710*/  @P2 STG.E.U16 desc[UR18][R6.64], R80 ;  /* 0x0000005006002986 */ /* 0x0005e2000c101512 */
[----:B---3--:R-:W-:-:S04]  /*1b720*/  LEA R12, P6, R15, R2, 0x1 ;  /* 0x000000020f0c7211 */ /* 0x008fc800078c08ff */
[----:B------:R-:W-:Y:S01]  /*1b730*/  LEA.HI.X.SX32 R13, R15, R0, 0x1, P6 ;  /* 0x000000000f0d7211 */ /* 0x000fe200030f0eff */
[----:B--2---:R-:W-:Y:S01]  /*1b740*/  IMAD R7, R16, 0x2, R17 ;  /* 0x0000000210077824 */ /* 0x004fe200078e0211 */
[C---:B------:R-:W-:Y:S01]  /*1b750*/  LEA R14, P6, R17.reuse, R2, 0x1 ;  /* 0x00000002110e7211 */ /* 0x040fe200078c08ff */
[----:B------:R2:W-:Y:S01]  /*1b760*/  @P3 STG.E.U16 desc[UR18][R4.64], R81 ;  /* 0x0000005104003986 */ /* 0x0005e2000c101512 */
[----:B------:R-:W-:Y:S01]  /*1b770*/  ISETP.LT.AND P5, PT, R126, UR4, !P0 ;  /* 0x000000047e007c0c */ /* 0x000fe2000c7a1270 */
[----:B------:R-:W3:Y:S01]  /*1b780*/  LDC R16, c[0x0][0x248] ;  /* 0x00009200ff107b82 */ /* 0x000ee20000000800 */
[----:B------:R-:W-:Y:S01]  /*1b790*/  LEA.HI.X.SX32 R15, R17, R0, 0x1, P6 ;  /* 0x00000000110f7211 */ /* 0x000fe200030f0eff */
[----:B-1----:R-:W-:Y:S01]  /*1b7a0*/  IMAD R17, R18, 0x2, R7 ;  /* 0x0000000212117824 */ /* 0x002fe200078e0207 */
[----:B------:R-:W-:Y:S02]  /*1b7b0*/  ULDC UR4, c[0x0][0x22c] ;  /* 0x00008b0000047ab9 */ /* 0x000fe40000000800 */
[----:B------:R-:W-:Y:S01]  /*1b7c0*/  ISETP.LT.AND P2, PT, R130, UR4, !P0 ;  /* 0x0000000482007c0c */ /* 0x000fe2000c741270 */
[----:B------:R-:W-:-:S02]  /*1b7d0*/  ULDC UR4, c[0x0][0x22c] ;  /* 0x00008b0000047ab9 */ /* 0x000fc40000000800 */
[----:B------:R-:W1:Y:S01]  /*1b7e0*/  LDC R18, c[0x0][0x248] ;  /* 0x00009200ff127b82 */ /* 0x000e620000000800 */
[----:B--2---:R-:W-:-:S04]  /*1b7f0*/  LEA R4, P6, R7, R2, 0x1 ;  /* 0x0000000207047211 */ /* 0x004fc800078c08ff */
[----:B------:R-:W-:Y:S02]  /*1b800*/  LEA.HI.X.SX32 R5, R7, R0, 0x1, P6 ;  /* 0x0000000007057211 */ /* 0x000fe400030f0eff */
[----:B------:R-:W-:Y:S02]  /*1b810*/  LEA R6, P6, R17, R2, 0x1 ;  /* 0x0000000211067211 */ /* 0x000fe400078c08ff */
[----:B------:R-:W-:Y:S01]  /*1b820*/  ISETP.LT.AND P3, PT, R125, UR4, !P0 ;  /* 0x000000047d007c0c */ /* 0x000fe2000c761270 */
[----:B------:R-:W-:Y:S01]  /*1b830*/  @P4 STG.E.U16 desc[UR18][R12.64], R82 ;  /* 0x000000520c004986 */ /* 0x000fe2000c101512 */
[----:B------:R-:W-:Y:S01]  /*1b840*/  LEA.HI.X.SX32 R7, R17, R0, 0x1, P6 ;  /* 0x0000000011077211 */ /* 0x000fe200030f0eff */
[----:B0-----:R-:W-:Y:S01]  /*1b850*/  IMAD R17, R20, 0x2, R17 ;  /* 0x0000000214117824 */ /* 0x001fe200078e0211 */
[----:B------:R-:W-:Y:S01]  /*1b860*/  PRMT R80, R80, 0x7632, R80 ;  /* 0x0000763250507816 */ /* 0x000fe20000000050 */
[----:B------:R0:W-:Y:S01]  /*1b870*/  @P5 STG.E.U16 desc[UR18][R14.64], R83 ;  /* 0x000000530e005986 */ /* 0x0001e2000c101512 */
[----:B------:R-:W2:Y:S01]  /*1b880*/  LDC R20, c[0x0][0x248] ;  /* 0x00009200ff147b82 */ /* 0x000ea20000000800 */
[----:B------:R-:W-:Y:S01]  /*1b890*/  ULDC UR4, c[0x0][0x22c] ;  /* 0x00008b0000047ab9 */ /* 0x000fe20000000800 */
[----:B------:R-:W-:Y:S01]  /*1b8a0*/  PRMT R81, R81, 0x7632, R81 ;  /* 0x0000763251517816 */ /* 0x000fe20000000051 */
[----:B------:R4:W-:Y:S01]  /*1b8b0*/  @P2 STG.E.U16 desc[UR18][R4.64], R80 ;  /* 0x0000005004002986 */ /* 0x0009e2000c101512 */
[----:B------:R-:W-:Y:S01]  /*1b8c0*/  ISETP.LT.AND P4, PT, R127, UR4, !P0 ;  /* 0x000000047f007c0c */ /* 0x000fe2000c781270 */
[----:B------:R-:W-:Y:S01]  /*1b8d0*/  ULDC UR4, c[0x0][0x22c] ;  /* 0x00008b0000047ab9 */ /* 0x000fe20000000800 */
[----:B0-----:R-:W-:-:S02]  /*1b8e0*/  IMAD R15, R22, 0x2, R17 ;  /* 0x00000002160f7824 */ /* 0x001fc400078e0211 */
[----:B------:R-:W0:Y:S01]  /*1b8f0*/  LDC R22, c[0x0][0x248] ;  /* 0x00009200ff167b82 */ /* 0x000e220000000800 */
[----:B------:R1:W-:Y:S02]  /*1b900*/  @P3 STG.E.U16 desc[UR18][R6.64], R81 ;  /* 0x0000005106003986 */ /* 0x0003e4000c101512 */
[-C--:B----4-:R-:W-:Y:S02]  /*1b910*/  LEA R4, P6, R15, R2.reuse, 0x1 ;  /* 0x000000020f047211 */ /* 0x090fe400078c08ff */
[----:B------:R-:W-:Y:S02]  /*1b920*/  LEA R12, P3, R17, R2, 0x1 ;  /* 0x00000002110c7211 */ /* 0x000fe400078608ff */
[-C--:B------:R-:W-:Y:S01]  /*1b930*/  LEA.HI.X.SX32 R5, R15, R0.reuse, 0x1, P6 ;  /* 0x000000000f057211 */ /* 0x080fe200030f0eff */
[----:B---3--:R-:W-:Y:S01]  /*1b940*/  IMAD R15, R16, 0x2, R15 ;  /* 0x00000002100f7824 */ /* 0x008fe200078e020f */
[----:B------:R-:W-:Y:S01]  /*1b950*/  LEA.HI.X.SX32 R13, R17, R0, 0x1, P3 ;  /* 0x00000000110d7211 */ /* 0x000fe200018f0eff */
[----:B------:R-:W3:Y:S01]  /*1b960*/  LDC R16, c[0x0][0x248] ;  /* 0x00009200ff107b82 */ /* 0x000ee20000000800 */
[----:B------:R-:W-:Y:S01]  /*1b970*/  PRMT R82, R82, 0x7632, R82 ;  /* 0x0000763252527816 */ /* 0x000fe20000000052 */
[----:B-1----:R-:W-:Y:S01]  /*1b980*/  IMAD R17, R18, 0x2, R15 ;  /* 0x0000000212117824 */ /* 0x002fe200078e020f */
[----:B------:R-:W-:Y:S01]  /*1b990*/  ISETP.LT.AND P5, PT, R123, UR4, !P0 ;  /* 0x000000047b007c0c */ /* 0x000fe2000c7a1270 */
[----:B------:R-:W-:-:S02]  /*1b9a0*/  ULDC UR4, c[0x0][0x22c] ;  /* 0x00008b0000047ab9 */ /* 0x000fc40000000800 */
[----:B------:R-:W-:Y:S01]  /*1b9b0*/  ISETP.LT.AND P2, PT, R121, UR4, !P0 ;  /* 0x0000000479007c0c */ /* 0x000fe2000c741270 */
[----:B------:R1:W-:Y:S01]  /*1b9c0*/  @P4 STG.E.U16 desc[UR18][R12.64], R82 ;  /* 0x000000520c004986 */ /* 0x0003e2000c101512 */
[----:B------:R-:W-:Y:S01]  /*1b9d0*/  ULDC UR4, c[0x0][0x22c] ;  /* 0x00008b0000047ab9 */ /* 0x000fe20000000800 */
[-C--:B------:R-:W-:Y:S01]  /*1b9e0*/  LEA R6, P4, R15, R2.reuse, 0x1 ;  /* 0x000000020f067211 */ /* 0x080fe200078808ff */
[----:B------:R-:W4:Y:S01]  /*1b9f0*/  LDC R18, c[0x0][0x248] ;  /* 0x00009200ff127b82 */ /* 0x000f220000000800 */
[----:B------:R-:W-:Y:S02]  /*1ba00*/  LEA R14, P6, R17, R2, 0x1 ;  /* 0x00000002110e7211 */ /* 0x000fe400078c08ff */
[----:B------:R-:W-:Y:S01]  /*1ba10*/  ISETP.LT.AND P3, PT, R124, UR4, !P0 ;  /* 0x000000047c007c0c */ /* 0x000fe2000c761270 */
[----:B------:R-:W-:Y:S01]  /*1ba20*/  ULDC UR4, c[0x0][0x22c] ;  /* 0x00008b0000047ab9 */ /* 0x000fe20000000800 */
[-C--:B------:R-:W-:Y:S02]  /*1ba30*/  LEA.HI.X.SX32 R7, R15, R0.reuse, 0x1, P4 ;  /* 0x000000000f077211 */ /* 0x080fe400020f0eff */
[----:B------:R-:W-:Y:S01]  /*1ba40*/  LEA.HI.X.SX32 R15, R17, R0, 0x1, P6 ;  /* 0x00000000110f7211 */ /* 0x000fe200030f0eff */
[----:B--2---:R-:W-:Y:S01]  /*1ba50*/  IMAD R17, R20, 0x2, R17 ;  /* 0x0000000214117824 */ /* 0x004fe200078e0211 */
[----:B------:R-:W-:Y:S01]  /*1ba60*/  PRMT R83, R83, 0x7632, R83 ;  /* 0x0000763253537816 */ /* 0x000fe20000000053 */
[----:B------:R-:W2:Y:S02]  /*1ba70*/  LDC R20, c[0x0][0x248] ;  /* 0x00009200ff147b82 */ /* 0x000ea40000000800 */
[----:B0-----:R-:W-:-:S02]  /*1ba80*/  IMAD R19, R22, 0x2, R17 ;  /* 0x0000000216137824 */ /* 0x001fc400078e0211 */
[----:B------:R0:W-:Y:S01]  /*1ba90*/  @P5 STG.E.U16 desc[UR18][R4.64], R83 ;  /* 0x0000005304005986 */ /* 0x0001e2000c101512 */
[----:B------:R-:W-:Y:S01]  /*1baa0*/  ISETP.LT.AND P5, PT, R59, UR4, !P0 ;  /* 0x000000043b007c0c */ /* 0x000fe2000c7a1270 */
[----:B------:R-:W-:Y:S01]  /*1bab0*/  ULDC UR4, c[0x0][0x22c] ;  /* 0x00008b0000047ab9 */ /* 0x000fe20000000800 */
[----:B------:R-:W-:Y:S01]  /*1bac0*/  ISETP.LT.AND P4, PT, R57, UR5, !P0 ;  /* 0x0000000539007c0c */ /* 0x000fe2000c781270 */
[----:B------:R-:W-:Y:S01]  /*1bad0*/  @P2 STG.E.U16 desc[UR18][R6.64], R88 ;  /* 0x0000005806002986 */ /* 0x000fe2000c101512 */
[C---:B-1----:R-:W-:Y:S01]  /*1bae0*/  LEA R12, P6, R19.reuse, R2, 0x1 ;  /* 0x00000002130c7211 */ /* 0x042fe200078c08ff */
[----:B------:R-:W-:Y:S01]  /*1baf0*/  ULDC UR5, c[0x0][0x22c] ;  /* 0x00008b0000057ab9 */ /* 0x000fe20000000800 */
[----:B------:R-:W1:Y:S01]  /*1bb00*/  LDC R22, c[0x0][0x248] ;  /* 0x00009200ff167b82 */ /* 0x000e620000000800 */
[----:B------:R4:W-:Y:S01]  /*1bb10*/  @P3 STG.E.U16 desc[UR18][R14.64], R89 ;  /* 0x000000590e003986 */ /* 0x0009e2000c101512 */
[----:B------:R-:W-:Y:S01]  /*1bb20*/  LEA.HI.X.SX32 R13, R19, R0, 0x1, P6 ;  /* 0x00000000130d7211 */ /* 0x000fe200030f0eff */
[----:B---3--:R-:W-:Y:S01]  /*1bb30*/  IMAD R19, R16, 0x2, R19 ;  /* 0x0000000210137824 */ /* 0x008fe200078e0213 */
[----:B0-----:R-:W-:-:S04]  /*1bb40*/  LEA R4, P2, R17, R2, 0x1 ;  /* 0x0000000211047211 */ /* 0x001fc800078408ff */
[----:B------:R-:W0:Y:S01]  /*1bb50*/  LDC R16, c[0x0][0x248] ;  /* 0x00009200ff107b82 */ /* 0x000e220000000800 */
[----:B------:R-:W-:-:S07]  /*1bb60*/  LEA.HI.X.SX32 R5, R17, R0, 0x1, P2 ;  /* 0x0000000011057211 */ /* 0x000fce00010f0eff */
[----:B----4-:R-:W3:Y:S01]  /*1bb70*/  LDC R14, c[0x0][0x248] ;  /* 0x00009200ff0e7b82 */ /* 0x010ee20000000800 */
[----:B------:R-:W-:Y:S01]  /*1bb80*/  ISETP.LT.AND P2, PT, R56, UR4, !P0 ;  /* 0x0000000438007c0c */ /* 0x000fe2000c741270 */
[----:B------:R-:W-:Y:S01]  /*1bb90*/  IMAD R15, R18, 0x2, R19 ;  /* 0x00000002120f7824 */ /* 0x000fe200078e0213 */
[----:B------:R-:W-:Y:S01]  /*1bba0*/  ISETP.LT.AND P3, PT, R76, UR5, !P0 ;  /* 0x000000054c007c0c */ /* 0x000fe2000c761270 */
[----:B------:R4:W-:Y:S01]  /*1bbb0*/  @P5 STG.E.U16 desc[UR18][R4.64], R90 ;  /* 0x0000005a04005986 */ /* 0x0009e2000c101512 */
[----:B------:R-:W-:Y:S01]  /*1bbc0*/  PRMT R88, R88, 0x7632, R88 ;  /* 0x0000763258587816 */ /* 0x000fe20000000058 */
[----:B------:R-:W-:Y:S01]  /*1bbd0*/  ULDC UR4, c[0x0][0x22c] ;  /* 0x00008b0000047ab9 */ /* 0x000fe20000000800 */
[----:B------:R-:W-:Y:S01]  /*1bbe0*/  PRMT R89, R89, 0x7632, R89 ;  /* 0x0000763259597816 */ /* 0x000fe20000000059 */
[----:B------:R2:W-:Y:S01]  /*1bbf0*/  @P4 STG.E.U16 desc[UR18][R12.64], R91 ;  /* 0x0000005b0c004986 */ /* 0x0005e2000c101512 */
[----:B------:R-:W-:Y:S01]  /*1bc00*/  LEA R6, P4, R19, R2, 0x1 ;  /* 0x0000000213067211 */ /* 0x000fe200078808ff */
[----:B------:R-:W1:Y:S01]  /*1bc10*/  LDC R18, c[0x0][0x248] ;  /* 0x00009200ff127b82 */ /* 0x000e620000000800 */
[----:B------:R-:W-:-:S02]  /*1bc20*/  ULDC UR5, c[0x0][0x22c] ;  /* 0x00008b0000057ab9 */ /* 0x000fc40000000800 */
[----:B------:R-:W-:Y:S02]  /*1bc30*/  LEA.HI.X.SX32 R7, R19, R0, 0x1, P4 ;  /* 0x0000000013077211 */ /* 0x000fe400020f0eff */
[C---:B----4-:R-:W-:Y:S02]  /*1bc40*/  LEA R4, P6, R15.reuse, R2, 0x1 ;  /* 0x000000020f047211 */ /* 0x050fe400078c08ff */
[----:B------:R-:W-:Y:S01]  /*1bc50*/  ISETP.LT.AND P5, PT, R120, UR4, !P0 ;  /* 0x0000000478007c0c */ /* 0x000fe2000c7a1270 */
[----:B--2---:R-:W-:Y:S01]  /*1bc60*/  IMAD R13, R20, 0x2, R15 ;  /* 0x00000002140d7824 */ /* 0x004fe200078e020f */
[----:B------:R-:W-:Y:S01]  /*1bc70*/  LEA.HI.X.SX32 R5, R15, R0, 0x1, P6 ;  /* 0x000000000f057211 */ /* 0x000fe200030f0eff */
[----:B------:R-:W2:Y:S01]  /*1bc80*/  LDC R20, c[0x0][0x248] ;  /* 0x00009200ff147b82 */ /* 0x000ea20000000800 */
        /* <DEDUP_REMOVED lines=8> */
[----:B0-----:R-:W-:Y:S01]  /*1bd10*/  IMAD R15, R16, 0x2, R7 ;  /* 0x00000002100f7824 */ /* 0x001fe200078e0207 */
[----:B------:R-:W-:Y:S01]  /*1bd20*/  ISETP.LT.AND P4, PT, R48, UR4, !P0 ;  /* 0x0000000430007c0c */ /* 0x000fe2000c781270 */
[----:B------:R-:W-:Y:S02]  /*1bd30*/  ULDC UR4, c[0x0][0x22c] ;  /* 0x00008b0000047ab9 */ /* 0x000fe40000000800 */
[----:B------:R0:W-:Y:S01]  /*1bd40*/  @P5 STG.E.U16 desc[UR18][R12.64], R90 ;  /* 0x0000005a0c005986 */ /* 0x0001e2000c101512 */
[C---:B----4-:R-:W-:Y:S01]  /*1bd50*/  LEA R4, P5, R15.reuse, R2, 0x1 ;  /* 0x000000020f047211 */ /* 0x050fe200078a08ff */
[----:B------:R-:W4:Y:S01]  /*1bd60*/  LDC R16, c[0x0][0x248] ;  /* 0x00009200ff107b82 */ /* 0x000f220000000800 */
[----:B------:R-:W-:Y:S01]  /*1bd70*/  ISETP.LT.AND P2, PT, R58, UR4, !P0 ;  /* 0x000000043a007c0c */ /* 0x000fe2000c741270 */
[----:B------:R-:W-:Y:S01]  /*1bd80*/  ULDC UR4, c[0x0][0x22c] ;  /* 0x00008b0000047ab9 */ /* 0x000fe20000000800 */
[----:B------:R-:W-:Y:S01]  /*1bd90*/  LEA.HI.X.SX32 R5, R15, R0, 0x1, P5 ;  /* 0x000000000f057211 */ /* 0x000fe200028f0eff */
[----:B-1----:R-:W-:Y:S01]  /*1bda0*/  IMAD R15, R18, 0x2, R15 ;  /* 0x00000002120f7824 */ /* 0x002fe200078e020f */
[----:B------:R-:W-:Y:S01]  /*1bdb0*/  ISETP.LT.AND P6, PT, R54, UR4, !P0 ;  /* 0x0000000436007c0c */ /* 0x000fe2000c7c1270 */
[----:B------:R-:W-:Y:S01]  /*1bdc0*/  ULDC UR4, c[0x0][0x22c] ;  /* 0x00008b0000047ab9 */ /* 0x000fe20000000800 */
[----:B------:R-:W-:Y:S01]  /*1bdd0*/  LEA R6, P3, R7, R2, 0x1 ;  /* 0x0000000207067211 */ /* 0x000fe200078608ff */
[----:B------:R-:W1:Y:S01]  /*1bde0*/  LDC R18, c[0x0][0x248] ;  /* 0x00009200ff127b82 */ /* 0x000e620000000800 */
[----:B------:R-:W-:Y:S01]  /*1bdf0*/  PRMT R91, R91, 0x7632, R91 ;  /* 0x000076325b5b7816 */ /* 0x000fe2000000005b */
[----:B--2---:R-:W-:Y:S01]  /*1be00*/  IMAD R17, R20, 0x2, R15 ;  /* 0x0000000214117824 */ /* 0x004fe200078e020f */
[----:B------:R-:W-:-:S02]  /*1be10*/  LEA.HI.X.SX32 R7, R7, R0, 0x1, P3 ;  /* 0x0000000007077211 */ /* 0x000fc400018f0eff */
[----:B0-----:R-:W-:-:S03]  /*1be20*/  LEA R12, P5, R15, R2, 0x1 ;  /* 0x000000020f0c7211 */ /* 0x001fc600078a08ff */
[----:B------:R-:W0:Y:S01]  /*1be30*/  LDC R20, c[0x0][0x248] ;  /* 0x00009200ff147b82 */ /* 0x000e220000000800 */
[----:B------:R-:W-:Y:S01]  /*1be40*/  ISETP.LT.AND P3, PT, R50, UR4, !P0 ;  /* 0x0000000432007c0c */ /* 0x000fe2000c761270 */
[----:B------:R-:W-:Y:S01]  /*1be50*/  ULDC UR4, c[0x0][0x22c] ;  /* 0x00008b0000047ab9 */ /* 0x000fe20000000800 */
[----:B------:R-:W-:Y:S01]  /*1be60*/  LEA.HI.X.SX32 R13, R15, R0, 0x1, P5 ;  /* 0x000000000f0d7211 */ /* 0x000fe200028f0eff */
[----:B------:R2:W-:Y:S01]  /*1be70*/  @P4 STG.E.U16 desc[UR18][R6.64], R91 ;  /* 0x0000005b06004986 */ /* 0x0005e2000c101512 */
[----:B---3--:R-:W-:Y:S01]  /*1be80*/  IMAD R15, R14, 0x2, R17 ;  /* 0x000000020e0f7824 */ /* 0x008fe200078e0211 */
[----:B------:R-:W-:Y:S01]  /*1be90*/  ISETP.LT.AND P4, PT, R55, UR4, !P0 ;  /* 0x0000000437007c0c */ /* 0x000fe2000c781270 */
[----:B------:R-:W-:Y:S01]  /*1bea0*/  ULDC UR4, c[0x0][0x22c] ;  /* 0x00008b0000047ab9 */ /* 0x000fe20000000800 */
[----:B------:R3:W-:Y:S01]  /*1beb0*/  @P2 STG.E.U16 desc[UR18][R4.64], R96 ;  /* 0x0000006004002986 */ /* 0x0007e2000c101512 */
[----:B------:R-:W0:Y:S03]  /*1bec0*/  LDC R14, c[0x0][0x248] ;  /* 0x00009200ff0e7b82 */ /* 0x000e260000000800 */
[----:B------:R1:W-:Y:S01]  /*1bed0*/  @P6 STG.E.U16 desc[UR18][R12.64], R97 ;  /* 0x000000610c006986 */ /* 0x0003e2000c101512 */
[----:B--2---:R-:W-:-:S02]  /*1bee0*/  LEA R6, P5, R17, R2, 0x1 ;  /* 0x0000000211067211 */ /* 0x004fc400078a08ff */
[----:B---3--:R-:W-:Y:S02]  /*1bef0*/  LEA R4, P6, R15, R2, 0x1 ;  /* 0x000000020f047211 */ /* 0x008fe400078c08ff */
[-C--:B------:R-:W-:Y:S02]  /*1bf00*/  LEA.HI.X.SX32 R7, R17, R0.reuse, 0x1, P5 ;  /* 0x0000000011077211 */ /* 0x080fe400028f0eff */
[----:B------:R-:W-:Y:S01]  /*1bf10*/  LEA.HI.X.SX32 R5, R15, R0, 0x1, P6 ;  /* 0x000000000f057211 */ /* 0x000fe200030f0eff */
[----:B----4-:R-:W-:Y:S02]  /*1bf20*/  IMAD R15, R16, 0x2, R15 ;  /* 0x00000002100f7824 */ /* 0x010fe400078e020f */
[----:B------:R2:W-:Y:S01]  /*1bf30*/  @P3 STG.E.U16 desc[UR18][R6.64], R98 ;  /* 0x0000006206003986 */ /* 0x0005e2000c101512 */
[----:B------:R-:W3:Y:S03]  /*1bf40*/  LDC R16, c[0x0][0x248] ;  /* 0x00009200ff107b82 */ /* 0x000ee60000000800 */
[----:B------:R4:W-:Y:S01]  /*1bf50*/  @P4 STG.E.U16 desc[UR18][R4.64], R99 ;  /* 0x0000006304004986 */ /* 0x0009e2000c101512 */
[----:B-1----:R-:W-:-:S02]  /*1bf60*/  LEA R12, P4, R15, R2, 0x1 ;  /* 0x000000020f0c7211 */ /* 0x002fc400078808ff */
[----:B------:R-:W-:Y:S01]  /*1bf70*/  ISETP.LT.AND P2, PT, R51, UR4, !P0 ;  /* 0x0000000433007c0c */ /* 0x000fe2000c741270 */
[----:B------:R-:W-:Y:S01]  /*1bf80*/  ULDC UR4, c[0x0][0x22c] ;  /* 0x00008b0000047ab9 */ /* 0x000fe20000000800 */
[----:B--2---:R-:W-:Y:S01]  /*1bf90*/  IMAD R7, R18, 0x2, R15 ;  /* 0x0000000212077824 */ /* 0x004fe200078e020f */
[----:B------:R-:W-:Y:S01]  /*1bfa0*/  LEA.HI.X.SX32 R13, R15, R0, 0x1, P4 ;  /* 0x000000000f0d7211 */ /* 0x000fe200020f0eff */
[----:B------:R-:W1:Y:S02]  /*1bfb0*/  LDC R18, c[0x0][0x248] ;  /* 0x00009200ff127b82 */ /* 0x000e640000000800 */
[----:B0-----:R-:W-:Y:S01]  /*1bfc0*/  IMAD R15, R20, 0x2, R7 ;  /* 0x00000002140f7824 */ /* 0x001fe200078e0207 */
[----:B------:R-:W-:Y:S02]  /*1bfd0*/  LEA R6, P4, R7, R2, 0x1 ;  /* 0x0000000207067211 */ /* 0x000fe400078808ff */
        /* <DEDUP_REMOVED lines=10> */
[----:B------:R-:W2:Y:S01]  /*1c080*/  LDC R14, c[0x0][0x248] ;  /* 0x00009200ff0e7b82 */ /* 0x000ea20000000800 */
[----:B------:R-:W-:Y:S02]  /*1c090*/  PRMT R97, R97, 0x7632, R97 ;  /* 0x0000763261617816 */ /* 0x000fe40000000061 */
[----:B------:R-:W-:Y:S01]  /*1c0a0*/  PRMT R98, R98, 0x7632, R98 ;  /* 0x0000763262627816 */ /* 0x000fe20000000062 */
[----:B------:R4:W-:Y:S04]  /*1c0b0*/  @P2 STG.E.U16 desc[UR18][R12.64], R96 ;  /* 0x000000600c002986 */ /* 0x0009e8000c101512 */
[----:B------:R3:W-:Y:S04]  /*1c0c0*/  @P5 STG.E.U16 desc[UR18][R6.64], R97 ;  /* 0x0000006106005986 */ /* 0x0007e8000c101512 */
[----:B------:R1:W-:Y:S01]  /*1c0d0*/  @P6 STG.E.U16 desc[UR18][R4.64], R98 ;  /* 0x0000006204006986 */ /* 0x0003e2000c101512 */
[----:B----4-:R-:W-:Y:S01]  /*1c0e0*/  LEA R12, P6, R15, R2, 0x1 ;  /* 0x000000020f0c7211 */ /* 0x010fe200078c08ff */
[----:B---3--:R-:W-:-:S03]  /*1c0f0*/  IMAD R7, R16, 0x2, R15 ;  /* 0x0000000210077824 */ /* 0x008fc600078e020f */
[----:B------:R-:W-:Y:S01]  /*1c100*/  LEA.HI.X.SX32 R13, R15, R0, 0x1, P6 ;  /* 0x000000000f0d7211 */ /* 0x000fe200030f0eff */
[----:B------:R-:W3:Y:S01]  /*1c110*/  LDC R16, c[0x0][0x248] ;  /* 0x00009200ff107b82 */ /* 0x000ee20000000800 */
[----:B-1----:R-:W-:Y:S01]  /*1c120*/  IMAD R15, R18, 0x2, R7 ;  /* 0x00000002120f7824 */ /* 0x002fe200078e0207 */
[C---:B------:R-:W-:Y:S02]  /*1c130*/  LEA R6, P6, R7.reuse, R2, 0x1 ;  /* 0x0000000207067211 */ /* 0x040fe400078c08ff */
        /* <DEDUP_REMOVED lines=8> */
[----:B--2---:R-:W-:Y:S01]  /*1c1c0*/  IMAD R15, R14, 0x2, R15 ;  /* 0x000000020e0f7824 */ /* 0x004fe200078e020f */
        /* <DEDUP_REMOVED lines=9> */
[----:B--2---:R-:W-:-:S04]  /*1c260*/  LEA R12, P6, R15, R2, 0x1 ;  /* 0x000000020f0c7211 */ /* 0x004fc800078c08ff */
[----:B------:R-:W-:Y:S01]  /*1c270*/  LEA.HI.X.SX32 R13, R15, R0, 0x1, P6 ;  /* 0x000000000f0d7211 */ /* 0x000fe200030f0eff */
[----:B---3--:R-:W-:Y:S01]  /*1c280*/  IMAD R7, R16, 0x2, R17 ;  /* 0x0000000210077824 */ /* 0x008fe200078e0211 */
[----:B------:R-:W-:Y:S01]  /*1c290*/  LEA R14, P6, R17, R2, 0x1 ;  /* 0x00000002110e7211 */ /* 0x000fe200078c08ff */
        /* <DEDUP_REMOVED lines=11> */
[C---:B------:R-:W-:Y:S02]  /*1c350*/  LEA R6, P6, R17.reuse, R2, 0x1 ;  /* 0x0000000211067211 */ /* 0x040fe400078c08ff */
[----:B------:R-:W-:Y:S01]  /*1c360*/  ISETP.LT.AND P4, PT, R42, UR4, !P0 ;  /* 0x000000042a007c0c */ /* 0x000fe2000c781270 */
[----:B------:R-:W-:Y:S01]  /*1c370*/  @P5 STG.E.U16 desc[UR18][R12.64], R102 ;  /* 0x000000660c005986 */ /* 0x000fe2000c101512 */
[----:B------:R-:W-:Y:S01]  /*1c380*/  LEA.HI.X.SX32 R7, R17, R0, 0x1, P6 ;  /* 0x0000000011077211 */ /* 0x000fe200030f0eff */
[----:B0-----:R-:W-:Y:S01]  /*1c390*/  IMAD R17, R20, 0x2, R17 ;  /* 0x0000000214117824 */ /* 0x001fe200078e0211 */
[----:B------:R-:W-:Y:S01]  /*1c3a0*/  ULDC UR4, c[0x0][0x22c] ;  /* 0x00008b0000047ab9 */ /* 0x000fe20000000800 */
[----:B------:R0:W-:Y:S01]  /*1c3b0*/  @P3 STG.E.U16 desc[UR18][R14.64], R103 ;  /* 0x000000670e003986 */ /* 0x0001e2000c101512 */
[----:B------:R-:W-:Y:S01]  /*1c3c0*/  PRMT R100, R100, 0x7632, R100 ;  /* 0x0000763264647816 */ /* 0x000fe20000000064 */
[----:B------:R-:W2:Y:S01]  /*1c3d0*/  LDC R20, c[0x0][0x248] ;  /* 0x00009200ff147b82 */ /* 0x000ea20000000800 */
[----:B------:R-:W-:Y:S01]  /*1c3e0*/  ISETP.LT.AND P5, PT, R44, UR4, !P0 ;  /* 0x000000042c007c0c */ /* 0x000fe2000c7a1270 */
[----:B------:R-:W-:Y:S01]  /*1c3f0*/  ULDC UR4, c[0x0][0x22c] ;  /* 0x00008b0000047ab9 */ /* 0x000fe20000000800 */
[----:B------:R-:W-:Y:S01]  /*1c400*/  PRMT R101, R101, 0x7632, R101 ;  /* 0x0000763265657816 */ /* 0x000fe20000000065 */
[----:B------:R4:W-:Y:S01]  /*1c410*/  @P2 STG.E.U16 desc[UR18][R4.64], R100 ;  /* 0x0000006404002986 */ /* 0x0009e2000c101512 */
[----:B------:R-:W-:Y:S01]  /*1c420*/  ISETP.LT.AND P3, PT, R40, UR4, !P0 ;  /* 0x0000000428007c0c */ /* 0x000fe2000c761270 */
[----:B------:R-:W-:Y:S01]  /*1c430*/  ULDC UR4, c[0x0][0x22c] ;  /* 0x00008b0000047ab9 */ /* 0x000fe20000000800 */
[----:B0-----:R-:W-:-:S02]  /*1c440*/  IMAD R15, R22, 0x2, R17 ;  /* 0x00000002160f7824 */ /* 0x001fc400078e0211 */
[----:B------:R-:W0:Y:S01]  /*1c450*/  LDC R22, c[0x0][0x248] ;  /* 0x00009200ff167b82 */ /* 0x000e220000000800 */
[----:B------:R1:W-:Y:S01]  /*1c460*/  @P4 STG.E.U16 desc[UR18][R6.64], R101 ;  /* 0x0000006506004986 */ /* 0x0003e2000c101512 */
[-C--:B------:R-:W-:Y:S02]  /*1c470*/  LEA R12, P4, R17, R2.reuse, 0x1 ;  /* 0x00000002110c7211 */ /* 0x080fe400078808ff */
[----:B----4-:R-:W-:Y:S02]  /*1c480*/  LEA R4, P6, R15, R2, 0x1 ;  /* 0x000000020f047211 */ /* 0x010fe400078c08ff */
[-C--:B------:R-:W-:Y:S02]  /*1c490*/  LEA.HI.X.SX32 R13, R17, R0.reuse, 0x1, P4 ;  /* 0x00000000110d7211 */ /* 0x080fe400020f0eff */
[----:B------:R-:W-:Y:S01]  /*1c4a0*/  LEA.HI.X.SX32 R5, R15, R0, 0x1, P6 ;  /* 0x000000000f057211 */ /* 0x000fe200030f0eff */
[----:B---3--:R-:W-:Y:S01]  /*1c4b0*/  IMAD R15, R16, 0x2, R15 ;  /* 0x00000002100f7824 */ /* 0x008fe200078e020f */
[----:B------:R-:W-:Y:S01]  /*1c4c0*/  PRMT R102, R102, 0x7632, R102 ;  /* 0x0000763266667816 */ /* 0x000fe20000000066 */
[----:B------:R-:W3:Y:S01]  /*1c4d0*/  LDC R16, c[0x0][0x248] ;  /* 0x00009200ff107b82 */ /* 0x000ee20000000800 */
[----:B------:R-:W-:Y:S01]  /*1c4e0*/  PRMT R103, R103, 0x7632, R103 ;  /* 0x0000763267677816 */ /* 0x000fe20000000067 */
[----:B-1----:R-:W-:Y:S01]  /*1c4f0*/  IMAD R17, R18, 0x2, R15 ;  /* 0x0000000212117824 */ /* 0x002fe200078e020f */
[----:B------:R-:W-:Y:S01]  /*1c500*/  ISETP.LT.AND P2, PT, R38, UR4, !P0 ;  /* 0x0000000426007c0c */ /* 0x000fe2000c741270 */
[----:B------:R1:W-:Y:S01]  /*1c510*/  @P5 STG.E.U16 desc[UR18][R12.64], R102 ;  /* 0x000000660c005986 */ /* 0x0003e2000c101512 */
[----:B------:R-:W-:-:S03]  /*1c520*/  ULDC UR4, c[0x0][0x22c] ;  /* 0x00008b0000047ab9 */ /* 0x000fc60000000800 */
[----:B------:R4:W-:Y:S01]  /*1c530*/  @P3 STG.E.U16 desc[UR18][R4.64], R103 ;  /* 0x0000006704003986 */ /* 0x0009e2000c101512 */
[-C--:B------:R-:W-:Y:S01]  /*1c540*/  LEA R6, P3, R15, R2.reuse, 0x1 ;  /* 0x000000020f067211 */ /* 0x080fe200078608ff */
[----:B------:R-:W3:Y:S01]  /*1c550*/  LDC R18, c[0x0][0x248] ;  /* 0x00009200ff127b82 */ /* 0x000ee20000000800 */
[----:B------:R-:W-:Y:S02]  /*1c560*/  LEA R14, P6, R17, R2, 0x1 ;  /* 0x00000002110e7211 */ /* 0x000fe400078c08ff */
[----:B------:R-:W-:Y:S01]  /*1c570*/  ISETP.LT.AND P4, PT, R41, UR4, !P0 ;  /* 0x0000000429007c0c */ /* 0x000fe2000c781270 */
[----:B------:R-:W-:Y:S01]  /*1c580*/  ULDC UR4, c[0x0][0x22c] ;  /* 0x00008b0000047ab9 */ /* 0x000fe20000000800 */
[-C--:B------:R-:W-:Y:S02]  /*1c590*/  LEA.HI.X.SX32 R7, R15, R0.reuse, 0x1, P3 ;  /* 0x000000000f077211 */ /* 0x080fe400018f0eff */
[----:B------:R-:W-:Y:S01]  /*1c5a0*/  LEA.HI.X.SX32 R15, R17, R0, 0x1, P6 ;  /* 0x00000000110f7211 */ /* 0x000fe200030f0eff */
[----:B--2---:R-:W-:-:S02]  /*1c5b0*/  IMAD R17, R20, 0x2, R17 ;  /* 0x0000000214117824 */ /* 0x004fc400078e0211 */
[----:B------:R-:W2:Y:S02]  /*1c5c0*/  LDC R20, c[0x0][0x248] ;  /* 0x00009200ff147b82 */ /* 0x000ea40000000800 */
[----:B0-----:R-:W-:Y:S01]  /*1c5d0*/  IMAD R19, R22, 0x2, R17 ;  /* 0x0000000216137824 */ /* 0x001fe200078e0211 */
[----:B------:R-:W-:Y:S01]  /*1c5e0*/  ISETP.LT.AND P5, PT, R35, UR4, !P0 ;  /* 0x0000000423007c0c */ /* 0x000fe2000c7a1270 */
[----:B------:R-:W-:Y:S01]  /*1c5f0*/  @P2 STG.E.U16 desc[UR18][R6.64], R104 ;  /* 0x0000006806002986 */ /* 0x000fe2000c101512 */
[----:B------:R-:W-:Y:S01]  /*1c600*/  ISETP.LT.AND P3, PT, R33, UR5, !P0 ;  /* 0x0000000521007c0c */ /* 0x000fe2000c761270 */
[----:B------:R-:W-:Y:S01]  /*1c610*/  ULDC UR4, c[0x0][0x22c] ;  /* 0x00008b0000047ab9 */ /* 0x000fe20000000800 */
[-C--:B-1----:R-:W-:Y:S01]  /*1c620*/  LEA R12, P6, R19, R2.reuse, 0x1 ;  /* 0x00000002130c7211 */ /* 0x082fe200078c08ff */
[----:B------:R0:W-:Y:S01]  /*1c630*/  @P4 STG.E.U16 desc[UR18][R14.64], R105 ;  /* 0x000000690e004986 */ /* 0x0001e2000c101512 */
[----:B----4-:R-:W-:Y:S01]  /*1c640*/  LEA R4, P2, R17, R2, 0x1 ;  /* 0x0000000211047211 */ /* 0x010fe200078408ff */
[----:B------:R-:W-:Y:S01]  /*1c650*/  ULDC UR5, c[0x0][0x22c] ;  /* 0x00008b0000057ab9 */ /* 0x000fe20000000800 */
[-C--:B------:R-:W-:Y:S01]  /*1c660*/  LEA.HI.X.SX32 R13, R19, R0.reuse, 0x1, P6 ;  /* 0x00000000130d7211 */ /* 0x080fe200030f0eff */
[----:B---3--:R-:W-:Y:S01]  /*1c670*/  IMAD R19, R16, 0x2, R19 ;  /* 0x0000000210137824 */ /* 0x008fe200078e0213 */
[----:B------:R-:W-:Y:S01]  /*1c680*/  LEA.HI.X.SX32 R5, R17, R0, 0x1, P2 ;  /* 0x0000000011057211 */ /* 0x000fe200010f0eff */
[----:B------:R-:W1:Y:S08]  /*1c690*/  LDC R16, c[0x0][0x248] ;  /* 0x00009200ff107b82 */ /* 0x000e700000000800 */
[----:B0-----:R-:W0:Y:S01]  /*1c6a0*/  LDC R14, c[0x0][0x248] ;  /* 0x00009200ff0e7b82 */ /* 0x001e220000000800 */
        /* <DEDUP_REMOVED lines=9> */
[----:B------:R-:W4:Y:S01]  /*1c740*/  LDC R18, c[0x0][0x248] ;  /* 0x00009200ff127b82 */ /* 0x000f220000000800 */
[----:B------:R-:W-:-:S02]  /*1c750*/  ULDC UR5, c[0x0][0x22c] ;  /* 0x00008b0000057ab9 */ /* 0x000fc40000000800 */
[----:B------:R-:W-:Y:S02]  /*1c760*/  LEA.HI.X.SX32 R7, R19, R0, 0x1, P3 ;  /* 0x0000000013077211 */ /* 0x000fe400018f0eff */
[----:B---3--:R-:W-:Y:S02]  /*1c770*/  LEA R4, P6, R15, R2, 0x1 ;  /* 0x000000020f047211 */ /* 0x008fe400078c08ff */
[----:B------:R-:W-:Y:S01]  /*1c780*/  ISETP.LT.AND P5, PT, R37, UR4, !P0 ;  /* 0x0000000425007c0c */ /* 0x000fe2000c7a1270 */
[----:B------:R-:W3:Y:S01]  /*1c790*/  LDC R22, c[0x0][0x248] ;  /* 0x00009200ff167b82 */ /* 0x000ee20000000800 */
[----:B------:R-:W-:Y:S01]  /*1c7a0*/  LEA.HI.X.SX32 R5, R15, R0, 0x1, P6 ;  /* 0x000000000f057211 */ /* 0x000fe200030f0eff */
[----:B--2---:R-:W-:Y:S01]  /*1c7b0*/  IMAD R13, R20, 0x2, R15 ;  /* 0x00000002140d7824 */ /* 0x004fe200078e020f */
[----:B------:R0:W-:Y:S01]  /*1c7c0*/  @P2 STG.E.U16 desc[UR18][R6.64], R104 ;  /* 0x0000006806002986 */ /* 0x0001e2000c101512 */
[----:B------:R-:W-:Y:S01]  /*1c7d0*/  PRMT R106, R106, 0x7632, R106 ;  /* 0x000076326a6a7816 */ /* 0x000fe2000000006a */
[----:B------:R-:W-:-:S03]  /*1c7e0*/  ULDC UR4, c[0x0][0x22c] ;  /* 0x00008b0000047ab9 */ /* 0x000fc60000000800 */
[----:B------:R-:W2:Y:S01]  /*1c7f0*/  LDC R20, c[0x0][0x248] ;  /* 0x00009200ff147b82 */ /* 0x000ea20000000800 */
[----:B------:R1:W-:Y:S01]  /*1c800*/  @P4 STG.E.U16 desc[UR18][R4.64], R105 ;  /* 0x0000006904004986 */ /* 0x0003e2000c101512 */
[----:B------:R-:W-:Y:S01]  /*1c810*/  LEA R12, P4, R13, R2, 0x1 ;  /* 0x000000020d0c7211 */ /* 0x000fe200078808ff */
[----:B0-----:R-:W-:-:S05]  /*1c820*/  IMAD R7, R14, 0x2, R13 ;  /* 0x000000020e077824 */ /* 0x001fca00078e020d */
[----:B------:R-:W0:Y:S01]  /*1c830*/  LDC R14, c[0x0][0x248] ;  /* 0x00009200ff0e7b82 */ /* 0x000e220000000800 */
[----:B------:R-:W-:Y:S01]  /*1c840*/  LEA.HI.X.SX32 R13, R13, R0, 0x1, P4 ;  /* 0x000000000d0d7211 */ /* 0x000fe200020f0eff */
[----:B-1----:R-:W-:Y:S01]  /*1c850*/  IMAD R15, R16, 0x2, R7 ;  /* 0x00000002100f7824 */ /* 0x002fe200078e0207 */
[----:B------:R-:W-:Y:S01]  /*1c860*/  ISETP.LT.AND P3, PT, R24, UR4, !P0 ;  /* 0x0000000418007c0c */ /* 0x000fe2000c761270 */
[----:B------:R-:W-:Y:S02]  /*1c870*/  ULDC UR4, c[0x0][0x22c] ;  /* 0x00008b0000047ab9 */ /* 0x000fe40000000800 */
[----:B------:R1:W-:Y:S01]  /*1c880*/  @P5 STG.E.U16 desc[UR18][R12.64], R106 ;  /* 0x0000006a0c005986 */ /* 0x0003e2000c101512 */
[C---:B------:R-:W-:Y:S01]  /*1c890*/  LEA R4, P5, R15.reuse, R2, 0x1 ;  /* 0x000000020f047211 */ /* 0x040fe200078a08ff */
[----:B------:R-:W3:Y:S01]  /*1c8a0*/  LDC R16, c[0x0][0x248] ;  /* 0x00009200ff107b82 */ /* 0x000ee20000000800 */
[----:B------:R-:W-:Y:S01]  /*1c8b0*/  ISETP.LT.AND P2, PT, R34, UR4, !P0 ;  /* 0x0000000422007c0c */ /* 0x000fe2000c741270 */
[----:B------:R-:W-:Y:S01]  /*1c8c0*/  ULDC UR4, c[0x0][0x22c] ;  /* 0x00008b0000047ab9 */ /* 0x000fe20000000800 */
[----:B------:R-:W-:Y:S01]  /*1c8d0*/  LEA.HI.X.SX32 R5, R15, R0, 0x1, P5 ;  /* 0x000000000f057211 */ /* 0x000fe200028f0eff */
[----:B----4-:R-:W-:Y:S01]  /*1c8e0*/  IMAD R15, R18, 0x2, R15 ;  /* 0x00000002120f7824 */ /* 0x010fe200078e020f */
[----:B------:R-:W-:Y:S01]  /*1c8f0*/  ISETP.LT.AND P6, PT, R30, UR4, !P0 ;  /* 0x000000041e007c0c */ /* 0x000fe2000c7c1270 */
[----:B------:R-:W-:Y:S01]  /*1c900*/  ULDC UR4, c[0x0][0x22c] ;  /* 0x00008b0000047ab9 */ /* 0x000fe20000000800 */
[----:B------:R-:W-:Y:S01]  /*1c910*/  LEA R6, P4, R7, R2, 0x1 ;  /* 0x0000000207067211 */ /* 0x000fe200078808ff */
[----:B------:R-:W4:Y:S01]  /*1c920*/  LDC R18, c[0x0][0x248] ;  /* 0x00009200ff127b82 */ /* 0x000f220000000800 */
[----:B------:R-:W-:Y:S01]  /*1c930*/  PRMT R107, R107, 0x7632, R107 ;  /* 0x000076326b6b7816 */ /* 0x000fe2000000006b */
[----:B--2---:R-:W-:Y:S01]  /*1c940*/  IMAD R17, R20, 0x2, R15 ;  /* 0x0000000214117824 */ /* 0x004fe200078e020f */
[----:B------:R-:W-:-:S02]  /*1c950*/  LEA.HI.X.SX32 R7, R7, R0, 0x1, P4 ;  /* 0x0000000007077211 */ /* 0x000fc400020f0eff */
[----:B-1----:R-:W-:-:S03]  /*1c960*/  LEA R12, P5, R15, R2, 0x1 ;  /* 0x000000020f0c7211 */ /* 0x002fc600078a08ff */
[----:B------:R-:W1:Y:S01]  /*1c970*/  LDC R20, c[0x0][0x248] ;  /* 0x00009200ff147b82 */ /* 0x000e620000000800 */
[----:B------:R-:W-:Y:S01]  /*1c980*/  ISETP.LT.AND P4, PT, R26, UR4, !P0 ;  /* 0x000000041a007c0c */ /* 0x000fe2000c781270 */
[----:B------:R-:W-:Y:S01]  /*1c990*/  ULDC UR4, c[0x0][0x22c] ;  /* 0x00008b0000047ab9 */ /* 0x000fe20000000800 */
[----:B------:R-:W-:Y:S01]  /*1c9a0*/  LEA.HI.X.SX32 R13, R15, R0, 0x1, P5 ;  /* 0x000000000f0d7211 */ /* 0x000fe200028f0eff */
[----:B------:R2:W-:Y:S01]  /*1c9b0*/  @P3 STG.E.U16 desc[UR18][R6.64], R107 ;  /* 0x0000006b06003986 */ /* 0x0005e2000c101512 */
[----:B0-----:R-:W-:Y:S01]  /*1c9c0*/  IMAD R15, R14, 0x2, R17 ;  /* 0x000000020e0f7824 */ /* 0x001fe200078e0211 */
[----:B------:R-:W-:Y:S01]  /*1c9d0*/  ISETP.LT.AND P3, PT, R31, UR4, !P0 ;  /* 0x000000041f007c0c */ /* 0x000fe2000c761270 */
[----:B------:R-:W-:Y:S01]  /*1c9e0*/  ULDC UR4, c[0x0][0x22c] ;  /* 0x00008b0000047ab9 */ /* 0x000fe20000000800 */
[----:B------:R0:W-:Y:S01]  /*1c9f0*/  @P2 STG.E.U16 desc[UR18][R4.64], R108 ;  /* 0x0000006c04002986 */ /* 0x0001e2000c101512 */
[----:B------:R-:W1:Y:S03]  /*1ca00*/  LDC R14, c[0x0][0x248] ;  /* 0x00009200ff0e7b82 */ /* 0x000e660000000800 */
[----:B------:R4:W-:Y:S01]  /*1ca10*/  @P6 STG.E.U16 desc[UR18][R12.64], R109 ;  /* 0x0000006d0c006986 */ /* 0x0009e2000c101512 */
[----:B--2---:R-:W-:-:S04]  /*1ca20*/  LEA R6, P5, R17, R2, 0x1 ;  /* 0x0000000211067211 */ /* 0x004fc800078a08ff */
[----:B------:R-:W2:Y:S01]  /*1ca30*/  LDC R24, c[0x0][0x248] ;  /* 0x00009200ff187b82 */ /* 0x000ea20000000800 */
[----:B0-----:R-:W-:Y:S02]  /*1ca40*/  LEA R4, P6, R15, R2, 0x1 ;  /* 0x000000020f047211 */ /* 0x001fe400078c08ff */
[-C--:B------:R-:W-:Y:S02]  /*1ca50*/  LEA.HI.X.SX32 R7, R17, R0.reuse, 0x1, P5 ;  /* 0x0000000011077211 */ /* 0x080fe400028f0eff */
[----:B------:R-:W-:Y:S01]  /*1ca60*/  LEA.HI.X.SX32 R5, R15, R0, 0x1, P6 ;  /* 0x000000000f057211 */ /* 0x000fe200030f0eff */
[----:B---3--:R-:W-:Y:S02]  /*1ca70*/  IMAD R15, R16, 0x2, R15 ;  /* 0x00000002100f7824 */ /* 0x008fe400078e020f */
[----:B------:R-:W0:Y:S01]  /*1ca80*/  LDC R26, c[0x0][0x248] ;  /* 0x00009200ff1a7b82 */ /* 0x000e220000000800 */
[----:B------:R3:W-:Y:S01]  /*1ca90*/  @P4 STG.E.U16 desc[UR18][R6.64], R110 ;  /* 0x0000006e06004986 */ /* 0x0007e2000c101512 */
[----:B------:R-:W-:Y:S01]  /*1caa0*/  ISETP.LT.AND P2, PT, R27, UR4, !P0 ;  /* 0x000000041b007c0c */ /* 0x000fe2000c741270 */
[----:B------:R-:W-:-:S02]  /*1cab0*/  ULDC UR4, c[0x0][0x22c] ;  /* 0x00008b0000047ab9 */ /* 0x000fc40000000800 */
[----:B------:R1:W-:Y:S01]  /*1cac0*/  @P3 STG.E.U16 desc[UR18][R4.64], R111 ;  /* 0x0000006f04003986 */ /* 0x0003e2000c101512 */
[----:B----4-:R-:W-:Y:S02]  /*1cad0*/  LEA R12, P3, R15, R2, 0x1 ;  /* 0x000000020f0c7211 */ /* 0x010fe400078608ff */
[----:B------:R-:W4:Y:S01]  /*1cae0*/  LDC R16, c[0x0][0x248] ;  /* 0x00009200ff107b82 */ /* 0x000f220000000800 */
[----:B------:R-:W-:Y:S01]  /*1caf0*/  ISETP.LT.AND P5, PT, R9, UR4, !P0 ;  /* 0x0000000409007c0c */ /* 0x000fe2000c7a1270 */
[----:B------:R-:W-:Y:S01]  /*1cb00*/  ULDC UR4, c[0x0][0x22c] ;  /* 0x00008b0000047ab9 */ /* 0x000fe20000000800 */
[----:B---3--:R-:W-:Y:S01]  /*1cb10*/  IMAD R7, R18, 0x2, R15 ;  /* 0x0000000212077824 */ /* 0x008fe200078e020f */
[----:B------:R-:W-:-:S04]  /*1cb20*/  LEA.HI.X.SX32 R13, R15, R0, 0x1, P3 ;  /* 0x000000000f0d7211 */ /* 0x000fc800018f0eff */
[----:B------:R-:W3:Y:S01]  /*1cb30*/  LDC R18, c[0x0][0x248] ;  /* 0x00009200ff127b82 */ /* 0x000ee20000000800 */
[----:B-1----:R-:W-:Y:S01]  /*1cb40*/  IMAD R9, R20, 0x2, R7 ;  /* 0x0000000214097824 */ /* 0x002fe200078e0207 */
[----:B------:R-:W-:Y:S02]  /*1cb50*/  LEA R6, P3, R7, R2, 0x1 ;  /* 0x0000000207067211 */ /* 0x000fe400078608ff */
[----:B------:R-:W-:Y:S01]  /*1cb60*/  ISETP.LT.AND P6, PT, R29, UR4, !P0 ;  /* 0x000000041d007c0c */ /* 0x000fe2000c7c1270 */
[----:B------:R-:W-:Y:S01]  /*1cb70*/  ULDC UR4, c[0x0][0x22c] ;  /* 0x00008b0000047ab9 */ /* 0x000fe20000000800 */
[----:B------:R-:W-:Y:S02]  /*1cb80*/  LEA.HI.X.SX32 R7, R7, R0, 0x1, P3 ;  /* 0x0000000007077211 */ /* 0x000fe400018f0eff */
[----:B------:R-:W-:Y:S01]  /*1cb90*/  LEA R4, P3, R9, R2, 0x1 ;  /* 0x0000000209047211 */ /* 0x000fe200078608ff */
[----:B------:R-:W1:Y:S01]  /*1cba0*/  LDC R20, c[0x0][0x248] ;  /* 0x00009200ff147b82 */ /* 0x000e620000000800 */
[----:B------:R-:W-:-:S02]  /*1cbb0*/  PRMT R108, R108, 0x7632, R108 ;  /* 0x000076326c6c7816 */ /* 0x000fc4000000006c */
[----:B------:R-:W-:Y:S01]  /*1cbc0*/  LEA.HI.X.SX32 R5, R9, R0, 0x1, P3 ;  /* 0x0000000009057211 */ /* 0x000fe200018f0eff */
[----:B------:R-:W-:Y:S01]  /*1cbd0*/  IMAD R9, R14, 0x2, R9 ;  /* 0x000000020e097824 */ /* 0x000fe200078e0209 */
[----:B------:R-:W-:-:S03]  /*1cbe0*/  PRMT R109, R109, 0x7632, R109 ;  /* 0x000076326d6d7816 */ /* 0x000fc6000000006d */
[----:B------:R-:W2:Y:S01]  /*1cbf0*/  LDC R14, c[0x0][0x248] ;  /* 0x00009200ff0e7b82 */ /* 0x000ea20000000800 */
[----:B------:R-:W-:Y:S01]  /*1cc00*/  PRMT R110, R110, 0x7632, R110 ;  /* 0x000076326e6e7816 */ /* 0x000fe2000000006e */
[----:B------:R0:W-:Y:S01]  /*1cc10*/  @P2 STG.E.U16 desc[UR18][R12.64], R108 ;  /* 0x0000006c0c002986 */ /* 0x0001e2000c101512 */
[----:B------:R-:W-:Y:S01]  /*1cc20*/  ISETP.LT.AND P2, PT, R25, UR4, !P0 ;  /* 0x0000000419007c0c */ /* 0x000fe2000c741270 */
[----:B------:R-:W-:Y:S02]  /*1cc30*/  ULDC UR4, c[0x0][0x22c] ;  /* 0x00008b0000047ab9 */ /* 0x000fe40000000800 */
[----:B------:R4:W-:Y:S01]  /*1cc40*/  @P5 STG.E.U16 desc[UR18][R6.64], R109 ;  /* 0x0000006d06005986 */ /* 0x0009e2000c101512 */
[----:B------:R-:W-:Y:S01]  /*1cc50*/  ISETP.LT.AND P3, PT, R8, UR4, !P0 ;  /* 0x0000000408007c0c */ /* 0x000fe2000c761270 */
[----:B------:R-:W-:Y:S02]  /*1cc60*/  ULDC UR4, c[0x0][0x22c] ;  /* 0x00008b0000047ab9 */ /* 0x000fe40000000800 */
[----:B------:R3:W-:Y:S01]  /*1cc70*/  @P6 STG.E.U16 desc[UR18][R4.64], R110 ;  /* 0x0000006e04006986 */ /* 0x0007e2000c101512 */
[----:B0-----:R-:W0:Y:S01]  /*1cc80*/  LDC R12, c[0x0][0x248] ;  /* 0x00009200ff0c7b82 */ /* 0x001e220000000800 */
[----:B------:R-:W-:Y:S01]  /*1cc90*/  LEA R8, P6, R9, R2, 0x1 ;  /* 0x0000000209087211 */ /* 0x000fe200078c08ff */
[----:B----4-:R-:W-:Y:S01]  /*1cca0*/  IMAD R7, R16, 0x2, R9 ;  /* 0x0000000210077824 */ /* 0x010fe200078e0209 */
[----:B------:R-:W-:Y:S01]  /*1ccb0*/  ISETP.LT.AND P5, PT, R11, UR4, !P0 ;  /* 0x000000040b007c0c */ /* 0x000fe2000c7a1270 */
[----:B------:R-:W-:-:S04]  /*1ccc0*/  ULDC UR4, c[0x0][0x22c] ;  /* 0x00008b0000047ab9 */ /* 0x000fc80000000800 */
[----:B------:R-:W4:Y:S01]  /*1ccd0*/  LDC R16, c[0x0][0x248] ;  /* 0x00009200ff107b82 */ /* 0x000f220000000800 */
[----:B------:R-:W-:Y:S01]  /*1cce0*/  LEA.HI.X.SX32 R9, R9, R0, 0x1, P6 ;  /* 0x0000000009097211 */ /* 0x000fe200030f0eff */
[----:B---3--:R-:W-:Y:S01]  /*1ccf0*/  IMAD R11, R18, 0x2, R7 ;  /* 0x00000002120b7824 */ /* 0x008fe200078e0207 */
[C---:B------:R-:W-:Y:S02]  /*1cd00*/  LEA R6, P6, R7.reuse, R2, 0x1 ;  /* 0x0000000207067211 */ /* 0x040fe400078c08ff */
[----:B------:R-:W-:Y:S01]  /*1cd10*/  ISETP.LT.AND P4, PT, R28, UR5, !P0 ;  /* 0x000000051c007c0c */ /* 0x000fe2000c781270 */
[----:B------:R-:W-:Y:S02]  /*1cd20*/  ULDC UR5, c[0x0][0x22c] ;  /* 0x00008b0000057ab9 */ /* 0x000fe40000000800 */
[----:B------:R-:W3:Y:S01]  /*1cd30*/  LDC R18, c[0x0][0x248] ;  /* 0x00009200ff127b82 */ /* 0x000ee20000000800 */
[----:B------:R-:W-:Y:S02]  /*1cd40*/  LEA.HI.X.SX32 R7, R7, R0, 0x1, P6 ;  /* 0x0000000007077211 */ /* 0x000fe400030f0eff */
[----:B------:R-:W-:-:S02]  /*1cd50*/  LEA R4, P6, R11, R2, 0x1 ;  /* 0x000000020b047211 */ /* 0x000fc400078c08ff */
[----:B------:R-:W-:Y:S02]  /*1cd60*/  PRMT R111, R111, 0x7632, R111 ;  /* 0x000076326f6f7816 */ /* 0x000fe4000000006f */
[----:B------:R-:W-:Y:S01]  /*1cd70*/  LEA.HI.X.SX32 R5, R11, R0, 0x1, P6 ;  /* 0x000000000b057211 */ /* 0x000fe200030f0eff */
[----:B--2---:R-:W-:Y:S02]  /*1cd80*/  IMAD R11, R14, 0x2, R11 ;  /* 0x000000020e0b7824 */ /* 0x004fe400078e020b */
[----:B------:R-:W2:Y:S01]  /*1cd90*/  LDC R14, c[0x0][0x248] ;  /* 0x00009200ff0e7b82 */ /* 0x000ea20000000800 */
[----:B------:R1:W-:Y:S01]  /*1cda0*/  @P4 STG.E.U16 desc[UR18][R8.64], R111 ;  /* 0x0000006f08004986 */ /* 0x0003e2000c101512 */
[----:B0-----:R-:W-:-:S03]  /*1cdb0*/  IMAD R13, R12, 0x2, R11 ;  /* 0x000000020c0d7824 */ /* 0x001fc600078e020b */
[----:B------:R4:W-:Y:S01]  /*1cdc0*/  @P2 STG.E.U16 desc[UR18][R6.64], R112 ;  /* 0x0000007006002986 */ /* 0x0009e2000c101512 */
[----:B-1----:R-:W-:-:S04]  /*1cdd0*/  LEA R8, P6, R11, R2, 0x1 ;  /* 0x000000020b087211 */ /* 0x002fc800078c08ff */
[----:B------:R-:W-:Y:S01]  /*1cde0*/  LEA.HI.X.SX32 R9, R11, R0, 0x1, P6 ;  /* 0x000000000b097211 */ /* 0x000fe200030f0eff */
[----:B----4-:R-:W-:Y:S01]  /*1cdf0*/  IMAD R7, R16, 0x2, R13 ;  /* 0x0000000210077824 */ /* 0x010fe200078e020d */
[----:B------:R-:W-:Y:S01]  /*1ce00*/  LEA R12, P6, R13, R2, 0x1 ;  /* 0x000000020d0c7211 */ /* 0x000fe200078c08ff */
[----:B------:R0:W-:Y:S01]  /*1ce10*/  @P3 STG.E.U16 desc[UR18][R4.64], R113 ;  /* 0x0000007104003986 */ /* 0x0001e2000c101512 */
[----:B------:R-:W-:Y:S01]  /*1ce20*/  ISETP.LT.AND P4, PT, R175, UR4, !P0 ;  /* 0x00000004af007c0c */ /* 0x000fe2000c781270 */
[----:B---3--:R-:W-:Y:S01]  /*1ce30*/  IMAD R11, R18, 0x2, R7 ;  /* 0x00000002120b7824 */ /* 0x008fe200078e0207 */
[----:B------:R-:W-:Y:S01]  /*1ce40*/  LEA.HI.X.SX32 R13, R13, R0, 0x1, P6 ;  /* 0x000000000d0d7211 */ /* 0x000fe200030f0eff */
[----:B------:R-:W1:Y:S01]  /*1ce50*/  LDC R16, c[0x0][0x248] ;  /* 0x00009200ff107b82 */ /* 0x000e620000000800 */
[----:B------:R-:W-:Y:S02]  /*1ce60*/  ULDC UR4, c[0x0][0x22c] ;  /* 0x00008b0000047ab9 */ /* 0x000fe40000000800 */
[----:B------:R-:W-:Y:S01]  /*1ce70*/  ISETP.LT.AND P2, PT, R179, UR4, !P0 ;  /* 0x00000004b3007c0c */ /* 0x000fe2000c741270 */
[----:B------:R-:W-:Y:S01]  /*1ce80*/  ULDC UR4, c[0x0][0x22c] ;  /* 0x00008b0000047ab9 */ /* 0x000fe20000000800 */
[----:B0-----:R-:W-:-:S03]  /*1ce90*/  LEA R4, P6, R7, R2, 0x1 ;  /* 0x0000000207047211 */ /* 0x001fc600078c08ff */
[----:B------:R-:W0:Y:S01]  /*1cea0*/  LDC R18, c[0x0][0x248] ;  /* 0x00009200ff127b82 */ /* 0x000e220000000800 */
[----:B------:R-:W-:Y:S02]  /*1ceb0*/  LEA.HI.X.SX32 R5, R7, R0, 0x1, P6 ;  /* 0x0000000007057211 */ /* 0x000fe400030f0eff */
[C---:B------:R-:W-:Y:S02]  /*1cec0*/  LEA R6, P6, R11.reuse, R2, 0x1 ;  /* 0x000000020b067211 */ /* 0x040fe400078c08ff */
[----:B------:R-:W-:Y:S01]  /*1ced0*/  ISETP.LT.AND P3, PT, R180, UR4, !P0 ;  /* 0x00000004b4007c0c */ /* 0x000fe2000c761270 */
[----:B------:R-:W-:Y:S01]  /*1cee0*/  @P5 STG.E.U16 desc[UR18][R8.64], R114 ;  /* 0x0000007208005986 */ /* 0x000fe2000c101512 */
[----:B------:R-:W-:Y:S01]  /*1cef0*/  LEA.HI.X.SX32 R7, R11, R0, 0x1, P6 ;  /* 0x000000000b077211 */ /* 0x000fe200030f0eff */
[----:B--2---:R-:W-:Y:S01]  /*1cf00*/  IMAD R11, R14, 0x2, R11 ;  /* 0x000000020e0b7824 */ /* 0x004fe200078e020b */
[----:B------:R-:W-:Y:S01]  /*1cf10*/  ULDC UR4, c[0x0][0x22c] ;  /* 0x00008b0000047ab9 */ /* 0x000fe20000000800 */
[----:B------:R2:W-:Y:S01]  /*1cf20*/  @P4 STG.E.U16 desc[UR18][R12.64], R115 ;  /* 0x000000730c004986 */ /* 0x0005e2000c101512 */
[----:B------:R-:W-:Y:S01]  /*1cf30*/  PRMT R112, R112, 0x7632, R112 ;  /* 0x0000763270707816 */ /* 0x000fe20000000070 */
[----:B------:R-:W3:Y:S01]  /*1cf40*/  LDC R14, c[0x0][0x248] ;  /* 0x00009200ff0e7b82 */ /* 0x000ee20000000800 */
[----:B------:R-:W-:Y:S01]  /*1cf50*/  ISETP.LT.AND P5, PT, R182, UR4, !P0 ;  /* 0x00000004b6007c0c */ /* 0x000fe2000c7a1270 */
[----:B------:R-:W-:Y:S01]  /*1cf60*/  ULDC UR4, c[0x0][0x22c] ;  /* 0x00008b0000047ab9 */ /* 0x000fe20000000800 */
[----:B------:R-:W-:Y:S01]  /*1cf70*/  PRMT R113, R113, 0x7632, R113 ;  /* 0x0000763271717816 */ /* 0x000fe20000000071 */
[----:B------:R4:W-:Y:S01]  /*1cf80*/  @P2 STG.E.U16 desc[UR18][R4.64], R112 ;  /* 0x0000007004002986 */ /* 0x0009e2000c101512 */
[----:B------:R-:W-:Y:S01]  /*1cf90*/  ISETP.LT.AND P4, PT, R184, UR4, !P0 ;  /* 0x00000004b8007c0c */ /* 0x000fe2000c781270 */
[----:B------:R-:W-:Y:S01]  /*1cfa0*/  ULDC UR4, c[0x0][0x22c] ;  /* 0x00008b0000047ab9 */ /* 0x000fe20000000800 */
[----:B--2---:R-:W-:Y:S01]  /*1cfb0*/  IMAD R13, R20, 0x2, R11 ;  /* 0x00000002140d7824 */ /* 0x004fe200078e020b */
[----:B------:R2:W-:Y:S01]  /*1cfc0*/  @P3 STG.E.U16 desc[UR18][R6.64], R113 ;  /* 0x0000007106003986 */ /* 0x0005e2000c101512 */
[-C--:B------:R-:W-:Y:S01]  /*1cfd0*/  LEA R8, P3, R11, R2.reuse, 0x1 ;  /* 0x000000020b087211 */ /* 0x080fe200078608ff */
[----:B------:R-:W3:Y:S02]  /*1cfe0*/  LDC R20, c[0x0][0x248] ;  /* 0x00009200ff147b82 */ /* 0x000ee40000000800 */
[----:B----4-:R-:W-:-:S02]  /*1cff0*/  LEA R4, P6, R13, R2, 0x1 ;  /* 0x000000020d047211 */ /* 0x010fc400078c08ff */
[-C--:B------:R-:W-:Y:S02]  /*1d000*/  LEA.HI.X.SX32 R9, R11, R0.reuse, 0x1, P3 ;  /* 0x000000000b097211 */ /* 0x080fe400018f0eff */
[----:B------:R-:W-:Y:S01]  /*1d010*/  LEA.HI.X.SX32 R5, R13, R0, 0x1, P6 ;  /* 0x000000000d057211 */ /* 0x000fe200030f0eff */
[----:B-1----:R-:W-:Y:S01]  /*1d020*/  IMAD R13, R16, 0x2, R13 ;  /* 0x00000002100d7824 */ /* 0x002fe200078e020d */
[----:B------:R-:W-:Y:S01]  /*1d030*/  PRMT R114, R114, 0x7632, R114 ;  /* 0x0000763272727816 */ /* 0x000fe20000000072 */
[----:B------:R-:W1:Y:S01]  /*1d040*/  LDC R16, c[0x0][0x248] ;  /* 0x00009200ff107b82 */ /* 0x000e620000000800 */
[----:B------:R-:W-:Y:S01]  /*1d050*/  PRMT R115, R115, 0x7632, R115 ;  /* 0x0000763273737816 */ /* 0x000fe20000000073 */
[----:B0-----:R-:W-:Y:S02]  /*1d060*/  IMAD R11, R18, 0x2, R13 ;  /* 0x00000002120b7824 */ /* 0x001fe400078e020d */
[----:B------:R0:W-:Y:S04]  /*1d070*/  @P5 STG.E.U16 desc[UR18][R8.64], R114 ;  /* 0x0000007208005986 */ /* 0x0001e8000c101512 */
[----:B------:R4:W-:Y:S01]  /*1d080*/  @P4 STG.E.U16 desc[UR18][R4.64], R115 ;  /* 0x0000007304004986 */ /* 0x0009e2000c101512 */
[----:B--2---:R-:W-:-:S02]  /*1d090*/  LEA R6, P4, R13, R2, 0x1 ;  /* 0x000000020d067211 */ /* 0x004fc400078808ff */
[----:B------:R-:W-:Y:S02]  /*1d0a0*/  LEA R12, P6, R11, R2, 0x1 ;  /* 0x000000020b0c7211 */ /* 0x000fe400078c08ff */
[-C--:B------:R-:W-:Y:S02]  /*1d0b0*/  LEA.HI.X.SX32 R7, R13, R0.reuse, 0x1, P4 ;  /* 0x000000000d077211 */ /* 0x080fe400020f0eff */
[----:B------:R-:W-:Y:S01]  /*1d0c0*/  LEA.HI.X.SX32 R13, R11, R0, 0x1, P6 ;  /* 0x000000000b0d7211 */ /* 0x000fe200030f0eff */
[----:B---3--:R-:W-:Y:S02]  /*1d0d0*/  IMAD R11, R14, 0x2, R11 ;  /* 0x000000020e0b7824 */ /* 0x008fe400078e020b */
[----:B------:R-:W2:Y:S01]  /*1d0e0*/  LDC R14, c[0x0][0x248] ;  /* 0x00009200ff0e7b82 */ /* 0x000ea20000000800 */
[----:B------:R-:W-:Y:S01]  /*1d0f0*/  ISETP.LT.AND P2, PT, R186, UR4, !P0 ;  /* 0x00000004ba007c0c */ /* 0x000fe2000c741270 */
[----:B------:R-:W-:Y:S02]  /*1d100*/  ULDC UR4, c[0x0][0x22c] ;  /* 0x00008b0000047ab9 */ /* 0x000fe40000000800 */
[----:B------:R-:W-:Y:S01]  /*1d110*/  ISETP.LT.AND P3, PT, R188, UR4, !P0 ;  /* 0x00000004bc007c0c */ /* 0x000fe2000c761270 */
[----:B------:R-:W-:Y:S01]  /*1d120*/  IMAD R15, R20, 0x2, R11 ;  /* 0x00000002140f7824 */ /* 0x000fe200078e020b */
[----:B------:R-:W-:-:S02]  /*1d130*/  ULDC UR4, c[0x0][0x22c] ;  /* 0x00008b0000047ab9 */ /* 0x000fc40000000800 */
[----:B------:R-:W3:Y:S02]  /*1d140*/  LDC R20, c[0x0][0x248] ;  /* 0x00009200ff147b82 */ /* 0x000ee40000000800 */
[-C--:B0-----:R-:W-:Y:S02]  /*1d150*/  LEA R8, P6, R15, R2.reuse, 0x1 ;  /* 0x000000020f087211 */ /* 0x081fe400078c08ff */
[----:B------:R-:W-:Y:S01]  /*1d160*/  ISETP.LT.AND P5, PT, R189, UR4, !P0 ;  /* 0x00000004bd007c0c */ /* 0x000fe2000c7a1270 */
[----:B------:R-:W-:Y:S01]  /*1d170*/  ULDC UR4, c[0x0][0x22c] ;  /* 0x00008b0000047ab9 */ /* 0x000fe20000000800 */
[----:B------:R-:W-:Y:S01]  /*1d180*/  @P2 STG.E.U16 desc[UR18][R6.64], R116 ;  /* 0x0000007406002986 */ /* 0x000fe2000c101512 */
[----:B----4-:R-:W-:Y:S02]  /*1d190*/  LEA R4, P2, R11, R2, 0x1 ;  /* 0x000000020b047211 */ /* 0x010fe400078408ff */
[-C--:B------:R-:W-:Y:S01]  /*1d1a0*/  LEA.HI.X.SX32 R9, R15, R0.reuse, 0x1, P6 ;  /* 0x000000000f097211 */ /* 0x080fe200030f0eff */
[----:B------:R0:W-:Y:S01]  /*1d1b0*/  @P3 STG.E.U16 desc[UR18][R12.64], R117 ;  /* 0x000000750c003986 */ /* 0x0001e2000c101512 */
[----:B-1----:R-:W-:Y:S01]  /*1d1c0*/  IMAD R15, R16, 0x2, R15 ;  /* 0x00000002100f7824 */ /* 0x002fe200078e020f */
[----:B------:R-:W-:-:S02]  /*1d1d0*/  LEA.HI.X.SX32 R5, R11, R0, 0x1, P2 ;  /* 0x000000000b057211 */ /* 0x000fc400010f0eff */
[----:B------:R-:W-:Y:S01]  /*1d1e0*/  ISETP.LT.AND P4, PT, R192, UR5, !P0 ;  /* 0x00000005c0007c0c */ /* 0x000fe2000c781270 */
[----:B------:R-:W-:Y:S01]  /*1d1f0*/  ULDC UR5, c[0x0][0x22c] ;  /* 0x00008b0000057ab9 */ /* 0x000fe20000000800 */
[----:B--2---:R-:W-:Y:S01]  /*1d200*/  IMAD R11, R14, 0x2, R15 ;  /* 0x000000020e0b7824 */ /* 0x004fe200078e020f */
[----:B0-----:R-:W0:Y:S01]  /*1d210*/  LDC R12, c[0x0][0x248] ;  /* 0x00009200ff0c7b82 */ /* 0x001e220000000800 */
[----:B------:R1:W-:Y:S01]  /*1d220*/  @P5 STG.E.U16 desc[UR18][R4.64], R118 ;  /* 0x0000007604005986 */ /* 0x0003e2000c101512 */
[----:B------:R-:W-:-:S03]  /*1d230*/  ISETP.LT.AND P3, PT, R194, UR4, !P0 ;  /* 0x00000004c2007c0c */ /* 0x000fc6000c761270 */
[----:B------:R-:W2:Y:S03]  /*1d240*/  LDS.128 R16, [R3+UR16] ;  /* 0x0000001003107984 */ /* 0x000ea60008000c00 */
[----:B------:R-:W4:Y:S01]  /*1d250*/  LDC R14, c[0x0][0x248] ;  /* 0x00009200ff0e7b82 */ /* 0x000f220000000800 */
[----:B---3--:R-:W-:Y:S01]  /*1d260*/  IMAD R13, R20, 0x2, R11 ;  /* 0x00000002140d7824 */ /* 0x008fe200078e020b */
[----:B-1----:R-:W-:Y:S01]  /*1d270*/  LEA R4, P6, R11, R2, 0x1 ;  /* 0x000000020b047211 */ /* 0x002fe200078c08ff */
[----:B------:R1:W-:Y:S01]  /*1d280*/  @P4 STG.E.U16 desc[UR18][R8.64], R119 ;  /* 0x0000007708004986 */ /* 0x0003e2000c101512 */
[----:B------:R-:W-:-:S04]  /*1d290*/  ISETP.LT.AND P2, PT, R198, UR5, !P0 ;  /* 0x00000005c6007c0c */ /* 0x000fc8000c741270 */
[----:B------:R-:W3:Y:S01]  /*1d2a0*/  LDC R20, c[0x0][0x248] ;  /* 0x00009200ff147b82 */ /* 0x000ee20000000800 */
[----:B------:R-:W-:Y:S01]  /*1d2b0*/  LEA.HI.X.SX32 R5, R11, R0, 0x1, P6 ;  /* 0x000000000b057211 */ /* 0x000fe200030f0eff */
[----:B------:R-:W-:Y:S01]  /*1d2c0*/  ULDC UR4, c[0x0][0x22c] ;  /* 0x00008b0000047ab9 */ /* 0x000fe20000000800 */
[-C--:B------:R-:W-:Y:S02]  /*1d2d0*/  LEA R6, P4, R15, R2.reuse, 0x1 ;  /* 0x000000020f067211 */ /* 0x080fe400078808ff */
[----:B------:R-:W-:Y:S02]  /*1d2e0*/  PRMT R116, R116, 0x7632, R116 ;  /* 0x0000763274747816 */ /* 0x000fe40000000074 */
[----:B-1----:R-:W-:Y:S02]  /*1d2f0*/  LEA R8, P6, R13, R2, 0x1 ;  /* 0x000000020d087211 */ /* 0x002fe400078c08ff */
[-C--:B------:R-:W-:Y:S02]  /*1d300*/  LEA.HI.X.SX32 R7, R15, R0.reuse, 0x1, P4 ;  /* 0x000000000f077211 */ /* 0x080fe400020f0eff */
[----:B------:R-:W-:Y:S01]  /*1d310*/  LEA.HI.X.SX32 R9, R13, R0, 0x1, P6 ;  /* 0x000000000d097211 */ /* 0x000fe200030f0eff */
[----:B0-----:R-:W-:-:S02]  /*1d320*/  IMAD R13, R12, 0x2, R13 ;  /* 0x000000020c0d7824 */ /* 0x001fc400078e020d */
[----:B------:R-:W0:Y:S01]  /*1d330*/  LDC R12, c[0x0][0x248] ;  /* 0x00009200ff0c7b82 */ /* 0x000e220000000800 */
[----:B------:R1:W-:Y:S01]  /*1d340*/  @P3 STG.E.U16 desc[UR18][R6.64], R116 ;  /* 0x0000007406003986 */ /* 0x0003e2000c101512 */
[----:B------:R-:W-:Y:S01]  /*1d350*/  PRMT R117, R117, 0x7632, R117 ;  /* 0x0000763275757816 */ /* 0x000fe20000000075 */
[----:B----4-:R-:W-:Y:S01]  /*1d360*/  IMAD R3, R14, 0x2, R13 ;  /* 0x000000020e037824 */ /* 0x010fe200078e020d */
[----:B------:R-:W-:Y:S01]  /*1d370*/  ISETP.LT.AND P5, PT, R199, UR4, !P0 ;  /* 0x00000004c7007c0c */ /* 0x000fe2000c7a1270 */
[----:B------:R-:W-:-:S03]  /*1d380*/  ULDC UR4, c[0x0][0x22c] ;  /* 0x00008b0000047ab9 */ /* 0x000fc60000000800 */
[----:B------:R-:W4:Y:S01]  /*1d390*/  LDC R14, c[0x0][0x248] ;  /* 0x00009200ff0e7b82 */ /* 0x000f220000000800 */
[----:B------:R2:W-:Y:S01]  /*1d3a0*/  @P2 STG.E.U16 desc[UR18][R4.64], R117 ;  /* 0x0000007504002986 */ /* 0x0005e2000c101512 */
[----:B-1----:R-:W-:-:S04]  /*1d3b0*/  LEA R6, P6, R13, R2, 0x1 ;  /* 0x000000020d067211 */ /* 0x002fc800078c08ff */
[----:B------:R-:W-:Y:S02]  /*1d3c0*/  LEA.HI.X.SX32 R7, R13, R0, 0x1, P6 ;  /* 0x000000000d077211 */ /* 0x000fe400030f0eff */
[C---:B--2---:R-:W-:Y:S02]  /*1d3d0*/  LEA R4, P6, R3.reuse, R2, 0x1 ;  /* 0x0000000203047211 */ /* 0x044fe400078c08ff */
[----:B------:R-:W-:Y:S01]  /*1d3e0*/  ISETP.LT.AND P4, PT, R200, UR4, !P0 ;  /* 0x00000004c8007c0c */ /* 0x000fe2000c781270 */
[----:B------:R-:W-:Y:S01]  /*1d3f0*/  ULDC UR4, c[0x0][0x22c] ;  /* 0x00008b0000047ab9 */ /* 0x000fe20000000800 */
[----:B------:R-:W-:Y:S01]  /*1d400*/  LEA.HI.X.SX32 R5, R3, R0, 0x1, P6 ;  /* 0x0000000003057211 */ /* 0x000fe200030f0eff */
[----:B---3--:R-:W-:Y:S02]  /*1d410*/  IMAD R3, R20, 0x2, R3 ;  /* 0x0000000214037824 */ /* 0x008fe400078e0203 */
[----:B------:R-:W1:Y:S01]  /*1d420*/  LDC R20, c[0x0][0x248] ;  /* 0x00009200ff147b82 */ /* 0x000e620000000800 */
[----:B------:R-:W-:-:S02]  /*1d430*/  PRMT R118, R118, 0x7632, R118 ;  /* 0x0000763276767816 */ /* 0x000fc40000000076 */
[----:B------:R-:W-:Y:S01]  /*1d440*/  ISETP.LT.AND P3, PT, R201, UR4, !P0 ;  /* 0x00000004c9007c0c */ /* 0x000fe2000c761270 */
[----:B------:R-:W-:Y:S01]  /*1d450*/  ULDC UR4, c[0x0][0x22c] ;  /* 0x00008b0000047ab9 */ /* 0x000fe20000000800 */
[----:B------:R-:W-:Y:S01]  /*1d460*/  PRMT R119, R119, 0x7632, R119 ;  /* 0x0000763277777816 */ /* 0x000fe20000000077 */
[----:B------:R2:W-:Y:S01]  /*1d470*/  @P5 STG.E.U16 desc[UR18][R8.64], R118 ;  /* 0x0000007608005986 */ /* 0x0005e2000c101512 */
[----:B------:R-:W-:Y:S01]  /*1d480*/  ISETP.LT.AND P2, PT, R208, UR4, !P0 ;  /* 0x00000004d0007c0c */ /* 0x000fe2000c741270 */
[----:B------:R-:W-:Y:S01]  /*1d490*/  ULDC UR4, c[0x0][0x22c] ;  /* 0x00008b0000047ab9 */ /* 0x000fe20000000800 */
[----:B0-----:R-:W-:Y:S01]  /*1d4a0*/  IMAD R11, R12, 0x2, R3 ;  /* 0x000000020c0b7824 */ /* 0x001fe200078e0203 */
[----:B------:R-:W-:Y:S01]  /*1d4b0*/  ISETP.LT.AND P5, PT, R209, UR4, !P0 ;  /* 0x00000004d1007c0c */ /* 0x000fe2000c7a1270 */
[----:B------:R0:W-:Y:S01]  /*1d4c0*/  @P4 STG.E.U16 desc[UR18][R6.64], R119 ;  /* 0x0000007706004986 */ /* 0x0001e2000c101512 */
[----:B------:R-:W-:Y:S01]  /*1d4d0*/  ULDC UR4, c[0x0][0x22c] ;  /* 0x00008b0000047ab9 */ /* 0x000fe20000000800 */
[----:B--2---:R-:W-:-:S04]  /*1d4e0*/  LEA R8, P6, R3, R2, 0x1 ;  /* 0x0000000203087211 */ /* 0x004fc800078c08ff */
[----:B------:R-:W-:Y:S01]  /*1d4f0*/  LEA.HI.X.SX32 R9, R3, R0, 0x1, P6 ;  /* 0x0000000003097211 */ /* 0x000fe200030f0eff */
[----:B----4-:R-:W-:Y:S01]  /*1d500*/  IMAD R3, R14, 0x2, R11 ;  /* 0x000000020e037824 */ /* 0x010fe200078e020b */
[C---:B0-----:R-:W-:Y:S02]  /*1d510*/  LEA R6, P6, R11.reuse, R2, 0x1 ;  /* 0x000000020b067211 */ /* 0x041fe400078c08ff */
[----:B------:R-:W-:Y:S01]  /*1d520*/  ISETP.LT.AND P4, PT, R212, UR4, !P0 ;  /* 0x00000004d4007c0c */ /* 0x000fe2000c781270 */
[----:B------:R-:W-:Y:S01]  /*1d530*/  ULDC UR4, c[0x0][0x22c] ;  /* 0x00008b0000047ab9 */ /* 0x000fe20000000800 */
[----:B------:R-:W-:Y:S01]  /*1d540*/  LEA.HI.X.SX32 R7, R11, R0, 0x1, P6 ;  /* 0x000000000b077211 */ /* 0x000fe200030f0eff */
[----:B------:R0:W-:Y:S01]  /*1d550*/  @P3 STG.E.U16 desc[UR18][R4.64], R16 ;  /* 0x0000001004003986 */ /* 0x0001e2000c101512 */
[----:B------:R-:W-:Y:S01]  /*1d560*/  IMAD R11, R22, 0x2, R3 ;  /* 0x00000002160b7824 */ /* 0x000fe200078e0203 */
[----:B------:R-:W-:Y:S01]  /*1d570*/  ISETP.LT.AND P3, PT, R213, UR4, !P0 ;  /* 0x00000004d5007c0c */ /* 0x000fe2000c761270 */
[----:B------:R-:W-:Y:S01]  /*1d580*/  ULDC UR4, c[0x0][0x22c] ;  /* 0x00008b0000047ab9 */ /* 0x000fe20000000800 */
[----:B------:R2:W-:Y:S04]  /*1d590*/  @P2 STG.E.U16 desc[UR18][R8.64], R17 ;  /* 0x0000001108002986 */ /* 0x0005e8000c101512 */
[----:B------:R3:W-:Y:S01]  /*1d5a0*/  @P5 STG.E.U16 desc[UR18][R6.64], R18 ;  /* 0x0000001206005986 */ /* 0x0007e2000c101512 */
[----:B0-----:R-:W-:-:S02]  /*1d5b0*/  LEA R4, P6, R3, R2, 0x1 ;  /* 0x0000000203047211 */ /* 0x001fc400078c08ff */
[----:B------:R-:W-:Y:S02]  /*1d5c0*/  LEA R12, P5, R11, R2, 0x1 ;  /* 0x000000020b0c7211 */ /* 0x000fe400078a08ff */
[-C--:B------:R-:W-:Y:S01]  /*1d5d0*/  LEA.HI.X.SX32 R5, R3, R0.reuse, 0x1, P6 ;  /* 0x0000000003057211 */ /* 0x080fe200030f0eff */
[----:B-1----:R-:W-:Y:S01]  /*1d5e0*/  IMAD R3, R20, 0x2, R11 ;  /* 0x0000000214037824 */ /* 0x002fe200078e020b */
[----:B------:R-:W-:Y:S01]  /*1d5f0*/  ISETP.LT.AND P2, PT, R214, UR4, !P0 ;  /* 0x00000004d6007c0c */ /* 0x000fe2000c741270 */
[----:B------:R-:W-:Y:S01]  /*1d600*/  ULDC UR4, c[0x0][0x22c] ;  /* 0x00008b0000047ab9 */ /* 0x000fe20000000800 */
[----:B------:R-:W-:Y:S02]  /*1d610*/  PRMT R16, R16, 0x7632, R16 ;  /* 0x0000763210107816 */ /* 0x000fe40000000010 */
[----:B------:R-:W-:Y:S01]  /*1d620*/  LEA.HI.X.SX32 R13, R11, R0, 0x1, P5 ;  /* 0x000000000b0d7211 */ /* 0x000fe200028f0eff */
[----:B------:R-:W-:Y:S01]  /*1d630*/  IMAD R11, R24, 0x2, R3 ;  /* 0x00000002180b7824 */ /* 0x000fe200078e0203 */
[----:B------:R-:W-:Y:S01]  /*1d640*/  ISETP.LT.AND P0, PT, R10, UR4, !P0 ;  /* 0x000000040a007c0c */ /* 0x000fe2000c701270 */
[----:B------:R0:W-:Y:S01]  /*1d650*/  @P4 STG.E.U16 desc[UR18][R4.64], R19 ;  /* 0x0000001304004986 */ /* 0x0001e2000c101512 */
[----:B--2---:R-:W-:-:S03]  /*1d660*/  LEA R8, P4, R3, R2, 0x1 ;  /* 0x0000000203087211 */ /* 0x004fc600078808ff */
[----:B------:R0:W-:Y:S01]  /*1d670*/  @P3 STG.E.U16 desc[UR18][R12.64], R16 ;  /* 0x000000100c003986 */ /* 0x0001e2000c101512 */
[----:B---3--:R-:W-:Y:S01]  /*1d680*/  LEA R6, P3, R11, R2, 0x1 ;  /* 0x000000020b067211 */ /* 0x008fe200078608ff */
[----:B------:R-:W-:Y:S01]  /*1d690*/  IMAD R15, R26, 0x2, R11 ;  /* 0x000000021a0f7824 */ /* 0x000fe200078e020b */
[-C--:B------:R-:W-:Y:S02]  /*1d6a0*/  LEA.HI.X.SX32 R9, R3, R0.reuse, 0x1, P4 ;  /* 0x0000000003097211 */ /* 0x080fe400020f0eff */
[----:B------:R-:W-:Y:S02]  /*1d6b0*/  PRMT R17, R17, 0x7632, R17 ;  /* 0x0000763211117816 */ /* 0x000fe40000000011 */
[----:B------:R-:W-:Y:S02]  /*1d6c0*/  LEA.HI.X.SX32 R7, R11, R0, 0x1, P3 ;  /* 0x000000000b077211 */ /* 0x000fe400018f0eff */
[----:B------:R-:W-:Y:S01]  /*1d6d0*/  PRMT R18, R18, 0x7632, R18 ;  /* 0x0000763212127816 */ /* 0x000fe20000000012 */
[----:B------:R0:W-:Y:S01]  /*1d6e0*/  @P2 STG.E.U16 desc[UR18][R8.64], R17 ;  /* 0x0000001108002986 */ /* 0x0001e2000c101512 */
[----:B------:R-:W-:-:S03]  /*1d6f0*/  LEA R2, P3, R15, R2, 0x1 ;  /* 0x000000020f027211 */ /* 0x000fc600078608ff */
[----:B------:R0:W-:Y:S01]  /*1d700*/  @P0 STG.E.U16 desc[UR18][R6.64], R18 ;  /* 0x0000001206000986 */ /* 0x0001e2000c101512 */
[----:B------:R-:W-:Y:S01]  /*1d710*/  LEA.HI.X.SX32 R3, R15, R0, 0x1, P3 ;  /* 0x000000000f037211 */ /* 0x000fe200018f0eff */
[----:B------:R-:W-:Y:S08]  /*1d720*/  @!P1 EXIT ;  /* 0x000000000000994d */ /* 0x000ff00003800000 */
[----:B0-----:R-:W-:-:S05]  /*1d730*/  PRMT R19, R19, 0x7632, R19 ;  /* 0x0000763213137816 */ /* 0x001fca0000000013 */
[----:B------:R-:W-:Y:S01]  /*1d740*/  STG.E.U16 desc[UR18][R2.64], R19 ;  /* 0x0000001302007986 */ /* 0x000fe2000c101512 */
[----:B------:R-:W-:Y:S05]  /*1d750*/  EXIT ;  /* 0x000000000000794d */ /* 0x000fea0003800000 */
.L_x_2:
[----:B------:R-:W-:-:S00]  /*1d760*/  BRA `(.L_x_2) ;  /* 0xfffffffc00fc7947 */ /* 0x000fc0000383ffff */
[----:B------:R-:W-:-:S00]  /*1d770*/  NOP ;  /* 0x0000000000007918 */ /* 0x000fc00000000000 */
        /* <DEDUP_REMOVED lines=8> */
.L_x_3:


//--------------------- .nv.shared.matmul_kernel  --------------------------
	.section	.nv.shared.matmul_kernel,"aw",@nobits
	.sectionflags	@""
	.align	16
	.zero		1024


//--------------------- .nv.shared.reserved.0     --------------------------
	.section	.nv.shared.reserved.0,"aw",@nobits
	.weak		__nv_reservedSMEM_offset_0_alias
	.size		__nv_reservedSMEM_offset_0_alias, 0, 0
	.other		__nv_reservedSMEM_offset_0_alias,@"STO_CUDA_RESERVED_SHARED STV_DEFAULT"
__nv_reservedSMEM_offset_0_alias:
	.zero		0


//--------------------- .nv.constant0.matmul_kernel --------------------------
	.section	.nv.constant0.matmul_kernel,"a",@progbits
	.sectionflags	@""
	.align	4
.nv.constant0.matmul_kernel:
	.zero		608


//--------------------- SYMBOLS --------------------------

	.type		.nv.reservedSmem.offset0,@object
	.size		.nv.reservedSmem.offset0,0x4
